//
// Generated by NVIDIA NVVM Compiler
//
// Compiler Build ID: CL-36424714
// Cuda compilation tools, release 13.0, V13.0.88
// Based on NVVM 20.0.0
//

.version 9.0
.target sm_100
.address_size 64

	// .globl	mama_inv_dp_f32

.visible .entry mama_inv_dp_f32(
	.param .u64 .ptr .align 1 mama_inv_dp_f32_param_0,
	.param .u32 mama_inv_dp_f32_param_1,
	.param .u32 mama_inv_dp_f32_param_2,
	.param .u64 .ptr .align 1 mama_inv_dp_f32_param_3
)
{
	.reg .pred 	%p<38>;
	.reg .b32 	%r<68>;
	.reg .b32 	%f<4>;
	.reg .b64 	%rd<40>;
	.reg .b64 	%fd<158>;

	ld.param.u64 	%rd20, [mama_inv_dp_f32_param_0];
	ld.param.u32 	%r34, [mama_inv_dp_f32_param_1];
	ld.param.u32 	%r35, [mama_inv_dp_f32_param_2];
	ld.param.u64 	%rd21, [mama_inv_dp_f32_param_3];
	cvta.to.global.u64 	%rd1, %rd21;
	setp.lt.s32 	%p1, %r34, 1;
	@%p1 bra 	$L__BB0_40;
	mov.u32 	%r36, %ctaid.x;
	mov.u32 	%r37, %tid.x;
	or.b32  	%r38, %r36, %r37;
	setp.ne.s32 	%p2, %r38, 0;
	@%p2 bra 	$L__BB0_40;
	ld.param.u32 	%r51, [mama_inv_dp_f32_param_1];
	max.s32 	%r1, %r35, 0;
	setp.lt.s32 	%p3, %r35, %r51;
	@%p3 bra 	$L__BB0_15;
	ld.param.u32 	%r52, [mama_inv_dp_f32_param_1];
	and.b32  	%r2, %r52, 15;
	setp.lt.u32 	%p4, %r52, 16;
	mov.b32 	%r64, 0;
	@%p4 bra 	$L__BB0_6;
	ld.param.u32 	%r53, [mama_inv_dp_f32_param_1];
	and.b32  	%r64, %r53, 2147483632;
	neg.s32 	%r57, %r64;
	add.s64 	%rd34, %rd1, 32;
$L__BB0_5:
	.pragma "nounroll";
	mov.b32 	%r40, 2143289344;
	st.global.u32 	[%rd34+-32], %r40;
	st.global.u32 	[%rd34+-28], %r40;
	st.global.u32 	[%rd34+-24], %r40;
	st.global.u32 	[%rd34+-20], %r40;
	st.global.u32 	[%rd34+-16], %r40;
	st.global.u32 	[%rd34+-12], %r40;
	st.global.u32 	[%rd34+-8], %r40;
	st.global.u32 	[%rd34+-4], %r40;
	st.global.u32 	[%rd34], %r40;
	st.global.u32 	[%rd34+4], %r40;
	st.global.u32 	[%rd34+8], %r40;
	st.global.u32 	[%rd34+12], %r40;
	st.global.u32 	[%rd34+16], %r40;
	st.global.u32 	[%rd34+20], %r40;
	st.global.u32 	[%rd34+24], %r40;
	st.global.u32 	[%rd34+28], %r40;
	add.s32 	%r57, %r57, 16;
	add.s64 	%rd34, %rd34, 64;
	setp.eq.s32 	%p5, %r57, 0;
	@%p5 bra 	$L__BB0_6;
	bra.uni 	$L__BB0_5;
$L__BB0_6:
	setp.eq.s32 	%p6, %r2, 0;
	@%p6 bra 	$L__BB0_40;
	ld.param.u32 	%r54, [mama_inv_dp_f32_param_1];
	and.b32  	%r25, %r54, 7;
	setp.lt.u32 	%p7, %r2, 8;
	@%p7 bra 	$L__BB0_9;
	mul.wide.u32 	%rd22, %r64, 4;
	add.s64 	%rd23, %rd1, %rd22;
	mov.b32 	%r41, 2143289344;
	st.global.u32 	[%rd23], %r41;
	st.global.u32 	[%rd23+4], %r41;
	st.global.u32 	[%rd23+8], %r41;
	st.global.u32 	[%rd23+12], %r41;
	st.global.u32 	[%rd23+16], %r41;
	st.global.u32 	[%rd23+20], %r41;
	st.global.u32 	[%rd23+24], %r41;
	st.global.u32 	[%rd23+28], %r41;
	add.s32 	%r64, %r64, 8;
$L__BB0_9:
	setp.eq.s32 	%p8, %r25, 0;
	@%p8 bra 	$L__BB0_40;
	ld.param.u32 	%r55, [mama_inv_dp_f32_param_1];
	and.b32  	%r28, %r55, 3;
	setp.lt.u32 	%p9, %r25, 4;
	@%p9 bra 	$L__BB0_12;
	mul.wide.u32 	%rd24, %r64, 4;
	add.s64 	%rd25, %rd1, %rd24;
	mov.b32 	%r42, 2143289344;
	st.global.u32 	[%rd25], %r42;
	st.global.u32 	[%rd25+4], %r42;
	st.global.u32 	[%rd25+8], %r42;
	st.global.u32 	[%rd25+12], %r42;
	add.s32 	%r64, %r64, 4;
$L__BB0_12:
	setp.eq.s32 	%p10, %r28, 0;
	@%p10 bra 	$L__BB0_40;
	mul.wide.u32 	%rd26, %r64, 4;
	add.s64 	%rd39, %rd1, %rd26;
	neg.s32 	%r67, %r28;
$L__BB0_14:
	.pragma "nounroll";
	mov.b32 	%r43, 2143289344;
	st.global.u32 	[%rd39], %r43;
	add.s64 	%rd39, %rd39, 4;
	add.s32 	%r67, %r67, 1;
	setp.ne.s32 	%p11, %r67, 0;
	@%p11 bra 	$L__BB0_14;
	bra.uni 	$L__BB0_40;
$L__BB0_15:
	setp.lt.s32 	%p12, %r35, 1;
	@%p12 bra 	$L__BB0_28;
	and.b32  	%r5, %r35, 15;
	setp.lt.u32 	%p13, %r35, 16;
	mov.b32 	%r59, 0;
	@%p13 bra 	$L__BB0_19;
	and.b32  	%r59, %r35, 2147483632;
	neg.s32 	%r58, %r59;
	add.s64 	%rd35, %rd1, 32;
$L__BB0_18:
	.pragma "nounroll";
	mov.b32 	%r45, 2143289344;
	st.global.u32 	[%rd35+-32], %r45;
	st.global.u32 	[%rd35+-28], %r45;
	st.global.u32 	[%rd35+-24], %r45;
	st.global.u32 	[%rd35+-20], %r45;
	st.global.u32 	[%rd35+-16], %r45;
	st.global.u32 	[%rd35+-12], %r45;
	st.global.u32 	[%rd35+-8], %r45;
	st.global.u32 	[%rd35+-4], %r45;
	st.global.u32 	[%rd35], %r45;
	st.global.u32 	[%rd35+4], %r45;
	st.global.u32 	[%rd35+8], %r45;
	st.global.u32 	[%rd35+12], %r45;
	st.global.u32 	[%rd35+16], %r45;
	st.global.u32 	[%rd35+20], %r45;
	st.global.u32 	[%rd35+24], %r45;
	st.global.u32 	[%rd35+28], %r45;
	add.s32 	%r58, %r58, 16;
	add.s64 	%rd35, %rd35, 64;
	setp.ne.s32 	%p14, %r58, 0;
	@%p14 bra 	$L__BB0_18;
$L__BB0_19:
	setp.eq.s32 	%p15, %r5, 0;
	@%p15 bra 	$L__BB0_28;
	and.b32  	%r13, %r35, 7;
	setp.lt.u32 	%p16, %r5, 8;
	@%p16 bra 	$L__BB0_22;
	mul.wide.u32 	%rd27, %r59, 4;
	add.s64 	%rd28, %rd1, %rd27;
	mov.b32 	%r46, 2143289344;
	st.global.u32 	[%rd28], %r46;
	st.global.u32 	[%rd28+4], %r46;
	st.global.u32 	[%rd28+8], %r46;
	st.global.u32 	[%rd28+12], %r46;
	st.global.u32 	[%rd28+16], %r46;
	st.global.u32 	[%rd28+20], %r46;
	st.global.u32 	[%rd28+24], %r46;
	st.global.u32 	[%rd28+28], %r46;
	add.s32 	%r59, %r59, 8;
$L__BB0_22:
	setp.eq.s32 	%p17, %r13, 0;
	@%p17 bra 	$L__BB0_28;
	and.b32  	%r16, %r35, 3;
	setp.lt.u32 	%p18, %r13, 4;
	@%p18 bra 	$L__BB0_25;
	mul.wide.u32 	%rd29, %r59, 4;
	add.s64 	%rd30, %rd1, %rd29;
	mov.b32 	%r47, 2143289344;
	st.global.u32 	[%rd30], %r47;
	st.global.u32 	[%rd30+4], %r47;
	st.global.u32 	[%rd30+8], %r47;
	st.global.u32 	[%rd30+12], %r47;
	add.s32 	%r59, %r59, 4;
$L__BB0_25:
	setp.eq.s32 	%p19, %r16, 0;
	@%p19 bra 	$L__BB0_28;
	mul.wide.u32 	%rd31, %r59, 4;
	add.s64 	%rd36, %rd1, %rd31;
	neg.s32 	%r62, %r16;
$L__BB0_27:
	.pragma "nounroll";
	mov.b32 	%r48, 2143289344;
	st.global.u32 	[%rd36], %r48;
	add.s64 	%rd36, %rd36, 4;
	add.s32 	%r62, %r62, 1;
	setp.ne.s32 	%p20, %r62, 0;
	@%p20 bra 	$L__BB0_27;
$L__BB0_28:
	cvta.to.global.u64 	%rd32, %rd20;
	mul.wide.u32 	%rd33, %r1, 4;
	add.s64 	%rd37, %rd32, %rd33;
	ld.global.nc.f32 	%f2, [%rd37];
	cvt.f64.f32 	%fd124, %f2;
	add.s64 	%rd38, %rd1, %rd33;
	mov.f64 	%fd127, 0d0000000000000000;
	add.s32 	%r49, %r1, 2;
	add.s32 	%r50, %r1, 3;
	mov.u32 	%r63, %r1;
	mov.f64 	%fd125, %fd124;
	mov.f64 	%fd126, %fd124;
	mov.f64 	%fd128, %fd127;
	mov.f64 	%fd129, %fd127;
	mov.f64 	%fd130, %fd127;
	mov.f64 	%fd131, %fd127;
	mov.f64 	%fd132, %fd127;
	mov.f64 	%fd133, %fd124;
	mov.f64 	%fd134, %fd124;
	mov.f64 	%fd135, %fd124;
	mov.f64 	%fd136, %fd124;
	mov.f64 	%fd137, %fd124;
	mov.f64 	%fd138, %fd124;
	mov.f64 	%fd139, %fd124;
	mov.f64 	%fd140, %fd124;
	mov.f64 	%fd141, %fd124;
	mov.f64 	%fd142, %fd124;
	mov.f64 	%fd143, %fd124;
	mov.f64 	%fd144, %fd124;
	mov.f64 	%fd145, %fd124;
	mov.f64 	%fd146, %fd124;
	mov.f64 	%fd147, %fd124;
	mov.f64 	%fd148, %fd124;
	mov.f64 	%fd149, %fd124;
	mov.f64 	%fd150, %fd124;
	mov.f64 	%fd151, %fd124;
	mov.f64 	%fd152, %fd124;
	mov.f64 	%fd153, %fd124;
$L__BB0_29:
	mov.f64 	%fd30, %fd152;
	mov.f64 	%fd152, %fd151;
	mov.f64 	%fd151, %fd150;
	mov.f64 	%fd150, %fd148;
	mov.f64 	%fd12, %fd147;
	mov.f64 	%fd148, %fd146;
	mov.f64 	%fd147, %fd145;
	mov.f64 	%fd146, %fd144;
	mov.f64 	%fd145, %fd143;
	mov.f64 	%fd144, %fd142;
	mov.f64 	%fd143, %fd141;
	mov.f64 	%fd27, %fd139;
	mov.f64 	%fd139, %fd138;
	mov.f64 	%fd138, %fd137;
	mov.f64 	%fd137, %fd136;
	mov.f64 	%fd136, %fd135;
	mov.f64 	%fd142, %fd134;
	mov.f64 	%fd141, %fd133;
	mov.f64 	%fd3, %fd125;
	mov.f64 	%fd125, %fd124;
	ld.global.nc.f32 	%f1, [%rd37];
	cvt.f64.f32 	%fd56, %f1;
	setp.gt.u32 	%p21, %r63, %r1;
	selp.f64 	%fd57, %fd125, %fd56, %p21;
	setp.lt.u32 	%p22, %r63, %r49;
	selp.f64 	%fd58, %fd56, %fd3, %p22;
	setp.lt.u32 	%p23, %r63, %r50;
	selp.f64 	%fd59, %fd56, %fd126, %p23;
	fma.rn.f64 	%fd60, %fd58, 0d4000000000000000, %fd59;
	fma.rn.f64 	%fd61, %fd57, 0d4008000000000000, %fd60;
	fma.rn.f64 	%fd62, %fd56, 0d4010000000000000, %fd61;
	mul.f64 	%fd133, %fd62, 0d3FB999999999999A;
	fma.rn.f64 	%fd63, %fd127, 0d3FB3333333333333, 0d3FE147AE147AE148;
	mul.f64 	%fd64, %fd149, 0dBFB8A0902DE00D1B;
	fma.rn.f64 	%fd65, %fd147, 0dBFE275F6FD21FF2E, %fd64;
	fma.rn.f64 	%fd66, %fd143, 0d3FE275F6FD21FF2E, %fd65;
	fma.rn.f64 	%fd67, %fd133, 0d3FB8A0902DE00D1B, %fd66;
	mul.f64 	%fd134, %fd63, %fd67;
	mul.f64 	%fd68, %fd151, 0dBFB8A0902DE00D1B;
	fma.rn.f64 	%fd69, %fd148, 0dBFE275F6FD21FF2E, %fd68;
	fma.rn.f64 	%fd70, %fd144, 0d3FE275F6FD21FF2E, %fd69;
	fma.rn.f64 	%fd71, %fd134, 0d3FB8A0902DE00D1B, %fd70;
	mul.f64 	%fd135, %fd63, %fd71;
	mul.f64 	%fd72, %fd153, 0dBFB8A0902DE00D1B;
	fma.rn.f64 	%fd73, %fd152, 0dBFE275F6FD21FF2E, %fd72;
	fma.rn.f64 	%fd74, %fd150, 0d3FE275F6FD21FF2E, %fd73;
	fma.rn.f64 	%fd75, %fd146, 0d3FB8A0902DE00D1B, %fd74;
	mul.f64 	%fd76, %fd140, 0dBFB8A0902DE00D1B;
	fma.rn.f64 	%fd77, %fd139, 0dBFE275F6FD21FF2E, %fd76;
	fma.rn.f64 	%fd78, %fd137, 0d3FE275F6FD21FF2E, %fd77;
	fma.rn.f64 	%fd79, %fd135, 0d3FB8A0902DE00D1B, %fd78;
	mul.f64 	%fd80, %fd63, %fd79;
	sub.f64 	%fd81, %fd146, %fd80;
	fma.rn.f64 	%fd82, %fd75, %fd63, %fd135;
	mul.f64 	%fd83, %fd128, 0d3FE999999999999A;
	fma.rn.f64 	%fd35, %fd81, 0d3FC999999999999A, %fd83;
	mul.f64 	%fd84, %fd129, 0d3FE999999999999A;
	fma.rn.f64 	%fd36, %fd82, 0d3FC999999999999A, %fd84;
	mul.f64 	%fd85, %fd128, %fd35;
	fma.rn.f64 	%fd86, %fd129, %fd36, %fd85;
	mul.f64 	%fd87, %fd130, 0d3FE999999999999A;
	fma.rn.f64 	%fd130, %fd86, 0d3FC999999999999A, %fd87;
	mul.f64 	%fd88, %fd129, %fd35;
	mul.f64 	%fd89, %fd128, %fd36;
	sub.f64 	%fd90, %fd88, %fd89;
	mul.f64 	%fd91, %fd131, 0d3FE999999999999A;
	fma.rn.f64 	%fd131, %fd90, 0d3FC999999999999A, %fd91;
	setp.eq.f64 	%p24, %fd130, 0d0000000000000000;
	setp.eq.f64 	%p25, %fd131, 0d0000000000000000;
	or.pred  	%p26, %p24, %p25;
	mov.f64 	%fd155, %fd127;
	@%p26 bra 	$L__BB0_34;
	div.rn.f64 	%fd39, %fd131, %fd130;
	abs.f64 	%fd40, %fd39;
	setp.gtu.f64 	%p27, %fd40, 0d3FF0000000000000;
	@%p27 bra 	$L__BB0_32;
	fma.rn.f64 	%fd93, %fd40, 0d3FB0F9096BB98C7E, 0d3FCF525460AA64C3;
	add.f64 	%fd94, %fd40, 0dBFF0000000000000;
	fma.rn.f64 	%fd95, %fd39, %fd94, %fd93;
	fma.rn.f64 	%fd154, %fd39, 0d3FE921FB54442D18, %fd95;
	bra.uni 	$L__BB0_33;
$L__BB0_32:
	rcp.rn.f64 	%fd96, %fd39;
	abs.f64 	%fd97, %fd96;
	fma.rn.f64 	%fd98, %fd97, 0d3FB0F9096BB98C7E, 0d3FCF525460AA64C3;
	add.f64 	%fd99, %fd97, 0dBFF0000000000000;
	fma.rn.f64 	%fd100, %fd96, %fd99, %fd98;
	fma.rn.f64 	%fd101, %fd96, 0d3FE921FB54442D18, %fd100;
	setp.gt.f64 	%p28, %fd39, 0d0000000000000000;
	selp.f64 	%fd102, 0d3FF921FB54442D18, 0dBFF921FB54442D18, %p28;
	sub.f64 	%fd154, %fd102, %fd101;
$L__BB0_33:
	mov.f64 	%fd103, 0d401921FB54442D18;
	div.rn.f64 	%fd155, %fd103, %fd154;
$L__BB0_34:
	mul.f64 	%fd104, %fd127, 0d3FF8000000000000;
	mul.f64 	%fd105, %fd127, 0d3FE570A3D70A3D71;
	setp.gt.f64 	%p29, %fd155, %fd104;
	selp.f64 	%fd106, %fd104, %fd155, %p29;
	setp.lt.f64 	%p30, %fd106, %fd105;
	selp.f64 	%fd107, %fd105, %fd106, %p30;
	setp.lt.f64 	%p31, %fd107, 0d4018000000000000;
	selp.f64 	%fd108, 0d4018000000000000, %fd107, %p31;
	setp.gt.f64 	%p32, %fd108, 0d4049000000000000;
	selp.f64 	%fd109, 0d4049000000000000, %fd108, %p32;
	mul.f64 	%fd110, %fd127, 0d3FE999999999999A;
	fma.rn.f64 	%fd127, %fd109, 0d3FC999999999999A, %fd110;
	setp.eq.f64 	%p33, %fd146, 0d0000000000000000;
	mov.f64 	%fd157, %fd132;
	@%p33 bra 	$L__BB0_39;
	div.rn.f64 	%fd47, %fd135, %fd146;
	abs.f64 	%fd48, %fd47;
	setp.gtu.f64 	%p34, %fd48, 0d3FF0000000000000;
	@%p34 bra 	$L__BB0_37;
	fma.rn.f64 	%fd111, %fd48, 0d3FB0F9096BB98C7E, 0d3FCF525460AA64C3;
	add.f64 	%fd112, %fd48, 0dBFF0000000000000;
	fma.rn.f64 	%fd113, %fd47, %fd112, %fd111;
	fma.rn.f64 	%fd156, %fd47, 0d3FE921FB54442D18, %fd113;
	bra.uni 	$L__BB0_38;
$L__BB0_37:
	rcp.rn.f64 	%fd114, %fd47;
	abs.f64 	%fd115, %fd114;
	fma.rn.f64 	%fd116, %fd115, 0d3FB0F9096BB98C7E, 0d3FCF525460AA64C3;
	add.f64 	%fd117, %fd115, 0dBFF0000000000000;
	fma.rn.f64 	%fd118, %fd114, %fd117, %fd116;
	fma.rn.f64 	%fd119, %fd114, 0d3FE921FB54442D18, %fd118;
	setp.gt.f64 	%p35, %fd47, 0d0000000000000000;
	selp.f64 	%fd120, 0d3FF921FB54442D18, 0dBFF921FB54442D18, %p35;
	sub.f64 	%fd156, %fd120, %fd119;
$L__BB0_38:
	mul.f64 	%fd157, %fd156, 0d404CA5DC1A63C1F8;
$L__BB0_39:
	ld.param.u32 	%r56, [mama_inv_dp_f32_param_1];
	cvt.f64.f32 	%fd124, %f1;
	sub.f64 	%fd121, %fd132, %fd157;
	setp.lt.f64 	%p36, %fd121, 0d3FF0000000000000;
	selp.f64 	%fd122, 0d3FF0000000000000, %fd121, %p36;
	rcp.rn.f64 	%fd123, %fd122;
	cvt.rn.f32.f64 	%f3, %fd123;
	st.global.f32 	[%rd38], %f3;
	add.s32 	%r63, %r63, 1;
	add.s64 	%rd38, %rd38, 4;
	add.s64 	%rd37, %rd37, 4;
	setp.lt.s32 	%p37, %r63, %r56;
	mov.f64 	%fd126, %fd3;
	mov.f64 	%fd128, %fd35;
	mov.f64 	%fd129, %fd36;
	mov.f64 	%fd132, %fd157;
	mov.f64 	%fd140, %fd27;
	mov.f64 	%fd149, %fd12;
	mov.f64 	%fd153, %fd30;
	@%p37 bra 	$L__BB0_29;
$L__BB0_40:
	ret;

}
	// .globl	mama_batch_from_inv_dp_f32
.visible .entry mama_batch_from_inv_dp_f32(
	.param .u64 .ptr .align 1 mama_batch_from_inv_dp_f32_param_0,
	.param .u64 .ptr .align 1 mama_batch_from_inv_dp_f32_param_1,
	.param .u64 .ptr .align 1 mama_batch_from_inv_dp_f32_param_2,
	.param .u64 .ptr .align 1 mama_batch_from_inv_dp_f32_param_3,
	.param .u32 mama_batch_from_inv_dp_f32_param_4,
	.param .u32 mama_batch_from_inv_dp_f32_param_5,
	.param .u32 mama_batch_from_inv_dp_f32_param_6,
	.param .u64 .ptr .align 1 mama_batch_from_inv_dp_f32_param_7,
	.param .u64 .ptr .align 1 mama_batch_from_inv_dp_f32_param_8
)
{
	.reg .pred 	%p<75>;
	.reg .b32 	%r<104>;
	.reg .b32 	%f<177>;
	.reg .b64 	%rd<102>;

	ld.param.u64 	%rd40, [mama_batch_from_inv_dp_f32_param_0];
	ld.param.u64 	%rd41, [mama_batch_from_inv_dp_f32_param_1];
	ld.param.u64 	%rd38, [mama_batch_from_inv_dp_f32_param_2];
	ld.param.u64 	%rd39, [mama_batch_from_inv_dp_f32_param_3];
	ld.param.u32 	%r37, [mama_batch_from_inv_dp_f32_param_4];
	ld.param.u32 	%r39, [mama_batch_from_inv_dp_f32_param_5];
	ld.param.u32 	%r38, [mama_batch_from_inv_dp_f32_param_6];
	ld.param.u64 	%rd42, [mama_batch_from_inv_dp_f32_param_7];
	ld.param.u64 	%rd43, [mama_batch_from_inv_dp_f32_param_8];
	cvta.to.global.u64 	%rd1, %rd41;
	cvta.to.global.u64 	%rd2, %rd40;
	cvta.to.global.u64 	%rd3, %rd43;
	cvta.to.global.u64 	%rd4, %rd42;
	mov.u32 	%r1, %ctaid.x;
	setp.ge.s32 	%p1, %r1, %r39;
	setp.lt.s32 	%p2, %r37, 1;
	or.pred  	%p3, %p2, %p1;
	@%p3 bra 	$L__BB1_38;
	max.s32 	%r2, %r38, 0;
	setp.lt.s32 	%p4, %r38, %r37;
	@%p4 bra 	$L__BB1_5;
	cvt.u64.u32 	%rd5, %r1;
	mov.u32 	%r94, %tid.x;
	setp.ge.u32 	%p5, %r94, %r37;
	@%p5 bra 	$L__BB1_38;
	mov.u32 	%r4, %ntid.x;
	cvt.u64.u32 	%rd44, %r37;
	mul.lo.s64 	%rd6, %rd44, %rd5;
$L__BB1_4:
	cvt.s64.s32 	%rd45, %r94;
	add.s64 	%rd46, %rd6, %rd45;
	shl.b64 	%rd47, %rd46, 2;
	add.s64 	%rd48, %rd4, %rd47;
	mov.b32 	%r40, 2143289344;
	st.global.u32 	[%rd48], %r40;
	add.s64 	%rd49, %rd3, %rd47;
	st.global.u32 	[%rd49], %r40;
	add.s32 	%r94, %r94, %r4;
	setp.lt.s32 	%p6, %r94, %r37;
	@%p6 bra 	$L__BB1_4;
	bra.uni 	$L__BB1_38;
$L__BB1_5:
	cvta.to.global.u64 	%rd50, %rd38;
	mul.wide.u32 	%rd51, %r1, 4;
	add.s64 	%rd52, %rd50, %rd51;
	ld.global.nc.f32 	%f1, [%rd52];
	cvta.to.global.u64 	%rd53, %rd39;
	add.s64 	%rd54, %rd53, %rd51;
	ld.global.nc.f32 	%f37, [%rd54];
	setp.gt.f32 	%p7, %f1, 0f00000000;
	setp.gt.f32 	%p8, %f37, 0f00000000;
	and.pred  	%p9, %p7, %p8;
	@%p9 bra 	$L__BB1_9;
	cvt.u64.u32 	%rd7, %r1;
	mov.u32 	%r95, %tid.x;
	setp.ge.u32 	%p73, %r95, %r37;
	@%p73 bra 	$L__BB1_38;
	mov.u32 	%r8, %ntid.x;
	cvt.u64.u32 	%rd88, %r37;
	mul.lo.s64 	%rd8, %rd88, %rd7;
$L__BB1_8:
	cvt.s64.s32 	%rd89, %r95;
	add.s64 	%rd90, %rd8, %rd89;
	shl.b64 	%rd91, %rd90, 2;
	add.s64 	%rd92, %rd4, %rd91;
	mov.b32 	%r93, 2143289344;
	st.global.u32 	[%rd92], %r93;
	add.s64 	%rd93, %rd3, %rd91;
	st.global.u32 	[%rd93], %r93;
	add.s32 	%r95, %r95, %r8;
	setp.lt.s32 	%p74, %r95, %r37;
	@%p74 bra 	$L__BB1_8;
	bra.uni 	$L__BB1_38;
$L__BB1_9:
	add.s32 	%r11, %r2, 10;
	min.u32 	%r12, %r11, %r37;
	mul.wide.u32 	%rd9, %r37, %r1;
	mov.u32 	%r13, %tid.x;
	setp.ge.u32 	%p10, %r13, %r12;
	@%p10 bra 	$L__BB1_12;
	mov.u32 	%r14, %ntid.x;
	mov.u32 	%r96, %r13;
$L__BB1_11:
	cvt.s64.s32 	%rd55, %r96;
	add.s64 	%rd56, %rd9, %rd55;
	shl.b64 	%rd57, %rd56, 2;
	add.s64 	%rd58, %rd4, %rd57;
	mov.b32 	%r41, 2143289344;
	st.global.u32 	[%rd58], %r41;
	add.s64 	%rd59, %rd3, %rd57;
	st.global.u32 	[%rd59], %r41;
	add.s32 	%r96, %r96, %r14;
	setp.lt.s32 	%p11, %r96, %r12;
	@%p11 bra 	$L__BB1_11;
$L__BB1_12:
	mov.u32 	%r42, %ntid.x;
	setp.gt.u32 	%p12, %r42, 31;
	@%p12 bra 	$L__BB1_30;
	setp.ne.s32 	%p51, %r13, 0;
	@%p51 bra 	$L__BB1_38;
	cvt.u64.u32 	%rd10, %r2;
	setp.le.u32 	%p52, %r37, %r2;
	@%p52 bra 	$L__BB1_38;
	shl.b64 	%rd66, %rd10, 2;
	add.s64 	%rd95, %rd2, %rd66;
	ld.global.nc.f32 	%f168, [%rd95];
	setp.lt.f32 	%p53, %f37, %f1;
	selp.f32 	%f4, %f37, %f1, %p53;
	selp.f32 	%f5, %f1, %f37, %p53;
	sub.s32 	%r90, %r37, %r2;
	and.b32  	%r17, %r90, 3;
	setp.eq.s32 	%p54, %r17, 0;
	mov.u32 	%r99, %r2;
	mov.f32 	%f169, %f168;
	@%p54 bra 	$L__BB1_20;
	add.s64 	%rd68, %rd9, %rd10;
	shl.b64 	%rd69, %rd68, 2;
	add.s64 	%rd97, %rd3, %rd69;
	add.s64 	%rd96, %rd4, %rd69;
	add.s64 	%rd94, %rd1, %rd66;
	neg.s32 	%r97, %r17;
	mov.u32 	%r99, %r2;
	mov.f32 	%f169, %f168;
$L__BB1_17:
	.pragma "nounroll";
	ld.global.nc.f32 	%f111, [%rd94];
	mul.f32 	%f112, %f1, %f111;
	setp.lt.f32 	%p55, %f112, %f4;
	selp.f32 	%f113, %f4, %f112, %p55;
	setp.gt.f32 	%p56, %f113, %f5;
	selp.f32 	%f114, %f5, %f113, %p56;
	ld.global.nc.f32 	%f115, [%rd95];
	mov.f32 	%f116, 0f3F800000;
	sub.f32 	%f117, %f116, %f114;
	mul.f32 	%f118, %f169, %f117;
	fma.rn.f32 	%f169, %f114, %f115, %f118;
	mul.f32 	%f119, %f114, 0f3F000000;
	sub.f32 	%f120, %f116, %f119;
	mul.f32 	%f121, %f168, %f120;
	fma.rn.f32 	%f168, %f119, %f169, %f121;
	setp.lt.u32 	%p57, %r99, %r11;
	@%p57 bra 	$L__BB1_19;
	st.global.f32 	[%rd96], %f169;
	st.global.f32 	[%rd97], %f168;
$L__BB1_19:
	add.s32 	%r99, %r99, 1;
	add.s64 	%rd97, %rd97, 4;
	add.s64 	%rd96, %rd96, 4;
	add.s64 	%rd95, %rd95, 4;
	add.s64 	%rd94, %rd94, 4;
	add.s32 	%r97, %r97, 1;
	setp.ne.s32 	%p58, %r97, 0;
	@%p58 bra 	$L__BB1_17;
$L__BB1_20:
	sub.s32 	%r91, %r2, %r37;
	setp.gt.u32 	%p59, %r91, -4;
	@%p59 bra 	$L__BB1_38;
$L__BB1_21:
	cvt.u64.u32 	%rd23, %r99;
	mul.wide.u32 	%rd71, %r99, 4;
	add.s64 	%rd24, %rd1, %rd71;
	ld.global.nc.f32 	%f122, [%rd24];
	mul.f32 	%f123, %f1, %f122;
	setp.lt.f32 	%p60, %f123, %f4;
	selp.f32 	%f124, %f4, %f123, %p60;
	setp.gt.f32 	%p61, %f124, %f5;
	selp.f32 	%f125, %f5, %f124, %p61;
	add.s64 	%rd25, %rd2, %rd71;
	ld.global.nc.f32 	%f126, [%rd25];
	mov.f32 	%f127, 0f3F800000;
	sub.f32 	%f128, %f127, %f125;
	mul.f32 	%f129, %f169, %f128;
	fma.rn.f32 	%f14, %f125, %f126, %f129;
	mul.f32 	%f130, %f125, 0f3F000000;
	sub.f32 	%f131, %f127, %f130;
	mul.f32 	%f132, %f168, %f131;
	fma.rn.f32 	%f15, %f130, %f14, %f132;
	setp.lt.u32 	%p62, %r99, %r11;
	@%p62 bra 	$L__BB1_23;
	add.s64 	%rd72, %rd9, %rd23;
	shl.b64 	%rd73, %rd72, 2;
	add.s64 	%rd74, %rd4, %rd73;
	st.global.f32 	[%rd74], %f14;
	add.s64 	%rd75, %rd3, %rd73;
	st.global.f32 	[%rd75], %f15;
$L__BB1_23:
	cvt.u32.u64 	%r92, %rd23;
	ld.global.nc.f32 	%f133, [%rd24+4];
	mul.f32 	%f134, %f1, %f133;
	setp.lt.f32 	%p63, %f134, %f4;
	selp.f32 	%f135, %f4, %f134, %p63;
	setp.gt.f32 	%p64, %f135, %f5;
	selp.f32 	%f136, %f5, %f135, %p64;
	ld.global.nc.f32 	%f137, [%rd25+4];
	mov.f32 	%f138, 0f3F800000;
	sub.f32 	%f139, %f138, %f136;
	mul.f32 	%f140, %f14, %f139;
	fma.rn.f32 	%f16, %f136, %f137, %f140;
	mul.f32 	%f141, %f136, 0f3F000000;
	sub.f32 	%f142, %f138, %f141;
	mul.f32 	%f143, %f15, %f142;
	fma.rn.f32 	%f17, %f141, %f16, %f143;
	add.s32 	%r25, %r92, 1;
	setp.lt.u32 	%p65, %r25, %r11;
	@%p65 bra 	$L__BB1_25;
	add.s64 	%rd76, %rd9, %rd23;
	shl.b64 	%rd77, %rd76, 2;
	add.s64 	%rd78, %rd4, %rd77;
	st.global.f32 	[%rd78+4], %f16;
	add.s64 	%rd79, %rd3, %rd77;
	st.global.f32 	[%rd79+4], %f17;
$L__BB1_25:
	ld.global.nc.f32 	%f144, [%rd24+8];
	mul.f32 	%f145, %f1, %f144;
	setp.lt.f32 	%p66, %f145, %f4;
	selp.f32 	%f146, %f4, %f145, %p66;
	setp.gt.f32 	%p67, %f146, %f5;
	selp.f32 	%f147, %f5, %f146, %p67;
	ld.global.nc.f32 	%f148, [%rd25+8];
	mov.f32 	%f149, 0f3F800000;
	sub.f32 	%f150, %f149, %f147;
	mul.f32 	%f151, %f16, %f150;
	fma.rn.f32 	%f18, %f147, %f148, %f151;
	mul.f32 	%f152, %f147, 0f3F000000;
	sub.f32 	%f153, %f149, %f152;
	mul.f32 	%f154, %f17, %f153;
	fma.rn.f32 	%f19, %f152, %f18, %f154;
	add.s32 	%r26, %r25, 1;
	setp.lt.u32 	%p68, %r26, %r11;
	@%p68 bra 	$L__BB1_27;
	add.s64 	%rd80, %rd9, %rd23;
	shl.b64 	%rd81, %rd80, 2;
	add.s64 	%rd82, %rd4, %rd81;
	st.global.f32 	[%rd82+8], %f18;
	add.s64 	%rd83, %rd3, %rd81;
	st.global.f32 	[%rd83+8], %f19;
$L__BB1_27:
	ld.global.nc.f32 	%f155, [%rd24+12];
	mul.f32 	%f156, %f1, %f155;
	setp.lt.f32 	%p69, %f156, %f4;
	selp.f32 	%f157, %f4, %f156, %p69;
	setp.gt.f32 	%p70, %f157, %f5;
	selp.f32 	%f158, %f5, %f157, %p70;
	ld.global.nc.f32 	%f159, [%rd25+12];
	mov.f32 	%f160, 0f3F800000;
	sub.f32 	%f161, %f160, %f158;
	mul.f32 	%f162, %f18, %f161;
	fma.rn.f32 	%f169, %f158, %f159, %f162;
	mul.f32 	%f163, %f158, 0f3F000000;
	sub.f32 	%f164, %f160, %f163;
	mul.f32 	%f165, %f19, %f164;
	fma.rn.f32 	%f168, %f163, %f169, %f165;
	add.s32 	%r27, %r26, 1;
	setp.lt.u32 	%p71, %r27, %r11;
	@%p71 bra 	$L__BB1_29;
	add.s64 	%rd84, %rd9, %rd23;
	shl.b64 	%rd85, %rd84, 2;
	add.s64 	%rd86, %rd4, %rd85;
	st.global.f32 	[%rd86+12], %f169;
	add.s64 	%rd87, %rd3, %rd85;
	st.global.f32 	[%rd87+12], %f168;
$L__BB1_29:
	add.s32 	%r99, %r27, 1;
	setp.eq.s32 	%p72, %r99, %r37;
	@%p72 bra 	$L__BB1_38;
	bra.uni 	$L__BB1_21;
$L__BB1_30:
	setp.gt.u32 	%p13, %r13, 31;
	@%p13 bra 	$L__BB1_38;
	setp.le.u32 	%p14, %r37, %r2;
	@%p14 bra 	$L__BB1_38;
	mul.wide.u32 	%rd60, %r2, 4;
	add.s64 	%rd61, %rd2, %rd60;
	ld.global.nc.f32 	%f172, [%rd61];
	setp.lt.f32 	%p15, %f37, %f1;
	selp.f32 	%f23, %f37, %f1, %p15;
	selp.f32 	%f24, %f1, %f37, %p15;
	sub.s32 	%r102, %r37, %r2;
	add.s32 	%r101, %r13, %r2;
	cvt.u64.u32 	%rd62, %r101;
	add.s64 	%rd63, %rd9, %rd62;
	shl.b64 	%rd64, %rd63, 2;
	add.s64 	%rd101, %rd3, %rd64;
	add.s64 	%rd100, %rd4, %rd64;
	mul.wide.u32 	%rd65, %r101, 4;
	add.s64 	%rd99, %rd2, %rd65;
	add.s64 	%rd98, %rd1, %rd65;
	mov.f32 	%f173, %f172;
$L__BB1_33:
	setp.ge.s32 	%p16, %r101, %r37;
	mov.f32 	%f175, 0f3F800000;
	mov.f32 	%f174, 0f00000000;
	mov.f32 	%f176, %f174;
	@%p16 bra 	$L__BB1_35;
	ld.global.nc.f32 	%f40, [%rd98];
	mul.f32 	%f41, %f1, %f40;
	setp.lt.f32 	%p17, %f41, %f23;
	selp.f32 	%f42, %f23, %f41, %p17;
	setp.gt.f32 	%p18, %f42, %f24;
	selp.f32 	%f43, %f24, %f42, %p18;
	ld.global.nc.f32 	%f44, [%rd99];
	mov.f32 	%f45, 0f3F800000;
	sub.f32 	%f175, %f45, %f43;
	mul.f32 	%f176, %f44, %f43;
	mul.f32 	%f174, %f43, 0f3F000000;
$L__BB1_35:
	setp.ge.s32 	%p19, %r101, %r37;
	setp.lt.s32 	%p20, %r101, %r37;
	setp.lt.u32 	%p21, %r13, 16;
	setp.lt.u32 	%p22, %r13, 8;
	setp.lt.u32 	%p23, %r13, 4;
	setp.lt.u32 	%p24, %r13, 2;
	setp.eq.s32 	%p25, %r13, 0;
	mov.b32 	%r43, %f175;
	shfl.sync.up.b32	%r44|%p26, %r43, 1, 0, -1;
	mov.b32 	%r45, %f176;
	shfl.sync.up.b32	%r46|%p27, %r45, 1, 0, -1;
	mov.b32 	%f46, %r46;
	mov.b32 	%f47, %r44;
	mul.f32 	%f48, %f175, %f47;
	fma.rn.f32 	%f49, %f175, %f46, %f176;
	selp.f32 	%f50, %f175, %f48, %p25;
	selp.f32 	%f51, %f176, %f49, %p25;
	mov.b32 	%r47, %f50;
	shfl.sync.up.b32	%r48|%p28, %r47, 2, 0, -1;
	mov.b32 	%r49, %f51;
	shfl.sync.up.b32	%r50|%p29, %r49, 2, 0, -1;
	mov.b32 	%f52, %r50;
	mov.b32 	%f53, %r48;
	mul.f32 	%f54, %f50, %f53;
	fma.rn.f32 	%f55, %f50, %f52, %f51;
	selp.f32 	%f56, %f50, %f54, %p24;
	selp.f32 	%f57, %f51, %f55, %p24;
	mov.b32 	%r51, %f56;
	shfl.sync.up.b32	%r52|%p30, %r51, 4, 0, -1;
	mov.b32 	%r53, %f57;
	shfl.sync.up.b32	%r54|%p31, %r53, 4, 0, -1;
	mov.b32 	%f58, %r54;
	mov.b32 	%f59, %r52;
	mul.f32 	%f60, %f56, %f59;
	fma.rn.f32 	%f61, %f56, %f58, %f57;
	selp.f32 	%f62, %f56, %f60, %p23;
	selp.f32 	%f63, %f57, %f61, %p23;
	mov.b32 	%r55, %f62;
	shfl.sync.up.b32	%r56|%p32, %r55, 8, 0, -1;
	mov.b32 	%r57, %f63;
	shfl.sync.up.b32	%r58|%p33, %r57, 8, 0, -1;
	mov.b32 	%f64, %r58;
	mov.b32 	%f65, %r56;
	mul.f32 	%f66, %f62, %f65;
	fma.rn.f32 	%f67, %f62, %f64, %f63;
	selp.f32 	%f68, %f62, %f66, %p22;
	selp.f32 	%f69, %f63, %f67, %p22;
	mov.b32 	%r59, %f68;
	shfl.sync.up.b32	%r60|%p34, %r59, 16, 0, -1;
	mov.b32 	%r61, %f69;
	shfl.sync.up.b32	%r62|%p35, %r61, 16, 0, -1;
	mov.b32 	%f70, %r62;
	mov.b32 	%f71, %r60;
	mul.f32 	%f72, %f68, %f71;
	fma.rn.f32 	%f73, %f68, %f70, %f69;
	selp.f32 	%f74, %f68, %f72, %p21;
	selp.f32 	%f75, %f69, %f73, %p21;
	fma.rn.f32 	%f33, %f74, %f173, %f75;
	mov.f32 	%f76, 0f3F800000;
	sub.f32 	%f77, %f76, %f174;
	mul.f32 	%f78, %f174, %f33;
	selp.f32 	%f79, %f77, 0f3F800000, %p20;
	selp.f32 	%f80, %f78, 0f00000000, %p20;
	mov.b32 	%r63, %f79;
	shfl.sync.up.b32	%r64|%p36, %r63, 1, 0, -1;
	mov.b32 	%r65, %f80;
	shfl.sync.up.b32	%r66|%p37, %r65, 1, 0, -1;
	mov.b32 	%f81, %r66;
	mov.b32 	%f82, %r64;
	mul.f32 	%f83, %f79, %f82;
	fma.rn.f32 	%f84, %f79, %f81, %f80;
	selp.f32 	%f85, %f79, %f83, %p25;
	selp.f32 	%f86, %f80, %f84, %p25;
	mov.b32 	%r67, %f85;
	shfl.sync.up.b32	%r68|%p38, %r67, 2, 0, -1;
	mov.b32 	%r69, %f86;
	shfl.sync.up.b32	%r70|%p39, %r69, 2, 0, -1;
	mov.b32 	%f87, %r70;
	mov.b32 	%f88, %r68;
	mul.f32 	%f89, %f85, %f88;
	fma.rn.f32 	%f90, %f85, %f87, %f86;
	selp.f32 	%f91, %f85, %f89, %p24;
	selp.f32 	%f92, %f86, %f90, %p24;
	mov.b32 	%r71, %f91;
	shfl.sync.up.b32	%r72|%p40, %r71, 4, 0, -1;
	mov.b32 	%r73, %f92;
	shfl.sync.up.b32	%r74|%p41, %r73, 4, 0, -1;
	mov.b32 	%f93, %r74;
	mov.b32 	%f94, %r72;
	mul.f32 	%f95, %f91, %f94;
	fma.rn.f32 	%f96, %f91, %f93, %f92;
	selp.f32 	%f97, %f91, %f95, %p23;
	selp.f32 	%f98, %f92, %f96, %p23;
	mov.b32 	%r75, %f97;
	shfl.sync.up.b32	%r76|%p42, %r75, 8, 0, -1;
	mov.b32 	%r77, %f98;
	shfl.sync.up.b32	%r78|%p43, %r77, 8, 0, -1;
	mov.b32 	%f99, %r78;
	mov.b32 	%f100, %r76;
	mul.f32 	%f101, %f97, %f100;
	fma.rn.f32 	%f102, %f97, %f99, %f98;
	selp.f32 	%f103, %f97, %f101, %p22;
	selp.f32 	%f104, %f98, %f102, %p22;
	mov.b32 	%r79, %f103;
	shfl.sync.up.b32	%r80|%p44, %r79, 16, 0, -1;
	mov.b32 	%r81, %f104;
	shfl.sync.up.b32	%r82|%p45, %r81, 16, 0, -1;
	mov.b32 	%f105, %r82;
	mov.b32 	%f106, %r80;
	mul.f32 	%f107, %f103, %f106;
	fma.rn.f32 	%f108, %f103, %f105, %f104;
	selp.f32 	%f109, %f103, %f107, %p21;
	selp.f32 	%f110, %f104, %f108, %p21;
	fma.rn.f32 	%f34, %f109, %f172, %f110;
	setp.lt.u32 	%p46, %r101, %r11;
	or.pred  	%p47, %p19, %p46;
	@%p47 bra 	$L__BB1_37;
	st.global.f32 	[%rd100], %f33;
	st.global.f32 	[%rd101], %f34;
$L__BB1_37:
	min.s32 	%r84, %r102, 32;
	add.s32 	%r85, %r84, -1;
	mov.b32 	%r86, %f33;
	shfl.sync.idx.b32	%r87|%p48, %r86, %r85, 31, -1;
	mov.b32 	%f173, %r87;
	mov.b32 	%r88, %f34;
	shfl.sync.idx.b32	%r89|%p49, %r88, %r85, 31, -1;
	mov.b32 	%f172, %r89;
	add.s32 	%r2, %r2, 32;
	add.s32 	%r102, %r102, -32;
	add.s64 	%rd101, %rd101, 128;
	add.s64 	%rd100, %rd100, 128;
	add.s64 	%rd99, %rd99, 128;
	add.s64 	%rd98, %rd98, 128;
	add.s32 	%r101, %r101, 32;
	setp.lt.s32 	%p50, %r2, %r37;
	@%p50 bra 	$L__BB1_33;
$L__BB1_38:
	ret;

}
	// .globl	mama_batch_f32
.visible .entry mama_batch_f32(
	.param .u64 .ptr .align 1 mama_batch_f32_param_0,
	.param .u64 .ptr .align 1 mama_batch_f32_param_1,
	.param .u64 .ptr .align 1 mama_batch_f32_param_2,
	.param .u32 mama_batch_f32_param_3,
	.param .u32 mama_batch_f32_param_4,
	.param .u32 mama_batch_f32_param_5,
	.param .u64 .ptr .align 1 mama_batch_f32_param_6,
	.param .u64 .ptr .align 1 mama_batch_f32_param_7
)
.maxntid 256
.minnctapersm 2
{
	.local .align 16 .b8 	__local_depot2[256];
	.reg .b64 	%SP;
	.reg .b64 	%SPL;
	.reg .pred 	%p<94>;
	.reg .b32 	%r<158>;
	.reg .b32 	%f<17>;
	.reg .b64 	%rd<164>;
	.reg .b64 	%fd<321>;

	mov.u64 	%SPL, __local_depot2;
	ld.param.u64 	%rd43, [mama_batch_f32_param_0];
	ld.param.u64 	%rd44, [mama_batch_f32_param_1];
	ld.param.u64 	%rd45, [mama_batch_f32_param_2];
	ld.param.u32 	%r85, [mama_batch_f32_param_3];
	ld.param.u32 	%r86, [mama_batch_f32_param_4];
	ld.param.u32 	%r87, [mama_batch_f32_param_5];
	ld.param.u64 	%rd46, [mama_batch_f32_param_6];
	ld.param.u64 	%rd47, [mama_batch_f32_param_7];
	cvta.to.global.u64 	%rd1, %rd43;
	cvta.to.global.u64 	%rd2, %rd45;
	cvta.to.global.u64 	%rd3, %rd44;
	cvta.to.global.u64 	%rd4, %rd47;
	cvta.to.global.u64 	%rd5, %rd46;
	add.u64 	%rd6, %SPL, 0;
	add.u64 	%rd7, %SPL, 64;
	add.u64 	%rd8, %SPL, 128;
	add.u64 	%rd9, %SPL, 192;
	setp.lt.s32 	%p1, %r85, 1;
	@%p1 bra 	$L__BB2_101;
	mov.u32 	%r88, %ctaid.x;
	mov.u32 	%r89, %ntid.x;
	mov.u32 	%r90, %tid.x;
	mad.lo.s32 	%r133, %r88, %r89, %r90;
	mov.u32 	%r91, %nctaid.x;
	mul.lo.s32 	%r2, %r89, %r91;
	setp.eq.s32 	%p2, %r86, 1;
	@%p2 bra 	$L__BB2_43;
	setp.ge.s32 	%p3, %r133, %r86;
	@%p3 bra 	$L__BB2_101;
	max.s32 	%r3, %r87, 0;
	setp.ge.s32 	%p4, %r87, %r85;
	add.s32 	%r4, %r3, 10;
	min.s32 	%r5, %r4, %r85;
	@%p4 bra 	$L__BB2_88;
	max.s32 	%r99, %r5, 1;
	and.b32  	%r6, %r99, 7;
	add.s32 	%r7, %r6, -1;
	and.b32  	%r8, %r99, 3;
	add.s32 	%r9, %r85, -1;
	and.b32  	%r10, %r85, 7;
	add.s32 	%r11, %r10, -1;
	and.b32  	%r12, %r85, 3;
	and.b32  	%r13, %r99, 2147483640;
	and.b32  	%r14, %r99, 1;
	and.b32  	%r15, %r85, 2147483640;
	and.b32  	%r16, %r85, 1;
	neg.s32 	%r17, %r13;
	add.s64 	%rd10, %rd5, 16;
	add.s64 	%rd11, %rd4, 16;
	add.s32 	%r18, %r3, 3;
	add.s32 	%r19, %r3, 2;
	mul.wide.u32 	%rd72, %r3, 4;
	add.s64 	%rd12, %rd1, %rd72;
$L__BB2_5:
	mul.lo.s32 	%r21, %r133, %r85;
	mul.wide.s32 	%rd73, %r21, 4;
	add.s64 	%rd13, %rd5, %rd73;
	add.s64 	%rd14, %rd4, %rd73;
	mul.wide.s32 	%rd74, %r133, 4;
	add.s64 	%rd75, %rd3, %rd74;
	ld.global.nc.f32 	%f1, [%rd75];
	cvt.f64.f32 	%fd1, %f1;
	add.s64 	%rd76, %rd2, %rd74;
	ld.global.nc.f32 	%f6, [%rd76];
	setp.leu.f32 	%p13, %f1, 0f00000000;
	setp.leu.f32 	%p14, %f6, 0f00000000;
	or.pred  	%p15, %p13, %p14;
	@%p15 bra 	$L__BB2_32;
	setp.lt.s32 	%p16, %r5, 8;
	ld.global.nc.f32 	%f3, [%rd12];
	mov.b32 	%r136, 0;
	@%p16 bra 	$L__BB2_9;
	add.s64 	%rd156, %rd10, %rd73;
	add.s64 	%rd155, %rd11, %rd73;
	mov.u32 	%r134, %r17;
$L__BB2_8:
	.pragma "nounroll";
	mov.b32 	%r101, 2143289344;
	st.global.u32 	[%rd156+-16], %r101;
	st.global.u32 	[%rd155+-16], %r101;
	st.global.u32 	[%rd156+-12], %r101;
	st.global.u32 	[%rd155+-12], %r101;
	st.global.u32 	[%rd156+-8], %r101;
	st.global.u32 	[%rd155+-8], %r101;
	st.global.u32 	[%rd156+-4], %r101;
	st.global.u32 	[%rd155+-4], %r101;
	st.global.u32 	[%rd156], %r101;
	st.global.u32 	[%rd155], %r101;
	st.global.u32 	[%rd156+4], %r101;
	st.global.u32 	[%rd155+4], %r101;
	st.global.u32 	[%rd156+8], %r101;
	st.global.u32 	[%rd155+8], %r101;
	st.global.u32 	[%rd156+12], %r101;
	st.global.u32 	[%rd155+12], %r101;
	add.s32 	%r134, %r134, 8;
	add.s64 	%rd156, %rd156, 32;
	add.s64 	%rd155, %rd155, 32;
	setp.ne.s32 	%p17, %r134, 0;
	mov.u32 	%r136, %r13;
	@%p17 bra 	$L__BB2_8;
$L__BB2_9:
	setp.eq.s32 	%p18, %r6, 0;
	@%p18 bra 	$L__BB2_17;
	setp.lt.u32 	%p19, %r7, 3;
	@%p19 bra 	$L__BB2_12;
	mul.wide.u32 	%rd78, %r136, 4;
	add.s64 	%rd79, %rd13, %rd78;
	mov.b32 	%r102, 2143289344;
	st.global.u32 	[%rd79], %r102;
	add.s64 	%rd80, %rd14, %rd78;
	st.global.u32 	[%rd80], %r102;
	st.global.u32 	[%rd79+4], %r102;
	st.global.u32 	[%rd80+4], %r102;
	st.global.u32 	[%rd79+8], %r102;
	st.global.u32 	[%rd80+8], %r102;
	st.global.u32 	[%rd79+12], %r102;
	st.global.u32 	[%rd80+12], %r102;
	add.s32 	%r136, %r136, 4;
$L__BB2_12:
	setp.eq.s32 	%p20, %r8, 0;
	@%p20 bra 	$L__BB2_17;
	setp.eq.s32 	%p21, %r8, 1;
	@%p21 bra 	$L__BB2_15;
	mul.wide.u32 	%rd81, %r136, 4;
	add.s64 	%rd82, %rd13, %rd81;
	mov.b32 	%r103, 2143289344;
	st.global.u32 	[%rd82], %r103;
	add.s64 	%rd83, %rd14, %rd81;
	st.global.u32 	[%rd83], %r103;
	st.global.u32 	[%rd82+4], %r103;
	st.global.u32 	[%rd83+4], %r103;
	add.s32 	%r136, %r136, 2;
$L__BB2_15:
	setp.eq.s32 	%p22, %r14, 0;
	@%p22 bra 	$L__BB2_17;
	mul.wide.u32 	%rd84, %r136, 4;
	add.s64 	%rd85, %rd13, %rd84;
	mov.b32 	%r104, 2143289344;
	st.global.u32 	[%rd85], %r104;
	add.s64 	%rd86, %rd14, %rd84;
	st.global.u32 	[%rd86], %r104;
$L__BB2_17:
	cvt.f64.f32 	%fd275, %f3;
	cvt.f64.f32 	%fd105, %f6;
	setp.lt.f32 	%p23, %f6, %f1;
	selp.f64 	%fd60, %fd105, %fd1, %p23;
	selp.f64 	%fd61, %fd1, %fd105, %p23;
	mov.f64 	%fd270, 0d0000000000000000;
	mov.u32 	%r138, %r3;
	mov.f64 	%fd271, %fd270;
	mov.f64 	%fd272, %fd270;
	mov.f64 	%fd273, %fd270;
	mov.f64 	%fd274, %fd270;
	mov.f64 	%fd276, %fd275;
	mov.f64 	%fd277, %fd270;
	mov.f64 	%fd278, %fd275;
	mov.f64 	%fd279, %fd275;
	mov.f64 	%fd280, %fd275;
	mov.f64 	%fd281, %fd275;
	mov.f64 	%fd282, %fd275;
	mov.f64 	%fd283, %fd275;
	mov.f64 	%fd284, %fd275;
	mov.f64 	%fd285, %fd275;
	mov.f64 	%fd286, %fd275;
	mov.f64 	%fd287, %fd275;
	mov.f64 	%fd288, %fd275;
	mov.f64 	%fd289, %fd275;
	mov.f64 	%fd290, %fd275;
	mov.f64 	%fd291, %fd275;
	mov.f64 	%fd292, %fd275;
	mov.f64 	%fd293, %fd275;
	mov.f64 	%fd294, %fd275;
	mov.f64 	%fd295, %fd275;
	mov.f64 	%fd296, %fd275;
	mov.f64 	%fd297, %fd275;
	mov.f64 	%fd298, %fd275;
	mov.f64 	%fd299, %fd275;
	mov.f64 	%fd300, %fd275;
	mov.f64 	%fd301, %fd275;
$L__BB2_18:
	mov.f64 	%fd32, %fd300;
	mov.f64 	%fd300, %fd299;
	mov.f64 	%fd299, %fd298;
	mov.f64 	%fd298, %fd296;
	mov.f64 	%fd14, %fd295;
	mov.f64 	%fd296, %fd294;
	mov.f64 	%fd295, %fd293;
	mov.f64 	%fd294, %fd292;
	mov.f64 	%fd293, %fd291;
	mov.f64 	%fd292, %fd289;
	mov.f64 	%fd291, %fd288;
	mov.f64 	%fd11, %fd287;
	mov.f64 	%fd29, %fd285;
	mov.f64 	%fd285, %fd284;
	mov.f64 	%fd284, %fd283;
	mov.f64 	%fd283, %fd282;
	mov.f64 	%fd282, %fd281;
	mov.f64 	%fd289, %fd280;
	mov.f64 	%fd288, %fd279;
	mov.f64 	%fd287, %fd278;
	mul.wide.u32 	%rd87, %r138, 4;
	add.s64 	%rd88, %rd1, %rd87;
	ld.global.nc.f32 	%f7, [%rd88];
	cvt.f64.f32 	%fd278, %f7;
	setp.gt.u32 	%p24, %r138, %r3;
	selp.f64 	%fd106, %fd287, %fd278, %p24;
	setp.lt.u32 	%p25, %r138, %r19;
	selp.f64 	%fd107, %fd278, %fd11, %p25;
	setp.lt.u32 	%p26, %r138, %r18;
	selp.f64 	%fd108, %fd278, %fd290, %p26;
	fma.rn.f64 	%fd109, %fd107, 0d4000000000000000, %fd108;
	fma.rn.f64 	%fd110, %fd106, 0d4008000000000000, %fd109;
	fma.rn.f64 	%fd111, %fd278, 0d4010000000000000, %fd110;
	mul.f64 	%fd279, %fd111, 0d3FB999999999999A;
	fma.rn.f64 	%fd112, %fd277, 0d3FB3333333333333, 0d3FE147AE147AE148;
	mul.f64 	%fd113, %fd297, 0dBFB8A0902DE00D1B;
	fma.rn.f64 	%fd114, %fd295, 0dBFE275F6FD21FF2E, %fd113;
	fma.rn.f64 	%fd115, %fd291, 0d3FE275F6FD21FF2E, %fd114;
	fma.rn.f64 	%fd116, %fd279, 0d3FB8A0902DE00D1B, %fd115;
	mul.f64 	%fd280, %fd112, %fd116;
	mul.f64 	%fd117, %fd299, 0dBFB8A0902DE00D1B;
	fma.rn.f64 	%fd118, %fd296, 0dBFE275F6FD21FF2E, %fd117;
	fma.rn.f64 	%fd119, %fd292, 0d3FE275F6FD21FF2E, %fd118;
	fma.rn.f64 	%fd120, %fd280, 0d3FB8A0902DE00D1B, %fd119;
	mul.f64 	%fd281, %fd112, %fd120;
	mul.f64 	%fd121, %fd301, 0dBFB8A0902DE00D1B;
	fma.rn.f64 	%fd122, %fd300, 0dBFE275F6FD21FF2E, %fd121;
	fma.rn.f64 	%fd123, %fd298, 0d3FE275F6FD21FF2E, %fd122;
	fma.rn.f64 	%fd124, %fd294, 0d3FB8A0902DE00D1B, %fd123;
	mul.f64 	%fd125, %fd286, 0dBFB8A0902DE00D1B;
	fma.rn.f64 	%fd126, %fd285, 0dBFE275F6FD21FF2E, %fd125;
	fma.rn.f64 	%fd127, %fd283, 0d3FE275F6FD21FF2E, %fd126;
	fma.rn.f64 	%fd128, %fd281, 0d3FB8A0902DE00D1B, %fd127;
	mul.f64 	%fd129, %fd112, %fd128;
	sub.f64 	%fd130, %fd294, %fd129;
	fma.rn.f64 	%fd131, %fd124, %fd112, %fd281;
	mul.f64 	%fd132, %fd274, 0d3FE999999999999A;
	fma.rn.f64 	%fd38, %fd130, 0d3FC999999999999A, %fd132;
	mul.f64 	%fd133, %fd273, 0d3FE999999999999A;
	fma.rn.f64 	%fd39, %fd131, 0d3FC999999999999A, %fd133;
	mul.f64 	%fd134, %fd274, %fd38;
	fma.rn.f64 	%fd135, %fd273, %fd39, %fd134;
	mul.f64 	%fd136, %fd272, 0d3FE999999999999A;
	fma.rn.f64 	%fd272, %fd135, 0d3FC999999999999A, %fd136;
	mul.f64 	%fd137, %fd273, %fd38;
	mul.f64 	%fd138, %fd274, %fd39;
	sub.f64 	%fd139, %fd137, %fd138;
	mul.f64 	%fd140, %fd271, 0d3FE999999999999A;
	fma.rn.f64 	%fd271, %fd139, 0d3FC999999999999A, %fd140;
	setp.eq.f64 	%p27, %fd272, 0d0000000000000000;
	setp.eq.f64 	%p28, %fd271, 0d0000000000000000;
	or.pred  	%p29, %p27, %p28;
	mov.f64 	%fd303, %fd277;
	@%p29 bra 	$L__BB2_23;
	div.rn.f64 	%fd42, %fd271, %fd272;
	abs.f64 	%fd43, %fd42;
	setp.gtu.f64 	%p30, %fd43, 0d3FF0000000000000;
	@%p30 bra 	$L__BB2_21;
	fma.rn.f64 	%fd142, %fd43, 0d3FB0F9096BB98C7E, 0d3FCF525460AA64C3;
	add.f64 	%fd143, %fd43, 0dBFF0000000000000;
	fma.rn.f64 	%fd144, %fd42, %fd143, %fd142;
	fma.rn.f64 	%fd302, %fd42, 0d3FE921FB54442D18, %fd144;
	bra.uni 	$L__BB2_22;
$L__BB2_21:
	rcp.rn.f64 	%fd145, %fd42;
	abs.f64 	%fd146, %fd145;
	fma.rn.f64 	%fd147, %fd146, 0d3FB0F9096BB98C7E, 0d3FCF525460AA64C3;
	add.f64 	%fd148, %fd146, 0dBFF0000000000000;
	fma.rn.f64 	%fd149, %fd145, %fd148, %fd147;
	fma.rn.f64 	%fd150, %fd145, 0d3FE921FB54442D18, %fd149;
	setp.gt.f64 	%p31, %fd42, 0d0000000000000000;
	selp.f64 	%fd151, 0d3FF921FB54442D18, 0dBFF921FB54442D18, %p31;
	sub.f64 	%fd302, %fd151, %fd150;
$L__BB2_22:
	mov.f64 	%fd152, 0d401921FB54442D18;
	div.rn.f64 	%fd303, %fd152, %fd302;
$L__BB2_23:
	mul.f64 	%fd153, %fd277, 0d3FF8000000000000;
	mul.f64 	%fd154, %fd277, 0d3FE570A3D70A3D71;
	setp.gt.f64 	%p32, %fd303, %fd153;
	selp.f64 	%fd155, %fd153, %fd303, %p32;
	setp.lt.f64 	%p33, %fd155, %fd154;
	selp.f64 	%fd156, %fd154, %fd155, %p33;
	setp.lt.f64 	%p34, %fd156, 0d4018000000000000;
	selp.f64 	%fd157, 0d4018000000000000, %fd156, %p34;
	setp.gt.f64 	%p35, %fd157, 0d4049000000000000;
	selp.f64 	%fd158, 0d4049000000000000, %fd157, %p35;
	mul.f64 	%fd159, %fd277, 0d3FE999999999999A;
	fma.rn.f64 	%fd277, %fd158, 0d3FC999999999999A, %fd159;
	setp.eq.f64 	%p36, %fd294, 0d0000000000000000;
	mov.f64 	%fd305, %fd270;
	@%p36 bra 	$L__BB2_28;
	div.rn.f64 	%fd50, %fd281, %fd294;
	abs.f64 	%fd51, %fd50;
	setp.gtu.f64 	%p37, %fd51, 0d3FF0000000000000;
	@%p37 bra 	$L__BB2_26;
	fma.rn.f64 	%fd160, %fd51, 0d3FB0F9096BB98C7E, 0d3FCF525460AA64C3;
	add.f64 	%fd161, %fd51, 0dBFF0000000000000;
	fma.rn.f64 	%fd162, %fd50, %fd161, %fd160;
	fma.rn.f64 	%fd304, %fd50, 0d3FE921FB54442D18, %fd162;
	bra.uni 	$L__BB2_27;
$L__BB2_26:
	rcp.rn.f64 	%fd163, %fd50;
	abs.f64 	%fd164, %fd163;
	fma.rn.f64 	%fd165, %fd164, 0d3FB0F9096BB98C7E, 0d3FCF525460AA64C3;
	add.f64 	%fd166, %fd164, 0dBFF0000000000000;
	fma.rn.f64 	%fd167, %fd163, %fd166, %fd165;
	fma.rn.f64 	%fd168, %fd163, 0d3FE921FB54442D18, %fd167;
	setp.gt.f64 	%p38, %fd50, 0d0000000000000000;
	selp.f64 	%fd169, 0d3FF921FB54442D18, 0dBFF921FB54442D18, %p38;
	sub.f64 	%fd304, %fd169, %fd168;
$L__BB2_27:
	mul.f64 	%fd305, %fd304, 0d404CA5DC1A63C1F8;
$L__BB2_28:
	sub.f64 	%fd170, %fd270, %fd305;
	setp.lt.f64 	%p39, %fd170, 0d3FF0000000000000;
	selp.f64 	%fd171, 0d3FF0000000000000, %fd170, %p39;
	div.rn.f64 	%fd172, %fd1, %fd171;
	setp.lt.f64 	%p40, %fd172, %fd60;
	setp.gt.f64 	%p41, %fd172, %fd61;
	selp.f64 	%fd173, %fd61, %fd172, %p41;
	selp.f64 	%fd174, %fd60, %fd173, %p40;
	mov.f64 	%fd175, 0d3FF0000000000000;
	sub.f64 	%fd176, %fd175, %fd174;
	mul.f64 	%fd177, %fd276, %fd176;
	fma.rn.f64 	%fd276, %fd174, %fd278, %fd177;
	mul.f64 	%fd178, %fd174, 0d3FE0000000000000;
	sub.f64 	%fd179, %fd175, %fd178;
	mul.f64 	%fd180, %fd275, %fd179;
	fma.rn.f64 	%fd275, %fd178, %fd276, %fd180;
	setp.lt.u32 	%p42, %r138, %r4;
	@%p42 bra 	$L__BB2_30;
	cvt.rn.f32.f64 	%f8, %fd276;
	add.s64 	%rd90, %rd13, %rd87;
	st.global.f32 	[%rd90], %f8;
	cvt.rn.f32.f64 	%f9, %fd275;
	add.s64 	%rd91, %rd14, %rd87;
	st.global.f32 	[%rd91], %f9;
$L__BB2_30:
	add.s32 	%r138, %r138, 1;
	setp.lt.s32 	%p43, %r138, %r85;
	mov.f64 	%fd270, %fd305;
	mov.f64 	%fd273, %fd39;
	mov.f64 	%fd274, %fd38;
	mov.f64 	%fd286, %fd29;
	mov.f64 	%fd290, %fd11;
	mov.f64 	%fd297, %fd14;
	mov.f64 	%fd301, %fd32;
	@%p43 bra 	$L__BB2_18;
$L__BB2_31:
	add.s32 	%r133, %r133, %r2;
	setp.lt.s32 	%p51, %r133, %r86;
	@%p51 bra 	$L__BB2_5;
	bra.uni 	$L__BB2_101;
$L__BB2_32:
	setp.lt.u32 	%p44, %r9, 7;
	mov.b32 	%r141, 0;
	@%p44 bra 	$L__BB2_35;
	mov.b32 	%r139, 0;
$L__BB2_34:
	.pragma "nounroll";
	mul.wide.u32 	%rd92, %r139, 4;
	add.s64 	%rd93, %rd13, %rd92;
	mov.b32 	%r107, 2143289344;
	st.global.u32 	[%rd93], %r107;
	add.s64 	%rd94, %rd14, %rd92;
	st.global.u32 	[%rd94], %r107;
	st.global.u32 	[%rd93+4], %r107;
	st.global.u32 	[%rd94+4], %r107;
	st.global.u32 	[%rd93+8], %r107;
	st.global.u32 	[%rd94+8], %r107;
	st.global.u32 	[%rd93+12], %r107;
	st.global.u32 	[%rd94+12], %r107;
	st.global.u32 	[%rd93+16], %r107;
	st.global.u32 	[%rd94+16], %r107;
	st.global.u32 	[%rd93+20], %r107;
	st.global.u32 	[%rd94+20], %r107;
	st.global.u32 	[%rd93+24], %r107;
	st.global.u32 	[%rd94+24], %r107;
	st.global.u32 	[%rd93+28], %r107;
	st.global.u32 	[%rd94+28], %r107;
	add.s32 	%r139, %r139, 8;
	setp.eq.s32 	%p45, %r139, %r15;
	mov.u32 	%r141, %r15;
	@%p45 bra 	$L__BB2_35;
	bra.uni 	$L__BB2_34;
$L__BB2_35:
	setp.eq.s32 	%p46, %r10, 0;
	@%p46 bra 	$L__BB2_31;
	setp.lt.u32 	%p47, %r11, 3;
	@%p47 bra 	$L__BB2_38;
	mul.wide.u32 	%rd95, %r141, 4;
	add.s64 	%rd96, %rd13, %rd95;
	mov.b32 	%r108, 2143289344;
	st.global.u32 	[%rd96], %r108;
	add.s64 	%rd97, %rd14, %rd95;
	st.global.u32 	[%rd97], %r108;
	st.global.u32 	[%rd96+4], %r108;
	st.global.u32 	[%rd97+4], %r108;
	st.global.u32 	[%rd96+8], %r108;
	st.global.u32 	[%rd97+8], %r108;
	st.global.u32 	[%rd96+12], %r108;
	st.global.u32 	[%rd97+12], %r108;
	add.s32 	%r141, %r141, 4;
$L__BB2_38:
	setp.eq.s32 	%p48, %r12, 0;
	@%p48 bra 	$L__BB2_31;
	setp.eq.s32 	%p49, %r12, 1;
	@%p49 bra 	$L__BB2_41;
	mul.wide.u32 	%rd98, %r141, 4;
	add.s64 	%rd99, %rd13, %rd98;
	mov.b32 	%r109, 2143289344;
	st.global.u32 	[%rd99], %r109;
	add.s64 	%rd100, %rd14, %rd98;
	st.global.u32 	[%rd100], %r109;
	st.global.u32 	[%rd99+4], %r109;
	st.global.u32 	[%rd100+4], %r109;
	add.s32 	%r141, %r141, 2;
$L__BB2_41:
	setp.eq.s32 	%p50, %r16, 0;
	@%p50 bra 	$L__BB2_31;
	mul.wide.u32 	%rd101, %r141, 4;
	add.s64 	%rd102, %rd13, %rd101;
	mov.b32 	%r110, 2143289344;
	st.global.u32 	[%rd102], %r110;
	add.s64 	%rd103, %rd14, %rd101;
	st.global.u32 	[%rd103], %r110;
	bra.uni 	$L__BB2_31;
$L__BB2_43:
	setp.ne.s32 	%p52, %r133, 0;
	@%p52 bra 	$L__BB2_101;
	max.s32 	%r45, %r87, 0;
	setp.lt.s32 	%p53, %r87, %r85;
	@%p53 bra 	$L__BB2_56;
	add.s32 	%r112, %r85, -1;
	and.b32  	%r46, %r85, 7;
	setp.lt.u32 	%p54, %r112, 7;
	mov.b32 	%r156, 0;
	@%p54 bra 	$L__BB2_48;
	and.b32  	%r156, %r85, 2147483640;
	neg.s32 	%r143, %r156;
	add.s64 	%rd158, %rd5, 16;
	add.s64 	%rd157, %rd4, 16;
$L__BB2_47:
	.pragma "nounroll";
	mov.b32 	%r113, 2143289344;
	st.global.u32 	[%rd158+-16], %r113;
	st.global.u32 	[%rd157+-16], %r113;
	st.global.u32 	[%rd158+-12], %r113;
	st.global.u32 	[%rd157+-12], %r113;
	st.global.u32 	[%rd158+-8], %r113;
	st.global.u32 	[%rd157+-8], %r113;
	st.global.u32 	[%rd158+-4], %r113;
	st.global.u32 	[%rd157+-4], %r113;
	st.global.u32 	[%rd158], %r113;
	st.global.u32 	[%rd157], %r113;
	st.global.u32 	[%rd158+4], %r113;
	st.global.u32 	[%rd157+4], %r113;
	st.global.u32 	[%rd158+8], %r113;
	st.global.u32 	[%rd157+8], %r113;
	st.global.u32 	[%rd158+12], %r113;
	st.global.u32 	[%rd157+12], %r113;
	add.s32 	%r143, %r143, 8;
	add.s64 	%rd158, %rd158, 32;
	add.s64 	%rd157, %rd157, 32;
	setp.eq.s32 	%p55, %r143, 0;
	@%p55 bra 	$L__BB2_48;
	bra.uni 	$L__BB2_47;
$L__BB2_48:
	setp.eq.s32 	%p56, %r46, 0;
	@%p56 bra 	$L__BB2_101;
	and.b32  	%r80, %r85, 3;
	setp.lt.u32 	%p57, %r46, 4;
	@%p57 bra 	$L__BB2_51;
	mul.wide.u32 	%rd104, %r156, 4;
	add.s64 	%rd105, %rd5, %rd104;
	mov.b32 	%r114, 2143289344;
	st.global.u32 	[%rd105], %r114;
	add.s64 	%rd106, %rd4, %rd104;
	st.global.u32 	[%rd106], %r114;
	st.global.u32 	[%rd105+4], %r114;
	st.global.u32 	[%rd106+4], %r114;
	st.global.u32 	[%rd105+8], %r114;
	st.global.u32 	[%rd106+8], %r114;
	st.global.u32 	[%rd105+12], %r114;
	st.global.u32 	[%rd106+12], %r114;
	add.s32 	%r156, %r156, 4;
$L__BB2_51:
	setp.eq.s32 	%p58, %r80, 0;
	@%p58 bra 	$L__BB2_101;
	setp.eq.s32 	%p59, %r80, 1;
	@%p59 bra 	$L__BB2_54;
	mul.wide.u32 	%rd107, %r156, 4;
	add.s64 	%rd108, %rd5, %rd107;
	mov.b32 	%r115, 2143289344;
	st.global.u32 	[%rd108], %r115;
	add.s64 	%rd109, %rd4, %rd107;
	st.global.u32 	[%rd109], %r115;
	st.global.u32 	[%rd108+4], %r115;
	st.global.u32 	[%rd109+4], %r115;
	add.s32 	%r156, %r156, 2;
$L__BB2_54:
	and.b32  	%r116, %r85, 1;
	setp.eq.b32 	%p60, %r116, 1;
	not.pred 	%p61, %p60;
	@%p61 bra 	$L__BB2_101;
	mul.wide.u32 	%rd110, %r156, 4;
	add.s64 	%rd111, %rd5, %rd110;
	mov.b32 	%r117, 2143289344;
	st.global.u32 	[%rd111], %r117;
	add.s64 	%rd112, %rd4, %rd110;
	st.global.u32 	[%rd112], %r117;
	bra.uni 	$L__BB2_101;
$L__BB2_56:
	ld.global.nc.f32 	%f4, [%rd3];
	cvt.f64.f32 	%fd62, %f4;
	ld.global.nc.f32 	%f5, [%rd2];
	add.s32 	%r119, %r85, -1;
	and.b32  	%r51, %r85, 7;
	setp.lt.u32 	%p62, %r119, 7;
	mov.b32 	%r146, 0;
	@%p62 bra 	$L__BB2_59;
	and.b32  	%r146, %r85, 2147483640;
	neg.s32 	%r144, %r146;
	add.s64 	%rd160, %rd5, 16;
	add.s64 	%rd159, %rd4, 16;
$L__BB2_58:
	.pragma "nounroll";
	mov.b32 	%r120, 2143289344;
	st.global.u32 	[%rd160+-16], %r120;
	st.global.u32 	[%rd159+-16], %r120;
	st.global.u32 	[%rd160+-12], %r120;
	st.global.u32 	[%rd159+-12], %r120;
	st.global.u32 	[%rd160+-8], %r120;
	st.global.u32 	[%rd159+-8], %r120;
	st.global.u32 	[%rd160+-4], %r120;
	st.global.u32 	[%rd159+-4], %r120;
	st.global.u32 	[%rd160], %r120;
	st.global.u32 	[%rd159], %r120;
	st.global.u32 	[%rd160+4], %r120;
	st.global.u32 	[%rd159+4], %r120;
	st.global.u32 	[%rd160+8], %r120;
	st.global.u32 	[%rd159+8], %r120;
	st.global.u32 	[%rd160+12], %r120;
	st.global.u32 	[%rd159+12], %r120;
	add.s32 	%r144, %r144, 8;
	add.s64 	%rd160, %rd160, 32;
	add.s64 	%rd159, %rd159, 32;
	setp.ne.s32 	%p63, %r144, 0;
	@%p63 bra 	$L__BB2_58;
$L__BB2_59:
	setp.eq.s32 	%p64, %r51, 0;
	@%p64 bra 	$L__BB2_67;
	and.b32  	%r57, %r85, 3;
	setp.lt.u32 	%p65, %r51, 4;
	@%p65 bra 	$L__BB2_62;
	mul.wide.u32 	%rd113, %r146, 4;
	add.s64 	%rd114, %rd5, %rd113;
	mov.b32 	%r121, 2143289344;
	st.global.u32 	[%rd114], %r121;
	add.s64 	%rd115, %rd4, %rd113;
	st.global.u32 	[%rd115], %r121;
	st.global.u32 	[%rd114+4], %r121;
	st.global.u32 	[%rd115+4], %r121;
	st.global.u32 	[%rd114+8], %r121;
	st.global.u32 	[%rd115+8], %r121;
	st.global.u32 	[%rd114+12], %r121;
	st.global.u32 	[%rd115+12], %r121;
	add.s32 	%r146, %r146, 4;
$L__BB2_62:
	setp.eq.s32 	%p66, %r57, 0;
	@%p66 bra 	$L__BB2_67;
	setp.eq.s32 	%p67, %r57, 1;
	@%p67 bra 	$L__BB2_65;
	mul.wide.u32 	%rd116, %r146, 4;
	add.s64 	%rd117, %rd5, %rd116;
	mov.b32 	%r122, 2143289344;
	st.global.u32 	[%rd117], %r122;
	add.s64 	%rd118, %rd4, %rd116;
	st.global.u32 	[%rd118], %r122;
	st.global.u32 	[%rd117+4], %r122;
	st.global.u32 	[%rd118+4], %r122;
	add.s32 	%r146, %r146, 2;
$L__BB2_65:
	and.b32  	%r123, %r85, 1;
	setp.eq.b32 	%p68, %r123, 1;
	not.pred 	%p69, %p68;
	@%p69 bra 	$L__BB2_67;
	mul.wide.u32 	%rd119, %r146, 4;
	add.s64 	%rd120, %rd5, %rd119;
	mov.b32 	%r124, 2143289344;
	st.global.u32 	[%rd120], %r124;
	add.s64 	%rd121, %rd4, %rd119;
	st.global.u32 	[%rd121], %r124;
$L__BB2_67:
	setp.leu.f32 	%p70, %f4, 0f00000000;
	setp.leu.f32 	%p71, %f5, 0f00000000;
	or.pred  	%p72, %p70, %p71;
	@%p72 bra 	$L__BB2_101;
	cvt.f64.f32 	%fd182, %f5;
	add.s32 	%r62, %r45, 10;
	mul.wide.u32 	%rd122, %r45, 4;
	add.s64 	%rd161, %rd1, %rd122;
	ld.global.nc.f32 	%f10, [%rd161];
	cvt.f64.f32 	%fd307, %f10;
	st.local.v2.f64 	[%rd6], {%fd307, %fd307};
	st.local.v2.f64 	[%rd7], {%fd307, %fd307};
	st.local.v2.f64 	[%rd8], {%fd307, %fd307};
	st.local.v2.f64 	[%rd9], {%fd307, %fd307};
	st.local.v2.f64 	[%rd6+16], {%fd307, %fd307};
	st.local.v2.f64 	[%rd7+16], {%fd307, %fd307};
	st.local.v2.f64 	[%rd8+16], {%fd307, %fd307};
	st.local.v2.f64 	[%rd9+16], {%fd307, %fd307};
	st.local.v2.f64 	[%rd6+32], {%fd307, %fd307};
	st.local.v2.f64 	[%rd7+32], {%fd307, %fd307};
	st.local.v2.f64 	[%rd8+32], {%fd307, %fd307};
	st.local.v2.f64 	[%rd9+32], {%fd307, %fd307};
	st.local.v2.f64 	[%rd6+48], {%fd307, %fd307};
	st.local.v2.f64 	[%rd7+48], {%fd307, %fd307};
	st.local.v2.f64 	[%rd8+48], {%fd307, %fd307};
	st.local.v2.f64 	[%rd9+48], {%fd307, %fd307};
	add.s32 	%r63, %r45, 2;
	add.s32 	%r64, %r45, 3;
	setp.lt.f32 	%p73, %f5, %f4;
	selp.f64 	%fd64, %fd182, %fd62, %p73;
	selp.f64 	%fd65, %fd62, %fd182, %p73;
	add.s32 	%r149, %r45, -1;
	add.s64 	%rd163, %rd4, %rd122;
	add.s64 	%rd162, %rd5, %rd122;
	mov.f64 	%fd306, 0d0000000000000000;
	mov.b32 	%r148, 2;
	mov.f64 	%fd308, %fd307;
	mov.f64 	%fd309, %fd306;
	mov.f64 	%fd310, %fd306;
	mov.f64 	%fd311, %fd306;
	mov.f64 	%fd312, %fd306;
	mov.f64 	%fd313, %fd306;
$L__BB2_69:
	add.s32 	%r68, %r149, 1;
	ld.global.nc.f32 	%f11, [%rd161];
	cvt.f64.f32 	%fd74, %f11;
	setp.le.u32 	%p74, %r68, %r45;
	mov.f64 	%fd314, %fd74;
	@%p74 bra 	$L__BB2_71;
	mul.wide.u32 	%rd123, %r149, 4;
	add.s64 	%rd124, %rd1, %rd123;
	ld.global.nc.f32 	%f12, [%rd124];
	cvt.f64.f32 	%fd314, %f12;
$L__BB2_71:
	setp.lt.u32 	%p75, %r68, %r63;
	mov.f64 	%fd315, %fd74;
	@%p75 bra 	$L__BB2_73;
	add.s32 	%r126, %r149, -1;
	mul.wide.u32 	%rd125, %r126, 4;
	add.s64 	%rd126, %rd1, %rd125;
	ld.global.nc.f32 	%f13, [%rd126];
	cvt.f64.f32 	%fd315, %f13;
$L__BB2_73:
	setp.lt.u32 	%p76, %r68, %r64;
	mov.f64 	%fd316, %fd74;
	@%p76 bra 	$L__BB2_75;
	add.s32 	%r127, %r149, -2;
	mul.wide.u32 	%rd127, %r127, 4;
	add.s64 	%rd128, %rd1, %rd127;
	ld.global.nc.f32 	%f14, [%rd128];
	cvt.f64.f32 	%fd316, %f14;
$L__BB2_75:
	mul.f64 	%fd183, %fd314, 0d4008000000000000;
	fma.rn.f64 	%fd184, %fd74, 0d4010000000000000, %fd183;
	fma.rn.f64 	%fd185, %fd315, 0d4000000000000000, %fd184;
	add.f64 	%fd186, %fd185, %fd316;
	mul.f64 	%fd187, %fd186, 0d3FB999999999999A;
	shl.b32 	%r128, %r148, 3;
	add.s32 	%r129, %r128, -16;
	cvt.u64.u32 	%rd129, %r129;
	and.b64  	%rd130, %rd129, 56;
	add.s64 	%rd131, %rd6, %rd130;
	st.local.f64 	[%rd131], %fd187;
	add.s32 	%r130, %r128, 32;
	cvt.u64.u32 	%rd132, %r130;
	and.b64  	%rd133, %rd132, 56;
	add.s64 	%rd134, %rd6, %rd133;
	ld.local.f64 	%fd188, [%rd134];
	xor.b64  	%rd135, %rd130, 32;
	add.s64 	%rd136, %rd6, %rd135;
	ld.local.f64 	%fd189, [%rd136];
	cvt.u64.u32 	%rd137, %r128;
	and.b64  	%rd138, %rd137, 56;
	add.s64 	%rd139, %rd6, %rd138;
	ld.local.f64 	%fd190, [%rd139];
	fma.rn.f64 	%fd191, %fd306, 0d3FB3333333333333, 0d3FE147AE147AE148;
	mul.f64 	%fd192, %fd190, 0dBFB8A0902DE00D1B;
	fma.rn.f64 	%fd193, %fd189, 0dBFE275F6FD21FF2E, %fd192;
	fma.rn.f64 	%fd194, %fd188, 0d3FE275F6FD21FF2E, %fd193;
	fma.rn.f64 	%fd195, %fd187, 0d3FB8A0902DE00D1B, %fd194;
	mul.f64 	%fd196, %fd191, %fd195;
	add.s64 	%rd140, %rd7, %rd130;
	st.local.f64 	[%rd140], %fd196;
	add.s32 	%r131, %r128, 24;
	cvt.u64.u32 	%rd141, %r131;
	and.b64  	%rd142, %rd141, 56;
	add.s64 	%rd143, %rd7, %rd142;
	ld.local.f64 	%fd81, [%rd143];
	add.s64 	%rd144, %rd8, %rd130;
	st.local.f64 	[%rd144], %fd81;
	add.s64 	%rd145, %rd7, %rd133;
	ld.local.f64 	%fd197, [%rd145];
	add.s64 	%rd146, %rd7, %rd135;
	ld.local.f64 	%fd198, [%rd146];
	add.s64 	%rd147, %rd7, %rd138;
	ld.local.f64 	%fd199, [%rd147];
	mul.f64 	%fd200, %fd199, 0dBFB8A0902DE00D1B;
	fma.rn.f64 	%fd201, %fd198, 0dBFE275F6FD21FF2E, %fd200;
	fma.rn.f64 	%fd202, %fd197, 0d3FE275F6FD21FF2E, %fd201;
	fma.rn.f64 	%fd203, %fd196, 0d3FB8A0902DE00D1B, %fd202;
	mul.f64 	%fd82, %fd191, %fd203;
	add.s64 	%rd148, %rd9, %rd130;
	st.local.f64 	[%rd148], %fd82;
	add.s64 	%rd149, %rd8, %rd133;
	ld.local.f64 	%fd204, [%rd149];
	add.s64 	%rd150, %rd8, %rd135;
	ld.local.f64 	%fd205, [%rd150];
	add.s64 	%rd151, %rd8, %rd138;
	ld.local.f64 	%fd206, [%rd151];
	mul.f64 	%fd207, %fd206, 0dBFB8A0902DE00D1B;
	fma.rn.f64 	%fd208, %fd205, 0dBFE275F6FD21FF2E, %fd207;
	fma.rn.f64 	%fd209, %fd204, 0d3FE275F6FD21FF2E, %fd208;
	fma.rn.f64 	%fd210, %fd81, 0d3FB8A0902DE00D1B, %fd209;
	add.s64 	%rd152, %rd9, %rd133;
	ld.local.f64 	%fd211, [%rd152];
	add.s64 	%rd153, %rd9, %rd135;
	ld.local.f64 	%fd212, [%rd153];
	add.s64 	%rd154, %rd9, %rd138;
	ld.local.f64 	%fd213, [%rd154];
	mul.f64 	%fd214, %fd213, 0dBFB8A0902DE00D1B;
	fma.rn.f64 	%fd215, %fd212, 0dBFE275F6FD21FF2E, %fd214;
	fma.rn.f64 	%fd216, %fd211, 0d3FE275F6FD21FF2E, %fd215;
	fma.rn.f64 	%fd217, %fd82, 0d3FB8A0902DE00D1B, %fd216;
	mul.f64 	%fd218, %fd191, %fd217;
	sub.f64 	%fd219, %fd81, %fd218;
	fma.rn.f64 	%fd220, %fd191, %fd210, %fd82;
	mul.f64 	%fd221, %fd219, 0d3FC999999999999A;
	fma.rn.f64 	%fd83, %fd309, 0d3FE999999999999A, %fd221;
	mul.f64 	%fd222, %fd220, 0d3FC999999999999A;
	fma.rn.f64 	%fd84, %fd310, 0d3FE999999999999A, %fd222;
	mul.f64 	%fd223, %fd309, %fd83;
	fma.rn.f64 	%fd224, %fd310, %fd84, %fd223;
	mul.f64 	%fd225, %fd224, 0d3FC999999999999A;
	fma.rn.f64 	%fd311, %fd311, 0d3FE999999999999A, %fd225;
	mul.f64 	%fd226, %fd310, %fd83;
	mul.f64 	%fd227, %fd309, %fd84;
	sub.f64 	%fd228, %fd226, %fd227;
	mul.f64 	%fd229, %fd228, 0d3FC999999999999A;
	fma.rn.f64 	%fd312, %fd312, 0d3FE999999999999A, %fd229;
	setp.eq.f64 	%p77, %fd311, 0d0000000000000000;
	setp.eq.f64 	%p78, %fd312, 0d0000000000000000;
	or.pred  	%p79, %p77, %p78;
	mov.f64 	%fd318, %fd306;
	@%p79 bra 	$L__BB2_80;
	div.rn.f64 	%fd87, %fd312, %fd311;
	abs.f64 	%fd88, %fd87;
	setp.gtu.f64 	%p80, %fd88, 0d3FF0000000000000;
	@%p80 bra 	$L__BB2_78;
	fma.rn.f64 	%fd231, %fd88, 0d3FB0F9096BB98C7E, 0d3FCF525460AA64C3;
	add.f64 	%fd232, %fd88, 0dBFF0000000000000;
	fma.rn.f64 	%fd233, %fd87, %fd232, %fd231;
	fma.rn.f64 	%fd317, %fd87, 0d3FE921FB54442D18, %fd233;
	bra.uni 	$L__BB2_79;
$L__BB2_78:
	rcp.rn.f64 	%fd234, %fd87;
	abs.f64 	%fd235, %fd234;
	fma.rn.f64 	%fd236, %fd235, 0d3FB0F9096BB98C7E, 0d3FCF525460AA64C3;
	add.f64 	%fd237, %fd235, 0dBFF0000000000000;
	fma.rn.f64 	%fd238, %fd234, %fd237, %fd236;
	fma.rn.f64 	%fd239, %fd234, 0d3FE921FB54442D18, %fd238;
	setp.gt.f64 	%p81, %fd87, 0d0000000000000000;
	selp.f64 	%fd240, 0d3FF921FB54442D18, 0dBFF921FB54442D18, %p81;
	sub.f64 	%fd317, %fd240, %fd239;
$L__BB2_79:
	mov.f64 	%fd241, 0d401921FB54442D18;
	div.rn.f64 	%fd318, %fd241, %fd317;
$L__BB2_80:
	mul.f64 	%fd242, %fd306, 0d3FF8000000000000;
	mul.f64 	%fd243, %fd306, 0d3FE570A3D70A3D71;
	setp.gt.f64 	%p82, %fd318, %fd242;
	selp.f64 	%fd244, %fd242, %fd318, %p82;
	setp.lt.f64 	%p83, %fd244, %fd243;
	selp.f64 	%fd245, %fd243, %fd244, %p83;
	setp.lt.f64 	%p84, %fd245, 0d4018000000000000;
	selp.f64 	%fd246, 0d4018000000000000, %fd245, %p84;
	setp.gt.f64 	%p85, %fd246, 0d4049000000000000;
	selp.f64 	%fd247, 0d4049000000000000, %fd246, %p85;
	mul.f64 	%fd248, %fd247, 0d3FC999999999999A;
	fma.rn.f64 	%fd306, %fd306, 0d3FE999999999999A, %fd248;
	setp.eq.f64 	%p86, %fd81, 0d0000000000000000;
	mov.f64 	%fd320, %fd313;
	@%p86 bra 	$L__BB2_85;
	div.rn.f64 	%fd95, %fd82, %fd81;
	abs.f64 	%fd96, %fd95;
	setp.gtu.f64 	%p87, %fd96, 0d3FF0000000000000;
	@%p87 bra 	$L__BB2_83;
	fma.rn.f64 	%fd249, %fd96, 0d3FB0F9096BB98C7E, 0d3FCF525460AA64C3;
	add.f64 	%fd250, %fd96, 0dBFF0000000000000;
	fma.rn.f64 	%fd251, %fd95, %fd250, %fd249;
	fma.rn.f64 	%fd319, %fd95, 0d3FE921FB54442D18, %fd251;
	bra.uni 	$L__BB2_84;
$L__BB2_83:
	rcp.rn.f64 	%fd252, %fd95;
	abs.f64 	%fd253, %fd252;
	fma.rn.f64 	%fd254, %fd253, 0d3FB0F9096BB98C7E, 0d3FCF525460AA64C3;
	add.f64 	%fd255, %fd253, 0dBFF0000000000000;
	fma.rn.f64 	%fd256, %fd252, %fd255, %fd254;
	fma.rn.f64 	%fd257, %fd252, 0d3FE921FB54442D18, %fd256;
	setp.gt.f64 	%p88, %fd95, 0d0000000000000000;
	selp.f64 	%fd258, 0d3FF921FB54442D18, 0dBFF921FB54442D18, %p88;
	sub.f64 	%fd319, %fd258, %fd257;
$L__BB2_84:
	mul.f64 	%fd320, %fd319, 0d404CA5DC1A63C1F8;
$L__BB2_85:
	sub.f64 	%fd259, %fd313, %fd320;
	setp.lt.f64 	%p89, %fd259, 0d3FF0000000000000;
	selp.f64 	%fd260, 0d3FF0000000000000, %fd259, %p89;
	div.rn.f64 	%fd261, %fd62, %fd260;
	setp.lt.f64 	%p90, %fd261, %fd64;
	setp.gt.f64 	%p91, %fd261, %fd65;
	selp.f64 	%fd262, %fd65, %fd261, %p91;
	selp.f64 	%fd263, %fd64, %fd262, %p90;
	mov.f64 	%fd264, 0d3FF0000000000000;
	sub.f64 	%fd265, %fd264, %fd263;
	mul.f64 	%fd266, %fd307, %fd265;
	fma.rn.f64 	%fd307, %fd263, %fd74, %fd266;
	mul.f64 	%fd267, %fd263, 0d3FE0000000000000;
	mul.f64 	%fd268, %fd267, %fd307;
	sub.f64 	%fd269, %fd264, %fd267;
	fma.rn.f64 	%fd308, %fd308, %fd269, %fd268;
	setp.lt.u32 	%p92, %r68, %r62;
	@%p92 bra 	$L__BB2_87;
	cvt.rn.f32.f64 	%f15, %fd307;
	st.global.f32 	[%rd162], %f15;
	cvt.rn.f32.f64 	%f16, %fd308;
	st.global.f32 	[%rd163], %f16;
$L__BB2_87:
	add.s32 	%r132, %r68, 1;
	add.s32 	%r148, %r148, 1;
	add.s64 	%rd163, %rd163, 4;
	add.s64 	%rd162, %rd162, 4;
	add.s64 	%rd161, %rd161, 4;
	setp.lt.s32 	%p93, %r132, %r85;
	mov.u32 	%r149, %r68;
	mov.f64 	%fd309, %fd83;
	mov.f64 	%fd310, %fd84;
	mov.f64 	%fd313, %fd320;
	@%p93 bra 	$L__BB2_69;
	bra.uni 	$L__BB2_101;
$L__BB2_88:
	add.s32 	%r39, %r85, -1;
	and.b32  	%r40, %r85, 7;
	add.s32 	%r41, %r40, -1;
	and.b32  	%r42, %r85, 3;
	and.b32  	%r43, %r85, 2147483640;
	and.b32  	%r44, %r85, 1;
$L__BB2_89:
	setp.lt.u32 	%p5, %r39, 7;
	mul.lo.s32 	%r93, %r133, %r85;
	cvt.s64.s32 	%rd42, %r93;
	mov.b32 	%r153, 0;
	@%p5 bra 	$L__BB2_92;
	mov.b32 	%r151, 0;
$L__BB2_91:
	.pragma "nounroll";
	cvt.u64.u32 	%rd52, %r151;
	add.s64 	%rd53, %rd42, %rd52;
	shl.b64 	%rd54, %rd53, 2;
	add.s64 	%rd55, %rd5, %rd54;
	mov.b32 	%r95, 2143289344;
	st.global.u32 	[%rd55], %r95;
	add.s64 	%rd56, %rd4, %rd54;
	st.global.u32 	[%rd56], %r95;
	st.global.u32 	[%rd55+4], %r95;
	st.global.u32 	[%rd56+4], %r95;
	st.global.u32 	[%rd55+8], %r95;
	st.global.u32 	[%rd56+8], %r95;
	st.global.u32 	[%rd55+12], %r95;
	st.global.u32 	[%rd56+12], %r95;
	st.global.u32 	[%rd55+16], %r95;
	st.global.u32 	[%rd56+16], %r95;
	st.global.u32 	[%rd55+20], %r95;
	st.global.u32 	[%rd56+20], %r95;
	st.global.u32 	[%rd55+24], %r95;
	st.global.u32 	[%rd56+24], %r95;
	st.global.u32 	[%rd55+28], %r95;
	st.global.u32 	[%rd56+28], %r95;
	add.s32 	%r151, %r151, 8;
	setp.ne.s32 	%p6, %r151, %r43;
	mov.u32 	%r153, %r43;
	@%p6 bra 	$L__BB2_91;
$L__BB2_92:
	setp.eq.s32 	%p7, %r40, 0;
	@%p7 bra 	$L__BB2_100;
	setp.lt.u32 	%p8, %r41, 3;
	@%p8 bra 	$L__BB2_95;
	cvt.u64.u32 	%rd57, %r153;
	add.s64 	%rd58, %rd42, %rd57;
	shl.b64 	%rd59, %rd58, 2;
	add.s64 	%rd60, %rd5, %rd59;
	mov.b32 	%r96, 2143289344;
	st.global.u32 	[%rd60], %r96;
	add.s64 	%rd61, %rd4, %rd59;
	st.global.u32 	[%rd61], %r96;
	st.global.u32 	[%rd60+4], %r96;
	st.global.u32 	[%rd61+4], %r96;
	st.global.u32 	[%rd60+8], %r96;
	st.global.u32 	[%rd61+8], %r96;
	st.global.u32 	[%rd60+12], %r96;
	st.global.u32 	[%rd61+12], %r96;
	add.s32 	%r153, %r153, 4;
$L__BB2_95:
	setp.eq.s32 	%p9, %r42, 0;
	@%p9 bra 	$L__BB2_100;
	setp.eq.s32 	%p10, %r42, 1;
	@%p10 bra 	$L__BB2_98;
	cvt.u64.u32 	%rd62, %r153;
	add.s64 	%rd63, %rd42, %rd62;
	shl.b64 	%rd64, %rd63, 2;
	add.s64 	%rd65, %rd5, %rd64;
	mov.b32 	%r97, 2143289344;
	st.global.u32 	[%rd65], %r97;
	add.s64 	%rd66, %rd4, %rd64;
	st.global.u32 	[%rd66], %r97;
	st.global.u32 	[%rd65+4], %r97;
	st.global.u32 	[%rd66+4], %r97;
	add.s32 	%r153, %r153, 2;
$L__BB2_98:
	setp.eq.s32 	%p11, %r44, 0;
	@%p11 bra 	$L__BB2_100;
	cvt.u64.u32 	%rd67, %r153;
	add.s64 	%rd68, %rd42, %rd67;
	shl.b64 	%rd69, %rd68, 2;
	add.s64 	%rd70, %rd5, %rd69;
	mov.b32 	%r98, 2143289344;
	st.global.u32 	[%rd70], %r98;
	add.s64 	%rd71, %rd4, %rd69;
	st.global.u32 	[%rd71], %r98;
$L__BB2_100:
	add.s32 	%r133, %r133, %r2;
	setp.lt.s32 	%p12, %r133, %r86;
	@%p12 bra 	$L__BB2_89;
$L__BB2_101:
	ret;

}
	// .globl	mama_many_series_one_param_f32
.visible .entry mama_many_series_one_param_f32(
	.param .u64 .ptr .align 1 mama_many_series_one_param_f32_param_0,
	.param .f32 mama_many_series_one_param_f32_param_1,
	.param .f32 mama_many_series_one_param_f32_param_2,
	.param .u32 mama_many_series_one_param_f32_param_3,
	.param .u32 mama_many_series_one_param_f32_param_4,
	.param .u64 .ptr .align 1 mama_many_series_one_param_f32_param_5,
	.param .u64 .ptr .align 1 mama_many_series_one_param_f32_param_6,
	.param .u64 .ptr .align 1 mama_many_series_one_param_f32_param_7
)
.maxntid 256
.minnctapersm 2
{
	.reg .pred 	%p<52>;
	.reg .b32 	%r<114>;
	.reg .b32 	%f<10>;
	.reg .b64 	%rd<139>;
	.reg .b64 	%fd<176>;

	ld.param.u64 	%rd13, [mama_many_series_one_param_f32_param_0];
	ld.param.f32 	%f2, [mama_many_series_one_param_f32_param_1];
	ld.param.f32 	%f3, [mama_many_series_one_param_f32_param_2];
	ld.param.u32 	%r54, [mama_many_series_one_param_f32_param_3];
	ld.param.u32 	%r55, [mama_many_series_one_param_f32_param_4];
	ld.param.u64 	%rd12, [mama_many_series_one_param_f32_param_5];
	ld.param.u64 	%rd14, [mama_many_series_one_param_f32_param_6];
	ld.param.u64 	%rd15, [mama_many_series_one_param_f32_param_7];
	cvta.to.global.u64 	%rd1, %rd13;
	cvta.to.global.u64 	%rd2, %rd15;
	cvta.to.global.u64 	%rd3, %rd14;
	min.s32 	%r56, %r54, %r55;
	setp.lt.s32 	%p1, %r56, 1;
	@%p1 bra 	$L__BB3_61;
	mov.u32 	%r57, %ctaid.x;
	mov.u32 	%r58, %ntid.x;
	mov.u32 	%r59, %tid.x;
	mad.lo.s32 	%r98, %r57, %r58, %r59;
	mov.u32 	%r60, %nctaid.x;
	mul.lo.s32 	%r2, %r58, %r60;
	cvt.f64.f32 	%fd1, %f2;
	setp.ge.s32 	%p2, %r98, %r54;
	@%p2 bra 	$L__BB3_61;
	cvt.f64.f32 	%fd2, %f3;
	setp.gt.f32 	%p3, %f2, 0f00000000;
	setp.gt.f32 	%p4, %f3, 0f00000000;
	and.pred  	%p5, %p3, %p4;
	@%p5 bra 	$L__BB3_16;
	and.b32  	%r3, %r55, 7;
	add.s32 	%r4, %r3, -1;
	and.b32  	%r5, %r55, 3;
	and.b32  	%r6, %r55, 2147483640;
	and.b32  	%r7, %r55, 1;
	neg.s32 	%r8, %r6;
	mul.wide.u32 	%rd4, %r54, 4;
	shl.b32 	%r9, %r54, 3;
	mul.wide.u32 	%rd5, %r54, 8;
	mul.wide.u32 	%rd6, %r54, 12;
	mul.wide.u32 	%rd7, %r54, 16;
	mul.wide.u32 	%rd8, %r54, 20;
	mul.wide.u32 	%rd9, %r54, 24;
	mul.wide.u32 	%rd10, %r54, 28;
$L__BB3_4:
	setp.lt.u32 	%p44, %r55, 8;
	mov.b32 	%r102, 0;
	@%p44 bra 	$L__BB3_7;
	mov.u32 	%r99, %r98;
	mov.u32 	%r100, %r8;
$L__BB3_6:
	.pragma "nounroll";
	mul.wide.s32 	%rd105, %r99, 4;
	add.s64 	%rd106, %rd2, %rd105;
	add.s64 	%rd107, %rd3, %rd105;
	mov.b32 	%r91, 2143289344;
	st.global.u32 	[%rd107], %r91;
	st.global.u32 	[%rd106], %r91;
	add.s64 	%rd108, %rd107, %rd4;
	st.global.u32 	[%rd108], %r91;
	add.s64 	%rd109, %rd106, %rd4;
	st.global.u32 	[%rd109], %r91;
	add.s64 	%rd110, %rd107, %rd5;
	st.global.u32 	[%rd110], %r91;
	add.s64 	%rd111, %rd106, %rd5;
	st.global.u32 	[%rd111], %r91;
	add.s64 	%rd112, %rd107, %rd6;
	st.global.u32 	[%rd112], %r91;
	add.s64 	%rd113, %rd106, %rd6;
	st.global.u32 	[%rd113], %r91;
	add.s64 	%rd114, %rd107, %rd7;
	st.global.u32 	[%rd114], %r91;
	add.s64 	%rd115, %rd106, %rd7;
	st.global.u32 	[%rd115], %r91;
	add.s64 	%rd116, %rd107, %rd8;
	st.global.u32 	[%rd116], %r91;
	add.s64 	%rd117, %rd106, %rd8;
	st.global.u32 	[%rd117], %r91;
	add.s64 	%rd118, %rd107, %rd9;
	st.global.u32 	[%rd118], %r91;
	add.s64 	%rd119, %rd106, %rd9;
	st.global.u32 	[%rd119], %r91;
	add.s64 	%rd120, %rd107, %rd10;
	st.global.u32 	[%rd120], %r91;
	add.s64 	%rd121, %rd106, %rd10;
	st.global.u32 	[%rd121], %r91;
	add.s32 	%r100, %r100, 8;
	add.s32 	%r99, %r99, %r9;
	setp.ne.s32 	%p45, %r100, 0;
	mov.u32 	%r102, %r6;
	@%p45 bra 	$L__BB3_6;
$L__BB3_7:
	setp.eq.s32 	%p46, %r3, 0;
	@%p46 bra 	$L__BB3_15;
	setp.lt.u32 	%p47, %r4, 3;
	@%p47 bra 	$L__BB3_10;
	mad.lo.s32 	%r92, %r102, %r54, %r98;
	mul.wide.s32 	%rd122, %r92, 4;
	add.s64 	%rd123, %rd3, %rd122;
	mov.b32 	%r93, 2143289344;
	st.global.u32 	[%rd123], %r93;
	add.s64 	%rd124, %rd2, %rd122;
	st.global.u32 	[%rd124], %r93;
	add.s64 	%rd125, %rd123, %rd4;
	st.global.u32 	[%rd125], %r93;
	add.s64 	%rd126, %rd124, %rd4;
	st.global.u32 	[%rd126], %r93;
	add.s64 	%rd127, %rd125, %rd4;
	st.global.u32 	[%rd127], %r93;
	add.s64 	%rd128, %rd126, %rd4;
	st.global.u32 	[%rd128], %r93;
	add.s64 	%rd129, %rd127, %rd4;
	st.global.u32 	[%rd129], %r93;
	add.s64 	%rd130, %rd128, %rd4;
	st.global.u32 	[%rd130], %r93;
	add.s32 	%r102, %r102, 4;
$L__BB3_10:
	setp.eq.s32 	%p48, %r5, 0;
	@%p48 bra 	$L__BB3_15;
	setp.eq.s32 	%p49, %r5, 1;
	@%p49 bra 	$L__BB3_13;
	mad.lo.s32 	%r94, %r102, %r54, %r98;
	mul.wide.s32 	%rd131, %r94, 4;
	add.s64 	%rd132, %rd3, %rd131;
	mov.b32 	%r95, 2143289344;
	st.global.u32 	[%rd132], %r95;
	add.s64 	%rd133, %rd2, %rd131;
	st.global.u32 	[%rd133], %r95;
	add.s64 	%rd134, %rd132, %rd4;
	st.global.u32 	[%rd134], %r95;
	add.s64 	%rd135, %rd133, %rd4;
	st.global.u32 	[%rd135], %r95;
	add.s32 	%r102, %r102, 2;
$L__BB3_13:
	setp.eq.s32 	%p50, %r7, 0;
	@%p50 bra 	$L__BB3_15;
	mad.lo.s32 	%r96, %r102, %r54, %r98;
	mul.wide.s32 	%rd136, %r96, 4;
	add.s64 	%rd137, %rd3, %rd136;
	mov.b32 	%r97, 2143289344;
	st.global.u32 	[%rd137], %r97;
	add.s64 	%rd138, %rd2, %rd136;
	st.global.u32 	[%rd138], %r97;
$L__BB3_15:
	add.s32 	%r98, %r98, %r2;
	setp.lt.s32 	%p51, %r98, %r54;
	@%p51 bra 	$L__BB3_4;
	bra.uni 	$L__BB3_61;
$L__BB3_16:
	setp.lt.f32 	%p6, %f3, %f2;
	selp.f64 	%fd3, %fd2, %fd1, %p6;
	selp.f64 	%fd4, %fd1, %fd2, %p6;
	and.b32  	%r21, %r55, 7;
	add.s32 	%r22, %r21, -1;
	and.b32  	%r23, %r55, 3;
	and.b32  	%r24, %r55, 2147483640;
	and.b32  	%r25, %r55, 1;
	cvta.to.global.u64 	%rd11, %rd12;
	mul.wide.u32 	%rd88, %r54, 4;
$L__BB3_17:
	mul.wide.s32 	%rd16, %r98, 4;
	add.s64 	%rd17, %rd11, %rd16;
	ld.global.nc.u32 	%r61, [%rd17];
	max.s32 	%r27, %r61, 0;
	setp.lt.s32 	%p7, %r27, %r55;
	@%p7 bra 	$L__BB3_29;
	setp.lt.u32 	%p8, %r55, 8;
	mov.b32 	%r112, 0;
	@%p8 bra 	$L__BB3_21;
	mov.b32 	%r105, 0;
$L__BB3_20:
	.pragma "nounroll";
	mad.lo.s32 	%r64, %r105, %r54, %r98;
	mul.wide.s32 	%rd18, %r64, 4;
	add.s64 	%rd19, %rd3, %rd18;
	mov.b32 	%r65, 2143289344;
	st.global.u32 	[%rd19], %r65;
	add.s64 	%rd20, %rd2, %rd18;
	st.global.u32 	[%rd20], %r65;
	add.s64 	%rd22, %rd19, %rd88;
	st.global.u32 	[%rd22], %r65;
	add.s64 	%rd23, %rd20, %rd88;
	st.global.u32 	[%rd23], %r65;
	add.s64 	%rd24, %rd22, %rd88;
	st.global.u32 	[%rd24], %r65;
	add.s64 	%rd25, %rd23, %rd88;
	st.global.u32 	[%rd25], %r65;
	add.s64 	%rd26, %rd24, %rd88;
	st.global.u32 	[%rd26], %r65;
	add.s64 	%rd27, %rd25, %rd88;
	st.global.u32 	[%rd27], %r65;
	add.s64 	%rd28, %rd26, %rd88;
	st.global.u32 	[%rd28], %r65;
	add.s64 	%rd29, %rd27, %rd88;
	st.global.u32 	[%rd29], %r65;
	add.s64 	%rd30, %rd28, %rd88;
	st.global.u32 	[%rd30], %r65;
	add.s64 	%rd31, %rd29, %rd88;
	st.global.u32 	[%rd31], %r65;
	add.s64 	%rd32, %rd30, %rd88;
	st.global.u32 	[%rd32], %r65;
	add.s64 	%rd33, %rd31, %rd88;
	st.global.u32 	[%rd33], %r65;
	add.s64 	%rd34, %rd32, %rd88;
	st.global.u32 	[%rd34], %r65;
	add.s64 	%rd35, %rd33, %rd88;
	st.global.u32 	[%rd35], %r65;
	add.s32 	%r105, %r105, 8;
	setp.eq.s32 	%p9, %r105, %r24;
	mov.u32 	%r112, %r24;
	@%p9 bra 	$L__BB3_21;
	bra.uni 	$L__BB3_20;
$L__BB3_21:
	setp.eq.s32 	%p10, %r21, 0;
	@%p10 bra 	$L__BB3_60;
	setp.lt.u32 	%p11, %r22, 3;
	@%p11 bra 	$L__BB3_24;
	mad.lo.s32 	%r66, %r112, %r54, %r98;
	mul.wide.s32 	%rd36, %r66, 4;
	add.s64 	%rd37, %rd3, %rd36;
	mov.b32 	%r67, 2143289344;
	st.global.u32 	[%rd37], %r67;
	add.s64 	%rd38, %rd2, %rd36;
	st.global.u32 	[%rd38], %r67;
	add.s64 	%rd40, %rd37, %rd88;
	st.global.u32 	[%rd40], %r67;
	add.s64 	%rd41, %rd38, %rd88;
	st.global.u32 	[%rd41], %r67;
	add.s64 	%rd42, %rd40, %rd88;
	st.global.u32 	[%rd42], %r67;
	add.s64 	%rd43, %rd41, %rd88;
	st.global.u32 	[%rd43], %r67;
	add.s64 	%rd44, %rd42, %rd88;
	st.global.u32 	[%rd44], %r67;
	add.s64 	%rd45, %rd43, %rd88;
	st.global.u32 	[%rd45], %r67;
	add.s32 	%r112, %r112, 4;
$L__BB3_24:
	setp.eq.s32 	%p12, %r23, 0;
	@%p12 bra 	$L__BB3_60;
	setp.eq.s32 	%p13, %r23, 1;
	@%p13 bra 	$L__BB3_27;
	mad.lo.s32 	%r68, %r112, %r54, %r98;
	mul.wide.s32 	%rd46, %r68, 4;
	add.s64 	%rd47, %rd3, %rd46;
	mov.b32 	%r69, 2143289344;
	st.global.u32 	[%rd47], %r69;
	add.s64 	%rd48, %rd2, %rd46;
	st.global.u32 	[%rd48], %r69;
	add.s64 	%rd50, %rd47, %rd88;
	st.global.u32 	[%rd50], %r69;
	add.s64 	%rd51, %rd48, %rd88;
	st.global.u32 	[%rd51], %r69;
	add.s32 	%r112, %r112, 2;
$L__BB3_27:
	setp.eq.s32 	%p14, %r25, 0;
	@%p14 bra 	$L__BB3_60;
	mad.lo.s32 	%r70, %r112, %r54, %r98;
	mul.wide.s32 	%rd52, %r70, 4;
	add.s64 	%rd53, %rd3, %rd52;
	mov.b32 	%r71, 2143289344;
	st.global.u32 	[%rd53], %r71;
	add.s64 	%rd54, %rd2, %rd52;
	st.global.u32 	[%rd54], %r71;
	bra.uni 	$L__BB3_60;
$L__BB3_29:
	add.s32 	%r30, %r27, 10;
	mad.lo.s32 	%r73, %r27, %r54, %r98;
	mul.wide.s32 	%rd55, %r73, 4;
	add.s64 	%rd56, %rd1, %rd55;
	ld.global.nc.f32 	%f1, [%rd56];
	min.u32 	%r31, %r30, %r55;
	add.s32 	%r74, %r31, -1;
	and.b32  	%r32, %r31, 7;
	setp.lt.u32 	%p15, %r74, 7;
	mov.b32 	%r106, 0;
	@%p15 bra 	$L__BB3_32;
	and.b32  	%r106, %r31, 2147483640;
	mov.b32 	%r109, 0;
$L__BB3_31:
	.pragma "nounroll";
	mad.lo.s32 	%r76, %r109, %r54, %r98;
	mul.wide.s32 	%rd57, %r76, 4;
	add.s64 	%rd58, %rd3, %rd57;
	mov.b32 	%r77, 2143289344;
	st.global.u32 	[%rd58], %r77;
	add.s64 	%rd59, %rd2, %rd57;
	st.global.u32 	[%rd59], %r77;
	add.s64 	%rd61, %rd58, %rd88;
	st.global.u32 	[%rd61], %r77;
	add.s64 	%rd62, %rd59, %rd88;
	st.global.u32 	[%rd62], %r77;
	add.s64 	%rd63, %rd61, %rd88;
	st.global.u32 	[%rd63], %r77;
	add.s64 	%rd64, %rd62, %rd88;
	st.global.u32 	[%rd64], %r77;
	add.s64 	%rd65, %rd63, %rd88;
	st.global.u32 	[%rd65], %r77;
	add.s64 	%rd66, %rd64, %rd88;
	st.global.u32 	[%rd66], %r77;
	add.s64 	%rd67, %rd65, %rd88;
	st.global.u32 	[%rd67], %r77;
	add.s64 	%rd68, %rd66, %rd88;
	st.global.u32 	[%rd68], %r77;
	add.s64 	%rd69, %rd67, %rd88;
	st.global.u32 	[%rd69], %r77;
	add.s64 	%rd70, %rd68, %rd88;
	st.global.u32 	[%rd70], %r77;
	add.s64 	%rd71, %rd69, %rd88;
	st.global.u32 	[%rd71], %r77;
	add.s64 	%rd72, %rd70, %rd88;
	st.global.u32 	[%rd72], %r77;
	add.s64 	%rd73, %rd71, %rd88;
	st.global.u32 	[%rd73], %r77;
	add.s64 	%rd74, %rd72, %rd88;
	st.global.u32 	[%rd74], %r77;
	add.s32 	%r109, %r109, 8;
	setp.eq.s32 	%p16, %r109, %r106;
	@%p16 bra 	$L__BB3_32;
	bra.uni 	$L__BB3_31;
$L__BB3_32:
	setp.eq.s32 	%p17, %r32, 0;
	@%p17 bra 	$L__BB3_40;
	and.b32  	%r35, %r31, 3;
	setp.lt.u32 	%p18, %r32, 4;
	@%p18 bra 	$L__BB3_35;
	mad.lo.s32 	%r78, %r106, %r54, %r98;
	mul.wide.s32 	%rd75, %r78, 4;
	add.s64 	%rd76, %rd3, %rd75;
	mov.b32 	%r79, 2143289344;
	st.global.u32 	[%rd76], %r79;
	add.s64 	%rd77, %rd2, %rd75;
	st.global.u32 	[%rd77], %r79;
	add.s64 	%rd79, %rd76, %rd88;
	st.global.u32 	[%rd79], %r79;
	add.s64 	%rd80, %rd77, %rd88;
	st.global.u32 	[%rd80], %r79;
	add.s64 	%rd81, %rd79, %rd88;
	st.global.u32 	[%rd81], %r79;
	add.s64 	%rd82, %rd80, %rd88;
	st.global.u32 	[%rd82], %r79;
	add.s64 	%rd83, %rd81, %rd88;
	st.global.u32 	[%rd83], %r79;
	add.s64 	%rd84, %rd82, %rd88;
	st.global.u32 	[%rd84], %r79;
	add.s32 	%r106, %r106, 4;
$L__BB3_35:
	setp.eq.s32 	%p19, %r35, 0;
	@%p19 bra 	$L__BB3_40;
	setp.eq.s32 	%p20, %r35, 1;
	@%p20 bra 	$L__BB3_38;
	mad.lo.s32 	%r80, %r106, %r54, %r98;
	mul.wide.s32 	%rd85, %r80, 4;
	add.s64 	%rd86, %rd3, %rd85;
	mov.b32 	%r81, 2143289344;
	st.global.u32 	[%rd86], %r81;
	add.s64 	%rd87, %rd2, %rd85;
	st.global.u32 	[%rd87], %r81;
	add.s64 	%rd89, %rd86, %rd88;
	st.global.u32 	[%rd89], %r81;
	add.s64 	%rd90, %rd87, %rd88;
	st.global.u32 	[%rd90], %r81;
	add.s32 	%r106, %r106, 2;
$L__BB3_38:
	and.b32  	%r82, %r31, 1;
	setp.eq.b32 	%p21, %r82, 1;
	not.pred 	%p22, %p21;
	@%p22 bra 	$L__BB3_40;
	mad.lo.s32 	%r83, %r106, %r54, %r98;
	mul.wide.s32 	%rd91, %r83, 4;
	add.s64 	%rd92, %rd3, %rd91;
	mov.b32 	%r84, 2143289344;
	st.global.u32 	[%rd92], %r84;
	add.s64 	%rd93, %rd2, %rd91;
	st.global.u32 	[%rd93], %r84;
$L__BB3_40:
	cvt.f64.f32 	%fd145, %f1;
	add.s32 	%r40, %r27, 2;
	add.s32 	%r41, %r27, 3;
	mov.f64 	%fd140, 0d0000000000000000;
	mov.u32 	%r110, %r27;
	mov.f64 	%fd141, %fd140;
	mov.f64 	%fd142, %fd140;
	mov.f64 	%fd143, %fd140;
	mov.f64 	%fd144, %fd140;
	mov.f64 	%fd146, %fd145;
	mov.f64 	%fd147, %fd140;
	mov.f64 	%fd148, %fd145;
	mov.f64 	%fd149, %fd145;
	mov.f64 	%fd150, %fd145;
	mov.f64 	%fd151, %fd145;
	mov.f64 	%fd152, %fd145;
	mov.f64 	%fd153, %fd145;
	mov.f64 	%fd154, %fd145;
	mov.f64 	%fd155, %fd145;
	mov.f64 	%fd156, %fd145;
	mov.f64 	%fd157, %fd145;
	mov.f64 	%fd158, %fd145;
	mov.f64 	%fd159, %fd145;
	mov.f64 	%fd160, %fd145;
	mov.f64 	%fd161, %fd145;
	mov.f64 	%fd162, %fd145;
	mov.f64 	%fd163, %fd145;
	mov.f64 	%fd164, %fd145;
	mov.f64 	%fd165, %fd145;
	mov.f64 	%fd166, %fd145;
	mov.f64 	%fd167, %fd145;
	mov.f64 	%fd168, %fd145;
$L__BB3_41:
	mov.f64 	%fd33, %fd167;
	mov.f64 	%fd167, %fd166;
	mov.f64 	%fd166, %fd165;
	mov.f64 	%fd165, %fd163;
	mov.f64 	%fd15, %fd162;
	mov.f64 	%fd163, %fd161;
	mov.f64 	%fd162, %fd160;
	mov.f64 	%fd161, %fd159;
	mov.f64 	%fd160, %fd158;
	mov.f64 	%fd159, %fd157;
	mov.f64 	%fd158, %fd156;
	mov.f64 	%fd30, %fd154;
	mov.f64 	%fd154, %fd153;
	mov.f64 	%fd153, %fd152;
	mov.f64 	%fd152, %fd151;
	mov.f64 	%fd151, %fd150;
	mov.f64 	%fd157, %fd149;
	mov.f64 	%fd156, %fd148;
	mul.lo.s32 	%r45, %r110, %r54;
	add.s32 	%r46, %r45, %r98;
	mul.wide.s32 	%rd94, %r46, 4;
	add.s64 	%rd95, %rd1, %rd94;
	ld.global.nc.f32 	%f4, [%rd95];
	cvt.f64.f32 	%fd35, %f4;
	setp.le.u32 	%p23, %r110, %r27;
	mov.f64 	%fd169, %fd35;
	@%p23 bra 	$L__BB3_43;
	sub.s32 	%r85, %r45, %r54;
	add.s32 	%r86, %r85, %r98;
	mul.wide.s32 	%rd96, %r86, 4;
	add.s64 	%rd97, %rd1, %rd96;
	ld.global.nc.f32 	%f5, [%rd97];
	cvt.f64.f32 	%fd169, %f5;
$L__BB3_43:
	setp.lt.u32 	%p24, %r110, %r40;
	mov.f64 	%fd170, %fd35;
	@%p24 bra 	$L__BB3_45;
	add.s32 	%r87, %r110, -2;
	mad.lo.s32 	%r88, %r87, %r54, %r98;
	mul.wide.s32 	%rd98, %r88, 4;
	add.s64 	%rd99, %rd1, %rd98;
	ld.global.nc.f32 	%f6, [%rd99];
	cvt.f64.f32 	%fd170, %f6;
$L__BB3_45:
	setp.lt.u32 	%p25, %r110, %r41;
	mov.f64 	%fd171, %fd35;
	@%p25 bra 	$L__BB3_47;
	mad.lo.s32 	%r89, %r54, -3, %r46;
	mul.wide.s32 	%rd100, %r89, 4;
	add.s64 	%rd101, %rd1, %rd100;
	ld.global.nc.f32 	%f7, [%rd101];
	cvt.f64.f32 	%fd171, %f7;
$L__BB3_47:
	mul.f64 	%fd67, %fd169, 0d4008000000000000;
	fma.rn.f64 	%fd68, %fd35, 0d4010000000000000, %fd67;
	fma.rn.f64 	%fd69, %fd170, 0d4000000000000000, %fd68;
	add.f64 	%fd70, %fd69, %fd171;
	div.rn.f64 	%fd148, %fd70, 0d4024000000000000;
	fma.rn.f64 	%fd71, %fd147, 0d3FB3333333333333, 0d3FE147AE147AE148;
	mul.f64 	%fd72, %fd164, 0dBFB8A0902DE00D1B;
	fma.rn.f64 	%fd73, %fd162, 0dBFE275F6FD21FF2E, %fd72;
	fma.rn.f64 	%fd74, %fd158, 0d3FE275F6FD21FF2E, %fd73;
	fma.rn.f64 	%fd75, %fd148, 0d3FB8A0902DE00D1B, %fd74;
	mul.f64 	%fd149, %fd71, %fd75;
	mul.f64 	%fd76, %fd166, 0dBFB8A0902DE00D1B;
	fma.rn.f64 	%fd77, %fd163, 0dBFE275F6FD21FF2E, %fd76;
	fma.rn.f64 	%fd78, %fd159, 0d3FE275F6FD21FF2E, %fd77;
	fma.rn.f64 	%fd79, %fd149, 0d3FB8A0902DE00D1B, %fd78;
	mul.f64 	%fd150, %fd71, %fd79;
	mul.f64 	%fd80, %fd168, 0dBFB8A0902DE00D1B;
	fma.rn.f64 	%fd81, %fd167, 0dBFE275F6FD21FF2E, %fd80;
	fma.rn.f64 	%fd82, %fd165, 0d3FE275F6FD21FF2E, %fd81;
	fma.rn.f64 	%fd83, %fd161, 0d3FB8A0902DE00D1B, %fd82;
	mul.f64 	%fd84, %fd155, 0dBFB8A0902DE00D1B;
	fma.rn.f64 	%fd85, %fd154, 0dBFE275F6FD21FF2E, %fd84;
	fma.rn.f64 	%fd86, %fd152, 0d3FE275F6FD21FF2E, %fd85;
	fma.rn.f64 	%fd87, %fd150, 0d3FB8A0902DE00D1B, %fd86;
	mul.f64 	%fd88, %fd71, %fd87;
	sub.f64 	%fd89, %fd161, %fd88;
	fma.rn.f64 	%fd90, %fd83, %fd71, %fd150;
	mul.f64 	%fd91, %fd89, 0d3FC999999999999A;
	fma.rn.f64 	%fd45, %fd144, 0d3FE999999999999A, %fd91;
	mul.f64 	%fd92, %fd90, 0d3FC999999999999A;
	fma.rn.f64 	%fd46, %fd143, 0d3FE999999999999A, %fd92;
	mul.f64 	%fd93, %fd144, %fd45;
	fma.rn.f64 	%fd94, %fd143, %fd46, %fd93;
	mul.f64 	%fd95, %fd94, 0d3FC999999999999A;
	fma.rn.f64 	%fd142, %fd142, 0d3FE999999999999A, %fd95;
	mul.f64 	%fd96, %fd143, %fd45;
	mul.f64 	%fd97, %fd144, %fd46;
	sub.f64 	%fd98, %fd96, %fd97;
	mul.f64 	%fd99, %fd98, 0d3FC999999999999A;
	fma.rn.f64 	%fd141, %fd141, 0d3FE999999999999A, %fd99;
	setp.eq.f64 	%p26, %fd142, 0d0000000000000000;
	setp.eq.f64 	%p27, %fd141, 0d0000000000000000;
	or.pred  	%p28, %p26, %p27;
	mov.f64 	%fd173, %fd147;
	@%p28 bra 	$L__BB3_52;
	div.rn.f64 	%fd49, %fd141, %fd142;
	abs.f64 	%fd50, %fd49;
	setp.gtu.f64 	%p29, %fd50, 0d3FF0000000000000;
	@%p29 bra 	$L__BB3_50;
	fma.rn.f64 	%fd101, %fd50, 0d3FB0F9096BB98C7E, 0d3FCF525460AA64C3;
	add.f64 	%fd102, %fd50, 0dBFF0000000000000;
	fma.rn.f64 	%fd103, %fd49, %fd102, %fd101;
	fma.rn.f64 	%fd172, %fd49, 0d3FE921FB54442D18, %fd103;
	bra.uni 	$L__BB3_51;
$L__BB3_50:
	rcp.rn.f64 	%fd104, %fd49;
	abs.f64 	%fd105, %fd104;
	fma.rn.f64 	%fd106, %fd105, 0d3FB0F9096BB98C7E, 0d3FCF525460AA64C3;
	add.f64 	%fd107, %fd105, 0dBFF0000000000000;
	fma.rn.f64 	%fd108, %fd104, %fd107, %fd106;
	fma.rn.f64 	%fd109, %fd104, 0d3FE921FB54442D18, %fd108;
	setp.gt.f64 	%p30, %fd49, 0d0000000000000000;
	selp.f64 	%fd110, 0d3FF921FB54442D18, 0dBFF921FB54442D18, %p30;
	sub.f64 	%fd172, %fd110, %fd109;
$L__BB3_51:
	mov.f64 	%fd111, 0d401921FB54442D18;
	div.rn.f64 	%fd173, %fd111, %fd172;
$L__BB3_52:
	mul.f64 	%fd112, %fd147, 0d3FF8000000000000;
	mul.f64 	%fd113, %fd147, 0d3FE570A3D70A3D71;
	setp.gt.f64 	%p31, %fd173, %fd112;
	selp.f64 	%fd114, %fd112, %fd173, %p31;
	setp.lt.f64 	%p32, %fd114, %fd113;
	selp.f64 	%fd115, %fd113, %fd114, %p32;
	setp.lt.f64 	%p33, %fd115, 0d4018000000000000;
	selp.f64 	%fd116, 0d4018000000000000, %fd115, %p33;
	setp.gt.f64 	%p34, %fd116, 0d4049000000000000;
	selp.f64 	%fd117, 0d4049000000000000, %fd116, %p34;
	mul.f64 	%fd118, %fd117, 0d3FC999999999999A;
	fma.rn.f64 	%fd147, %fd147, 0d3FE999999999999A, %fd118;
	setp.eq.f64 	%p35, %fd161, 0d0000000000000000;
	mov.f64 	%fd175, %fd140;
	@%p35 bra 	$L__BB3_57;
	div.rn.f64 	%fd57, %fd150, %fd161;
	abs.f64 	%fd58, %fd57;
	setp.gtu.f64 	%p36, %fd58, 0d3FF0000000000000;
	@%p36 bra 	$L__BB3_55;
	fma.rn.f64 	%fd119, %fd58, 0d3FB0F9096BB98C7E, 0d3FCF525460AA64C3;
	add.f64 	%fd120, %fd58, 0dBFF0000000000000;
	fma.rn.f64 	%fd121, %fd57, %fd120, %fd119;
	fma.rn.f64 	%fd174, %fd57, 0d3FE921FB54442D18, %fd121;
	bra.uni 	$L__BB3_56;
$L__BB3_55:
	rcp.rn.f64 	%fd122, %fd57;
	abs.f64 	%fd123, %fd122;
	fma.rn.f64 	%fd124, %fd123, 0d3FB0F9096BB98C7E, 0d3FCF525460AA64C3;
	add.f64 	%fd125, %fd123, 0dBFF0000000000000;
	fma.rn.f64 	%fd126, %fd122, %fd125, %fd124;
	fma.rn.f64 	%fd127, %fd122, 0d3FE921FB54442D18, %fd126;
	setp.gt.f64 	%p37, %fd57, 0d0000000000000000;
	selp.f64 	%fd128, 0d3FF921FB54442D18, 0dBFF921FB54442D18, %p37;
	sub.f64 	%fd174, %fd128, %fd127;
$L__BB3_56:
	mul.f64 	%fd175, %fd174, 0d404CA5DC1A63C1F8;
$L__BB3_57:
	sub.f64 	%fd129, %fd140, %fd175;
	setp.lt.f64 	%p38, %fd129, 0d3FF0000000000000;
	selp.f64 	%fd130, 0d3FF0000000000000, %fd129, %p38;
	div.rn.f64 	%fd131, %fd1, %fd130;
	setp.lt.f64 	%p39, %fd131, %fd3;
	setp.gt.f64 	%p40, %fd131, %fd4;
	selp.f64 	%fd132, %fd4, %fd131, %p40;
	selp.f64 	%fd133, %fd3, %fd132, %p39;
	mov.f64 	%fd134, 0d3FF0000000000000;
	sub.f64 	%fd135, %fd134, %fd133;
	mul.f64 	%fd136, %fd146, %fd135;
	fma.rn.f64 	%fd146, %fd133, %fd35, %fd136;
	mul.f64 	%fd137, %fd133, 0d3FE0000000000000;
	mul.f64 	%fd138, %fd137, %fd146;
	sub.f64 	%fd139, %fd134, %fd137;
	fma.rn.f64 	%fd145, %fd145, %fd139, %fd138;
	setp.lt.u32 	%p41, %r110, %r30;
	@%p41 bra 	$L__BB3_59;
	cvt.rn.f32.f64 	%f8, %fd146;
	add.s64 	%rd103, %rd3, %rd94;
	st.global.f32 	[%rd103], %f8;
	cvt.rn.f32.f64 	%f9, %fd145;
	add.s64 	%rd104, %rd2, %rd94;
	st.global.f32 	[%rd104], %f9;
$L__BB3_59:
	add.s32 	%r110, %r110, 1;
	setp.eq.s32 	%p42, %r110, %r55;
	mov.f64 	%fd140, %fd175;
	mov.f64 	%fd143, %fd46;
	mov.f64 	%fd144, %fd45;
	mov.f64 	%fd155, %fd30;
	mov.f64 	%fd164, %fd15;
	mov.f64 	%fd168, %fd33;
	@%p42 bra 	$L__BB3_60;
	bra.uni 	$L__BB3_41;
$L__BB3_60:
	add.s32 	%r98, %r98, %r2;
	setp.lt.s32 	%p43, %r98, %r54;
	@%p43 bra 	$L__BB3_17;
$L__BB3_61:
	ret;

}


// ===== COMPILED SASS (sm_100) =====

	.target	sm_100

	.elftype	@"ET_EXEC"


//--------------------- .note.nv.tkinfo           --------------------------
	.section	.note.nv.tkinfo,"",@"SHT_NOTE"
	.sectionflags	@"SHF_NOTE_NV_TKINFO"
	.tkinfo
        /*0018*/ 	.word	0x00000002
        /*0030*/ 	.string	""
        /*0030*/ 	.string	"ptxas"
        /*0030*/ 	.string	"Cuda compilation tools, release 13.0, V13.0.88"
        /*0030*/ 	.string	"Build cuda_13.0.r13.0/compiler.36424714_0"
        /*0030*/ 	.string	"-arch sm_100 -m 64 "



//--------------------- .note.nv.cuinfo           --------------------------
	.section	.note.nv.cuinfo,"",@"SHT_NOTE"
	.sectionflags	@"SHF_NOTE_NV_CUINFO"
        /*0018*/ 	.short	0x0002
        /*001a*/ 	.short	0x0064
        /*001c*/ 	.short	0x0082
	.zero		2


//--------------------- .nv.info                  --------------------------
	.section	.nv.info,"",@"SHT_CUDA_INFO"
	.align	4


	//----- nvinfo : EIATTR_REGCOUNT
	.align		4
        /*0000*/ 	.byte	0x04, 0x2f
        /*0002*/ 	.short	(.L_1 - .L_0)
	.align		4
.L_0:
        /*0004*/ 	.word	index@(mama_inv_dp_f32)
        /*0008*/ 	.word	0x00000030


	//----- nvinfo : EIATTR_FRAME_SIZE
	.align		4
.L_1:
        /*000c*/ 	.byte	0x04, 0x11
        /*000e*/ 	.short	(.L_3 - .L_2)
	.align		4
.L_2:
        /*0010*/ 	.word	index@($__internal_5_$__cuda_sm20_div_rn_f64_full)
        /*0014*/ 	.word	0x00000000


	//----- nvinfo : EIATTR_FRAME_SIZE
	.align		4
.L_3:
        /*0018*/ 	.byte	0x04, 0x11
        /*001a*/ 	.short	(.L_5 - .L_4)
	.align		4
.L_4:
        /*001c*/ 	.word	index@($__internal_4_$__cuda_sm20_dblrcp_rn_slowpath_v3)
        /*0020*/ 	.word	0x00000000


	//----- nvinfo : EIATTR_FRAME_SIZE
	.align		4
.L_5:
        /*0024*/ 	.byte	0x04, 0x11
        /*0026*/ 	.short	(.L_7 - .L_6)
	.align		4
.L_6:
        /*0028*/ 	.word	index@(mama_inv_dp_f32)
        /*002c*/ 	.word	0x00000000


	//----- nvinfo : EIATTR_REGCOUNT
	.align		4
.L_7:
        /*0030*/ 	.byte	0x04, 0x2f
        /*0032*/ 	.short	(.L_9 - .L_8)
	.align		4
.L_8:
        /*0034*/ 	.word	index@(mama_batch_from_inv_dp_f32)
        /*0038*/ 	.word	0x00000020


	//----- nvinfo : EIATTR_FRAME_SIZE
	.align		4
.L_9:
        /*003c*/ 	.byte	0x04, 0x11
        /*003e*/ 	.short	(.L_11 - .L_10)
	.align		4
.L_10:
        /*0040*/ 	.word	index@(mama_batch_from_inv_dp_f32)
        /*0044*/ 	.word	0x00000000


	//----- nvinfo : EIATTR_REGCOUNT
	.align		4
.L_11:
        /*0048*/ 	.byte	0x04, 0x2f
        /*004a*/ 	.short	(.L_13 - .L_12)
	.align		4
.L_12:
        /*004c*/ 	.word	index@(mama_batch_f32)
        /*0050*/ 	.word	0x0000007a


	//----- nvinfo : EIATTR_FRAME_SIZE
	.align		4
.L_13:
        /*0054*/ 	.byte	0x04, 0x11
        /*0056*/ 	.short	(.L_15 - .L_14)
	.align		4
.L_14:
        /*0058*/ 	.word	index@($__internal_3_$__cuda_sm20_div_rn_f64_full)
        /*005c*/ 	.word	0x00000100


	//----- nvinfo : EIATTR_FRAME_SIZE
	.align		4
.L_15:
        /*0060*/ 	.byte	0x04, 0x11
        /*0062*/ 	.short	(.L_17 - .L_16)
	.align		4
.L_16:
        /*0064*/ 	.word	index@($__internal_2_$__cuda_sm20_dblrcp_rn_slowpath_v3)
        /*0068*/ 	.word	0x00000100


	//----- nvinfo : EIATTR_FRAME_SIZE
	.align		4
.L_17:
        /*006c*/ 	.byte	0x04, 0x11
        /*006e*/ 	.short	(.L_19 - .L_18)
	.align		4
.L_18:
        /*0070*/ 	.word	index@(mama_batch_f32)
        /*0074*/ 	.word	0x00000100


	//----- nvinfo : EIATTR_REGCOUNT
	.align		4
.L_19:
        /*0078*/ 	.byte	0x04, 0x2f
        /*007a*/ 	.short	(.L_21 - .L_20)
	.align		4
.L_20:
        /*007c*/ 	.word	index@(mama_many_series_one_param_f32)
        /*0080*/ 	.word	0x0000006f


	//----- nvinfo : EIATTR_FRAME_SIZE
	.align		4
.L_21:
        /*0084*/ 	.byte	0x04, 0x11
        /*0086*/ 	.short	(.L_23 - .L_22)
	.align		4
.L_22:
        /*0088*/ 	.word	index@($__internal_1_$__cuda_sm20_div_rn_f64_full)
        /*008c*/ 	.word	0x00000000


	//----- nvinfo : EIATTR_FRAME_SIZE
	.align		4
.L_23:
        /*0090*/ 	.byte	0x04, 0x11
        /*0092*/ 	.short	(.L_25 - .L_24)
	.align		4
.L_24:
        /*0094*/ 	.word	index@($__internal_0_$__cuda_sm20_dblrcp_rn_slowpath_v3)
        /*0098*/ 	.word	0x00000000


	//----- nvinfo : EIATTR_FRAME_SIZE
	.align		4
.L_25:
        /*009c*/ 	.byte	0x04, 0x11
        /*009e*/ 	.short	(.L_27 - .L_26)
	.align		4
.L_26:
        /*00a0*/ 	.word	index@(mama_many_series_one_param_f32)
        /*00a4*/ 	.word	0x00000000


	//----- nvinfo : EIATTR_MIN_STACK_SIZE
	.align		4
.L_27:
        /*00a8*/ 	.byte	0x04, 0x12
        /*00aa*/ 	.short	(.L_29 - .L_28)
	.align		4
.L_28:
        /*00ac*/ 	.word	index@(mama_many_series_one_param_f32)
        /*00b0*/ 	.word	0x00000000


	//----- nvinfo : EIATTR_MIN_STACK_SIZE
	.align		4
.L_29:
        /*00b4*/ 	.byte	0x04, 0x12
        /*00b6*/ 	.short	(.L_31 - .L_30)
	.align		4
.L_30:
        /*00b8*/ 	.word	index@(mama_batch_f32)
        /*00bc*/ 	.word	0x00000100


	//----- nvinfo : EIATTR_MIN_STACK_SIZE
	.align		4
.L_31:
        /*00c0*/ 	.byte	0x04, 0x12
        /*00c2*/ 	.short	(.L_33 - .L_32)
	.align		4
.L_32:
        /*00c4*/ 	.word	index@(mama_batch_from_inv_dp_f32)
        /*00c8*/ 	.word	0x00000000


	//----- nvinfo : EIATTR_MIN_STACK_SIZE
	.align		4
.L_33:
        /*00cc*/ 	.byte	0x04, 0x12
        /*00ce*/ 	.short	(.L_35 - .L_34)
	.align		4
.L_34:
        /*00d0*/ 	.word	index@(mama_inv_dp_f32)
        /*00d4*/ 	.word	0x00000000
.L_35:


//--------------------- .nv.compat                --------------------------
	.section	.nv.compat,"",@"SHT_CUDA_COMPAT_INFO"
	.align	4
        /*0000*/ 	.byte	0x02, 0x09, 0x00, 0x00, 0x02, 0x02, 0x01, 0x00, 0x02, 0x05, 0x05, 0x00, 0x03, 0x07, 0x01, 0x01
        /*0010*/ 	.byte	0x02, 0x03, 0x00, 0x00, 0x02, 0x06, 0x01, 0x00, 0x04, 0x0b, 0x08, 0x00, 0x01, 0x00, 0x00, 0x00
        /*0020*/ 	.byte	0x00, 0x00, 0x00, 0x00


//--------------------- .nv.info.mama_many_series_one_param_f32 --------------------------
	.section	.nv.info.mama_many_series_one_param_f32,"",@"SHT_CUDA_INFO"
	.sectionflags	@""
	.align	4


	//----- nvinfo : EIATTR_CUDA_API_VERSION
	.align		4
        /*0000*/ 	.byte	0x04, 0x37
        /*0002*/ 	.short	(.L_37 - .L_36)
.L_36:
        /*0004*/ 	.word	0x00000082


	//----- nvinfo : EIATTR_KPARAM_INFO
	.align		4
.L_37:
        /*0008*/ 	.byte	0x04, 0x17
        /*000a*/ 	.short	(.L_39 - .L_38)
.L_38:
        /*000c*/ 	.word	0x00000000
        /*0010*/ 	.short	0x0007
        /*0012*/ 	.short	0x0028
        /*0014*/ 	.byte	0x00, 0xf5, 0x21, 0x00


	//----- nvinfo : EIATTR_KPARAM_INFO
	.align		4
.L_39:
        /*0018*/ 	.byte	0x04, 0x17
        /*001a*/ 	.short	(.L_41 - .L_40)
.L_40:
        /*001c*/ 	.word	0x00000000
        /*0020*/ 	.short	0x0006
        /*0022*/ 	.short	0x0020
        /*0024*/ 	.byte	0x00, 0xf5, 0x21, 0x00


	//----- nvinfo : EIATTR_KPARAM_INFO
	.align		4
.L_41:
        /*0028*/ 	.byte	0x04, 0x17
        /*002a*/ 	.short	(.L_43 - .L_42)
.L_42:
        /*002c*/ 	.word	0x00000000
        /*0030*/ 	.short	0x0005
        /*0032*/ 	.short	0x0018
        /*0034*/ 	.byte	0x00, 0xf5, 0x21, 0x00


	//----- nvinfo : EIATTR_KPARAM_INFO
	.align		4
.L_43:
        /*0038*/ 	.byte	0x04, 0x17
        /*003a*/ 	.short	(.L_45 - .L_44)
.L_44:
        /*003c*/ 	.word	0x00000000
        /*0040*/ 	.short	0x0004
        /*0042*/ 	.short	0x0014
        /*0044*/ 	.byte	0x00, 0xf0, 0x11, 0x00


	//----- nvinfo : EIATTR_KPARAM_INFO
	.align		4
.L_45:
        /*0048*/ 	.byte	0x04, 0x17
        /*004a*/ 	.short	(.L_47 - .L_46)
.L_46:
        /*004c*/ 	.word	0x00000000
        /*0050*/ 	.short	0x0003
        /*0052*/ 	.short	0x0010
        /*0054*/ 	.byte	0x00, 0xf0, 0x11, 0x00


	//----- nvinfo : EIATTR_KPARAM_INFO
	.align		4
.L_47:
        /*0058*/ 	.byte	0x04, 0x17
        /*005a*/ 	.short	(.L_49 - .L_48)
.L_48:
        /*005c*/ 	.word	0x00000000
        /*0060*/ 	.short	0x0002
        /*0062*/ 	.short	0x000c
        /*0064*/ 	.byte	0x00, 0xf0, 0x11, 0x00


	//----- nvinfo : EIATTR_KPARAM_INFO
	.align		4
.L_49:
        /*0068*/ 	.byte	0x04, 0x17
        /*006a*/ 	.short	(.L_51 - .L_50)
.L_50:
        /*006c*/ 	.word	0x00000000
        /*0070*/ 	.short	0x0001
        /*0072*/ 	.short	0x0008
        /*0074*/ 	.byte	0x00, 0xf0, 0x11, 0x00


	//----- nvinfo : EIATTR_KPARAM_INFO
	.align		4
.L_51:
        /*0078*/ 	.byte	0x04, 0x17
        /*007a*/ 	.short	(.L_53 - .L_52)
.L_52:
        /*007c*/ 	.word	0x00000000
        /*0080*/ 	.short	0x0000
        /*0082*/ 	.short	0x0000
        /*0084*/ 	.byte	0x00, 0xf5, 0x21, 0x00


	//----- nvinfo : EIATTR_SPARSE_MMA_MASK
	.align		4
.L_53:
        /*0088*/ 	.byte	0x03, 0x50
        /*008a*/ 	.short	0x0000


	//----- nvinfo : EIATTR_MAXREG_COUNT
	.align		4
        /*008c*/ 	.byte	0x03, 0x1b
        /*008e*/ 	.short	0x0080


	//----- nvinfo : EIATTR_MERCURY_ISA_VERSION
	.align		4
        /*0090*/ 	.byte	0x03, 0x5f
        /*0092*/ 	.short	0x0101


	//----- nvinfo : EIATTR_VRC_CTA_INIT_COUNT
	.align		4
        /*0094*/ 	.byte	0x02, 0x4a
	.zero		1
	.zero		1


	//----- nvinfo : EIATTR_EXIT_INSTR_OFFSETS
	.align		4
        /*0098*/ 	.byte	0x04, 0x1c
        /*009a*/ 	.short	(.L_55 - .L_54)


	//   ....[0]....
.L_54:
        /*009c*/ 	.word	0x00000040


	//   ....[1]....
        /*00a0*/ 	.word	0x000000c0


	//   ....[2]....
        /*00a4*/ 	.word	0x00000830


	//   ....[3]....
        /*00a8*/ 	.word	0x000033b0


	//----- nvinfo : EIATTR_MAX_THREADS
	.align		4
.L_55:
        /*00ac*/ 	.byte	0x04, 0x05
        /*00ae*/ 	.short	(.L_57 - .L_56)
.L_56:
        /*00b0*/ 	.word	0x00000100
        /*00b4*/ 	.word	0x00000001
        /*00b8*/ 	.word	0x00000001


	//----- nvinfo : EIATTR_CRS_STACK_SIZE
	.align		4
.L_57:
        /*00bc*/ 	.byte	0x04, 0x1e
        /*00be*/ 	.short	(.L_59 - .L_58)
.L_58:
        /*00c0*/ 	.word	0x00000000


	//----- nvinfo : EIATTR_CBANK_PARAM_SIZE
	.align		4
.L_59:
        /*00c4*/ 	.byte	0x03, 0x19
        /*00c6*/ 	.short	0x0030


	//----- nvinfo : EIATTR_PARAM_CBANK
	.align		4
        /*00c8*/ 	.byte	0x04, 0x0a
        /*00ca*/ 	.short	(.L_61 - .L_60)
	.align		4
.L_60:
        /*00cc*/ 	.word	index@(.nv.constant0.mama_many_series_one_param_f32)
        /*00d0*/ 	.short	0x0380
        /*00d2*/ 	.short	0x0030


	//----- nvinfo : EIATTR_SW_WAR
	.align		4
.L_61:
        /*00d4*/ 	.byte	0x04, 0x36
        /*00d6*/ 	.short	(.L_63 - .L_62)
.L_62:
        /*00d8*/ 	.word	0x00000008
.L_63:


//--------------------- .nv.info.mama_batch_f32   --------------------------
	.section	.nv.info.mama_batch_f32,"",@"SHT_CUDA_INFO"
	.sectionflags	@""
	.align	4


	//----- nvinfo : EIATTR_CUDA_API_VERSION
	.align		4
        /*0000*/ 	.byte	0x04, 0x37
        /*0002*/ 	.short	(.L_65 - .L_64)
.L_64:
        /*0004*/ 	.word	0x00000082


	//----- nvinfo : EIATTR_KPARAM_INFO
	.align		4
.L_65:
        /*0008*/ 	.byte	0x04, 0x17
        /*000a*/ 	.short	(.L_67 - .L_66)
.L_66:
        /*000c*/ 	.word	0x00000000
        /*0010*/ 	.short	0x0007
        /*0012*/ 	.short	0x0030
        /*0014*/ 	.byte	0x00, 0xf5, 0x21, 0x00


	//----- nvinfo : EIATTR_KPARAM_INFO
	.align		4
.L_67:
        /*0018*/ 	.byte	0x04, 0x17
        /*001a*/ 	.short	(.L_69 - .L_68)
.L_68:
        /*001c*/ 	.word	0x00000000
        /*0020*/ 	.short	0x0006
        /*0022*/ 	.short	0x0028
        /*0024*/ 	.byte	0x00, 0xf5, 0x21, 0x00


	//----- nvinfo : EIATTR_KPARAM_INFO
	.align		4
.L_69:
        /*0028*/ 	.byte	0x04, 0x17
        /*002a*/ 	.short	(.L_71 - .L_70)
.L_70:
        /*002c*/ 	.word	0x00000000
        /*0030*/ 	.short	0x0005
        /*0032*/ 	.short	0x0020
        /*0034*/ 	.byte	0x00, 0xf0, 0x11, 0x00


	//----- nvinfo : EIATTR_KPARAM_INFO
	.align		4
.L_71:
        /*0038*/ 	.byte	0x04, 0x17
        /*003a*/ 	.short	(.L_73 - .L_72)
.L_72:
        /*003c*/ 	.word	0x00000000
        /*0040*/ 	.short	0x0004
        /*0042*/ 	.short	0x001c
        /*0044*/ 	.byte	0x00, 0xf0, 0x11, 0x00


	//----- nvinfo : EIATTR_KPARAM_INFO
	.align		4
.L_73:
        /*0048*/ 	.byte	0x04, 0x17
        /*004a*/ 	.short	(.L_75 - .L_74)
.L_74:
        /*004c*/ 	.word	0x00000000
        /*0050*/ 	.short	0x0003
        /*0052*/ 	.short	0x0018
        /*0054*/ 	.byte	0x00, 0xf0, 0x11, 0x00


	//----- nvinfo : EIATTR_KPARAM_INFO
	.align		4
.L_75:
        /*0058*/ 	.byte	0x04, 0x17
        /*005a*/ 	.short	(.L_77 - .L_76)
.L_76:
        /*005c*/ 	.word	0x00000000
        /*0060*/ 	.short	0x0002
        /*0062*/ 	.short	0x0010
        /*0064*/ 	.byte	0x00, 0xf5, 0x21, 0x00


	//----- nvinfo : EIATTR_KPARAM_INFO
	.align		4
.L_77:
        /*0068*/ 	.byte	0x04, 0x17
        /*006a*/ 	.short	(.L_79 - .L_78)
.L_78:
        /*006c*/ 	.word	0x00000000
        /*0070*/ 	.short	0x0001
        /*0072*/ 	.short	0x0008
        /*0074*/ 	.byte	0x00, 0xf5, 0x21, 0x00


	//----- nvinfo : EIATTR_KPARAM_INFO
	.align		4
.L_79:
        /*0078*/ 	.byte	0x04, 0x17
        /*007a*/ 	.short	(.L_81 - .L_80)
.L_80:
        /*007c*/ 	.word	0x00000000
        /*0080*/ 	.short	0x0000
        /*0082*/ 	.short	0x0000
        /*0084*/ 	.byte	0x00, 0xf5, 0x21, 0x00


	//----- nvinfo : EIATTR_SPARSE_MMA_MASK
	.align		4
.L_81:
        /*0088*/ 	.byte	0x03, 0x50
        /*008a*/ 	.short	0x0000


	//----- nvinfo : EIATTR_MAXREG_COUNT
	.align		4
        /*008c*/ 	.byte	0x03, 0x1b
        /*008e*/ 	.short	0x0080


	//----- nvinfo : EIATTR_MERCURY_ISA_VERSION
	.align		4
        /*0090*/ 	.byte	0x03, 0x5f
        /*0092*/ 	.short	0x0101


	//----- nvinfo : EIATTR_VRC_CTA_INIT_COUNT
	.align		4
        /*0094*/ 	.byte	0x02, 0x4a
	.zero		1
	.zero		1


	//----- nvinfo : EIATTR_EXIT_INSTR_OFFSETS
	.align		4
        /*0098*/ 	.byte	0x04, 0x1c
        /*009a*/ 	.short	(.L_83 - .L_82)


	//   ....[0]....
.L_82:
        /*009c*/ 	.word	0x00000040


	//   ....[1]....
        /*00a0*/ 	.word	0x00000100


	//   ....[2]....
        /*00a4*/ 	.word	0x000027c0


	//   ....[3]....
        /*00a8*/ 	.word	0x00002e60


	//   ....[4]....
        /*00ac*/ 	.word	0x00002e80


	//   ....[5]....
        /*00b0*/ 	.word	0x000031a0


	//   ....[6]....
        /*00b4*/ 	.word	0x000032d0


	//   ....[7]....
        /*00b8*/ 	.word	0x000033c0


	//   ....[8]....
        /*00bc*/ 	.word	0x00003440


	//   ....[9]....
        /*00c0*/ 	.word	0x00003a20


	//   ....[10]....
        /*00c4*/ 	.word	0x000055d0


	//----- nvinfo : EIATTR_MAX_THREADS
	.align		4
.L_83:
        /*00c8*/ 	.byte	0x04, 0x05
        /*00ca*/ 	.short	(.L_85 - .L_84)
.L_84:
        /*00cc*/ 	.word	0x00000100
        /*00d0*/ 	.word	0x00000001
        /*00d4*/ 	.word	0x00000001


	//----- nvinfo : EIATTR_CRS_STACK_SIZE
	.align		4
.L_85:
        /*00d8*/ 	.byte	0x04, 0x1e
        /*00da*/ 	.short	(.L_87 - .L_86)
.L_86:
        /*00dc*/ 	.word	0x00000000


	//----- nvinfo : EIATTR_CBANK_PARAM_SIZE
	.align		4
.L_87:
        /*00e0*/ 	.byte	0x03, 0x19
        /*00e2*/ 	.short	0x0038


	//----- nvinfo : EIATTR_PARAM_CBANK
	.align		4
        /*00e4*/ 	.byte	0x04, 0x0a
        /*00e6*/ 	.short	(.L_89 - .L_88)
	.align		4
.L_88:
        /*00e8*/ 	.word	index@(.nv.constant0.mama_batch_f32)
        /*00ec*/ 	.short	0x0380
        /*00ee*/ 	.short	0x0038


	//----- nvinfo : EIATTR_SW_WAR
	.align		4
.L_89:
        /*00f0*/ 	.byte	0x04, 0x36
        /*00f2*/ 	.short	(.L_91 - .L_90)
.L_90:
        /*00f4*/ 	.word	0x00000008
.L_91:


//--------------------- .nv.info.mama_batch_from_inv_dp_f32 --------------------------
	.section	.nv.info.mama_batch_from_inv_dp_f32,"",@"SHT_CUDA_INFO"
	.sectionflags	@""
	.align	4


	//----- nvinfo : EIATTR_CUDA_API_VERSION
	.align		4
        /*0000*/ 	.byte	0x04, 0x37
        /*0002*/ 	.short	(.L_93 - .L_92)
.L_92:
        /*0004*/ 	.word	0x00000082


	//----- nvinfo : EIATTR_KPARAM_INFO
	.align		4
.L_93:
        /*0008*/ 	.byte	0x04, 0x17
        /*000a*/ 	.short	(.L_95 - .L_94)
.L_94:
        /*000c*/ 	.word	0x00000000
        /*0010*/ 	.short	0x0008
        /*0012*/ 	.short	0x0038
        /*0014*/ 	.byte	0x00, 0xf5, 0x21, 0x00


	//----- nvinfo : EIATTR_KPARAM_INFO
	.align		4
.L_95:
        /*0018*/ 	.byte	0x04, 0x17
        /*001a*/ 	.short	(.L_97 - .L_96)
.L_96:
        /*001c*/ 	.word	0x00000000
        /*0020*/ 	.short	0x0007
        /*0022*/ 	.short	0x0030
        /*0024*/ 	.byte	0x00, 0xf5, 0x21, 0x00


	//----- nvinfo : EIATTR_KPARAM_INFO
	.align		4
.L_97:
        /*0028*/ 	.byte	0x04, 0x17
        /*002a*/ 	.short	(.L_99 - .L_98)
.L_98:
        /*002c*/ 	.word	0x00000000
        /*0030*/ 	.short	0x0006
        /*0032*/ 	.short	0x0028
        /*0034*/ 	.byte	0x00, 0xf0, 0x11, 0x00


	//----- nvinfo : EIATTR_KPARAM_INFO
	.align		4
.L_99:
        /*0038*/ 	.byte	0x04, 0x17
        /*003a*/ 	.short	(.L_101 - .L_100)
.L_100:
        /*003c*/ 	.word	0x00000000
        /*0040*/ 	.short	0x0005
        /*0042*/ 	.short	0x0024
        /*0044*/ 	.byte	0x00, 0xf0, 0x11, 0x00


	//----- nvinfo : EIATTR_KPARAM_INFO
	.align		4
.L_101:
        /*0048*/ 	.byte	0x04, 0x17
        /*004a*/ 	.short	(.L_103 - .L_102)
.L_102:
        /*004c*/ 	.word	0x00000000
        /*0050*/ 	.short	0x0004
        /*0052*/ 	.short	0x0020
        /*0054*/ 	.byte	0x00, 0xf0, 0x11, 0x00


	//----- nvinfo : EIATTR_KPARAM_INFO
	.align		4
.L_103:
        /*0058*/ 	.byte	0x04, 0x17
        /*005a*/ 	.short	(.L_105 - .L_104)
.L_104:
        /*005c*/ 	.word	0x00000000
        /*0060*/ 	.short	0x0003
        /*0062*/ 	.short	0x0018
        /*0064*/ 	.byte	0x00, 0xf5, 0x21, 0x00


	//----- nvinfo : EIATTR_KPARAM_INFO
	.align		4
.L_105:
        /*0068*/ 	.byte	0x04, 0x17
        /*006a*/ 	.short	(.L_107 - .L_106)
.L_106:
        /*006c*/ 	.word	0x00000000
        /*0070*/ 	.short	0x0002
        /*0072*/ 	.short	0x0010
        /*0074*/ 	.byte	0x00, 0xf5, 0x21, 0x00


	//----- nvinfo : EIATTR_KPARAM_INFO
	.align		4
.L_107:
        /*0078*/ 	.byte	0x04, 0x17
        /*007a*/ 	.short	(.L_109 - .L_108)
.L_108:
        /*007c*/ 	.word	0x00000000
        /*0080*/ 	.short	0x0001
        /*0082*/ 	.short	0x0008
        /*0084*/ 	.byte	0x00, 0xf5, 0x21, 0x00


	//----- nvinfo : EIATTR_KPARAM_INFO
	.align		4
.L_109:
        /*0088*/ 	.byte	0x04, 0x17
        /*008a*/ 	.short	(.L_111 - .L_110)
.L_110:
        /*008c*/ 	.word	0x00000000
        /*0090*/ 	.short	0x0000
        /*0092*/ 	.short	0x0000
        /*0094*/ 	.byte	0x00, 0xf5, 0x21, 0x00


	//----- nvinfo : EIATTR_SPARSE_MMA_MASK
	.align		4
.L_111:
        /*0098*/ 	.byte	0x03, 0x50
        /*009a*/ 	.short	0x0000


	//----- nvinfo : EIATTR_MAXREG_COUNT
	.align		4
        /*009c*/ 	.byte	0x03, 0x1b
        /*009e*/ 	.short	0x00ff


	//----- nvinfo : EIATTR_MERCURY_ISA_VERSION
	.align		4
        /*00a0*/ 	.byte	0x03, 0x5f
        /*00a2*/ 	.short	0x0101


	//----- nvinfo : EIATTR_COOP_GROUP_MASK_REGIDS
	.align		4
        /*00a4*/ 	.byte	0x04, 0x29
        /*00a6*/ 	.short	(.L_113 - .L_112)


	//   ....[0]....
.L_112:
        /*00a8*/ 	.word	0xffffffff


	//   ....[1]....
        /*00ac*/ 	.word	0xffffffff


	//   ....[2]....
        /*00b0*/ 	.word	0xffffffff


	//   ....[3]....
        /*00b4*/ 	.word	0xffffffff


	//   ....[4]....
        /*00b8*/ 	.word	0xffffffff


	//   ....[5]....
        /*00bc*/ 	.word	0xffffffff


	//   ....[6]....
        /*00c0*/ 	.word	0xffffffff


	//   ....[7]....
        /*00c4*/ 	.word	0xffffffff


	//   ....[8]....
        /*00c8*/ 	.word	0xffffffff


	//   ....[9]....
        /*00cc*/ 	.word	0xffffffff


	//   ....[10]....
        /*00d0*/ 	.word	0xffffffff


	//   ....[11]....
        /*00d4*/ 	.word	0xffffffff


	//   ....[12]....
        /*00d8*/ 	.word	0xffffffff


	//   ....[13]....
        /*00dc*/ 	.word	0xffffffff


	//   ....[14]....
        /*00e0*/ 	.word	0xffffffff


	//   ....[15]....
        /*00e4*/ 	.word	0xffffffff


	//   ....[16]....
        /*00e8*/ 	.word	0xffffffff


	//   ....[17]....
        /*00ec*/ 	.word	0xffffffff


	//   ....[18]....
        /*00f0*/ 	.word	0xffffffff


	//   ....[19]....
        /*00f4*/ 	.word	0xffffffff


	//   ....[20]....
        /*00f8*/ 	.word	0xffffffff


	//   ....[21]....
        /*00fc*/ 	.word	0xffffffff


	//----- nvinfo : EIATTR_COOP_GROUP_INSTR_OFFSETS
	.align		4
.L_113:
        /*0100*/ 	.byte	0x04, 0x28
        /*0102*/ 	.short	(.L_115 - .L_114)


	//   ....[0]....
.L_114:
        /*0104*/ 	.word	0x00001590


	//   ....[1]....
        /*0108*/ 	.word	0x000015a0


	//   ....[2]....
        /*010c*/ 	.word	0x000015e0


	//   ....[3]....
        /*0110*/ 	.word	0x000015f0


	//   ....[4]....
        /*0114*/ 	.word	0x00001630


	//   ....[5]....
        /*0118*/ 	.word	0x00001640


	//   ....[6]....
        /*011c*/ 	.word	0x00001680


	//   ....[7]....
        /*0120*/ 	.word	0x00001690


	//   ....[8]....
        /*0124*/ 	.word	0x00001700


	//   ....[9]....
        /*0128*/ 	.word	0x00001710


	//   ....[10]....
        /*012c*/ 	.word	0x000017b0


	//   ....[11]....
        /*0130*/ 	.word	0x000017d0


	//   ....[12]....
        /*0134*/ 	.word	0x00001820


	//   ....[13]....
        /*0138*/ 	.word	0x00001830


	//   ....[14]....
        /*013c*/ 	.word	0x00001870


	//   ....[15]....
        /*0140*/ 	.word	0x00001890


	//   ....[16]....
        /*0144*/ 	.word	0x000018e0


	//   ....[17]....
        /*0148*/ 	.word	0x00001900


	//   ....[18]....
        /*014c*/ 	.word	0x00001950


	//   ....[19]....
        /*0150*/ 	.word	0x00001960


	//   ....[20]....
        /*0154*/ 	.word	0x00001a20


	//   ....[21]....
        /*0158*/ 	.word	0x00001a40


	//----- nvinfo : EIATTR_VRC_CTA_INIT_COUNT
	.align		4
.L_115:
        /*015c*/ 	.byte	0x02, 0x4a
	.zero		1
	.zero		1


	//----- nvinfo : EIATTR_EXIT_INSTR_OFFSETS
	.align		4
        /*0160*/ 	.byte	0x04, 0x1c
        /*0162*/ 	.short	(.L_117 - .L_116)


	//   ....[0]....
.L_116:
        /*0164*/ 	.word	0x00000050


	//   ....[1]....
        /*0168*/ 	.word	0x000000f0


	//   ....[2]....
        /*016c*/ 	.word	0x00000230


	//   ....[3]....
        /*0170*/ 	.word	0x000002f0


	//   ....[4]....
        /*0174*/ 	.word	0x00000430


	//   ....[5]....
        /*0178*/ 	.word	0x00000610


	//   ....[6]....
        /*017c*/ 	.word	0x00000630


	//   ....[7]....
        /*0180*/ 	.word	0x00000b00


	//   ....[8]....
        /*0184*/ 	.word	0x00001230


	//   ....[9]....
        /*0188*/ 	.word	0x00001270


	//   ....[10]....
        /*018c*/ 	.word	0x00001290


	//   ....[11]....
        /*0190*/ 	.word	0x00001ac0


	//----- nvinfo : EIATTR_CRS_STACK_SIZE
	.align		4
.L_117:
        /*0194*/ 	.byte	0x04, 0x1e
        /*0196*/ 	.short	(.L_119 - .L_118)
.L_118:
        /*0198*/ 	.word	0x00000000


	//----- nvinfo : EIATTR_CBANK_PARAM_SIZE
	.align		4
.L_119:
        /*019c*/ 	.byte	0x03, 0x19
        /*019e*/ 	.short	0x0040


	//----- nvinfo : EIATTR_PARAM_CBANK
	.align		4
        /*01a0*/ 	.byte	0x04, 0x0a
        /*01a2*/ 	.short	(.L_121 - .L_120)
	.align		4
.L_120:
        /*01a4*/ 	.word	index@(.nv.constant0.mama_batch_from_inv_dp_f32)
        /*01a8*/ 	.short	0x0380
        /*01aa*/ 	.short	0x0040


	//----- nvinfo : EIATTR_SW_WAR
	.align		4
.L_121:
        /*01ac*/ 	.byte	0x04, 0x36
        /*01ae*/ 	.short	(.L_123 - .L_122)
.L_122:
        /*01b0*/ 	.word	0x00000008
.L_123:


//--------------------- .nv.info.mama_inv_dp_f32  --------------------------
	.section	.nv.info.mama_inv_dp_f32,"",@"SHT_CUDA_INFO"
	.sectionflags	@""
	.align	4


	//----- nvinfo : EIATTR_CUDA_API_VERSION
	.align		4
        /*0000*/ 	.byte	0x04, 0x37
        /*0002*/ 	.short	(.L_125 - .L_124)
.L_124:
        /*0004*/ 	.word	0x00000082


	//----- nvinfo : EIATTR_KPARAM_INFO
	.align		4
.L_125:
        /*0008*/ 	.byte	0x04, 0x17
        /*000a*/ 	.short	(.L_127 - .L_126)
.L_126:
        /*000c*/ 	.word	0x00000000
        /*0010*/ 	.short	0x0003
        /*0012*/ 	.short	0x0010
        /*0014*/ 	.byte	0x00, 0xf5, 0x21, 0x00


	//----- nvinfo : EIATTR_KPARAM_INFO
	.align		4
.L_127:
        /*0018*/ 	.byte	0x04, 0x17
        /*001a*/ 	.short	(.L_129 - .L_128)
.L_128:
        /*001c*/ 	.word	0x00000000
        /*0020*/ 	.short	0x0002
        /*0022*/ 	.short	0x000c
        /*0024*/ 	.byte	0x00, 0xf0, 0x11, 0x00


	//----- nvinfo : EIATTR_KPARAM_INFO
	.align		4
.L_129:
        /*0028*/ 	.byte	0x04, 0x17
        /*002a*/ 	.short	(.L_131 - .L_130)
.L_130:
        /*002c*/ 	.word	0x00000000
        /*0030*/ 	.short	0x0001
        /*0032*/ 	.short	0x0008
        /*0034*/ 	.byte	0x00, 0xf0, 0x11, 0x00


	//----- nvinfo : EIATTR_KPARAM_INFO
	.align		4
.L_131:
        /*0038*/ 	.byte	0x04, 0x17
        /*003a*/ 	.short	(.L_133 - .L_132)
.L_132:
        /*003c*/ 	.word	0x00000000
        /*0040*/ 	.short	0x0000
        /*0042*/ 	.short	0x0000
        /*0044*/ 	.byte	0x00, 0xf5, 0x21, 0x00


	//----- nvinfo : EIATTR_SPARSE_MMA_MASK
	.align		4
.L_133:
        /*0048*/ 	.byte	0x03, 0x50
        /*004a*/ 	.short	0x0000


	//----- nvinfo : EIATTR_MAXREG_COUNT
	.align		4
        /*004c*/ 	.byte	0x03, 0x1b
        /*004e*/ 	.short	0x00ff


	//----- nvinfo : EIATTR_MERCURY_ISA_VERSION
	.align		4
        /*0050*/ 	.byte	0x03, 0x5f
        /*0052*/ 	.short	0x0101


	//----- nvinfo : EIATTR_VRC_CTA_INIT_COUNT
	.align		4
        /*0054*/ 	.byte	0x02, 0x4a
	.zero		1
	.zero		1


	//----- nvinfo : EIATTR_EXIT_INSTR_OFFSETS
	.align		4
        /*0058*/ 	.byte	0x04, 0x1c
        /*005a*/ 	.short	(.L_135 - .L_134)


	//   ....[0]....
.L_134:
        /*005c*/ 	.word	0x00000030


	//   ....[1]....
        /*0060*/ 	.word	0x00000070


	//   ....[2]....
        /*0064*/ 	.word	0x00000300


	//   ....[3]....
        /*0068*/ 	.word	0x00000410


	//   ....[4]....
        /*006c*/ 	.word	0x000004e0


	//   ....[5]....
        /*0070*/ 	.word	0x00000590


	//   ....[6]....
        /*0074*/ 	.word	0x000024c0


	//----- nvinfo : EIATTR_CRS_STACK_SIZE
	.align		4
.L_135:
        /*0078*/ 	.byte	0x04, 0x1e
        /*007a*/ 	.short	(.L_137 - .L_136)
.L_136:
        /*007c*/ 	.word	0x00000000


	//----- nvinfo : EIATTR_CBANK_PARAM_SIZE
	.align		4
.L_137:
        /*0080*/ 	.byte	0x03, 0x19
        /*0082*/ 	.short	0x0018


	//----- nvinfo : EIATTR_PARAM_CBANK
	.align		4
        /*0084*/ 	.byte	0x04, 0x0a
        /*0086*/ 	.short	(.L_139 - .L_138)
	.align		4
.L_138:
        /*0088*/ 	.word	index@(.nv.constant0.mama_inv_dp_f32)
        /*008c*/ 	.short	0x0380
        /*008e*/ 	.short	0x0018


	//----- nvinfo : EIATTR_SW_WAR
	.align		4
.L_139:
        /*0090*/ 	.byte	0x04, 0x36
        /*0092*/ 	.short	(.L_141 - .L_140)
.L_140:
        /*0094*/ 	.word	0x00000008
.L_141:


//--------------------- .nv.callgraph             --------------------------
	.section	.nv.callgraph,"",@"SHT_CUDA_CALLGRAPH"
	.align	4
	.sectionentsize	8
	.align		4
        /*0000*/ 	.word	0x00000000
	.align		4
        /*0004*/ 	.word	0xffffffff
	.align		4
        /*0008*/ 	.word	0x00000000
	.align		4
        /*000c*/ 	.word	0xfffffffe
	.align		4
        /*0010*/ 	.word	0x00000000
	.align		4
        /*0014*/ 	.word	0xfffffffd
	.align		4
        /*0018*/ 	.word	0x00000000
	.align		4
        /*001c*/ 	.word	0xfffffffc


//--------------------- .text.mama_many_series_one_param_f32 --------------------------
	.section	.text.mama_many_series_one_param_f32,"ax",@progbits
	.align	128
        .global         mama_many_series_one_param_f32
        .type           mama_many_series_one_param_f32,@function
        .size           mama_many_series_one_param_f32,(.L_x_187 - mama_many_series_one_param_f32)
        .other          mama_many_series_one_param_f32,@"STO_CUDA_ENTRY STV_DEFAULT"
mama_many_series_one_param_f32:
.text.mama_many_series_one_param_f32:
[----:B------:R-:W-:Y:S08]  /*0000*/  LDC R1, c[0x0][0x37c] ;  /* 0x0000df00ff017b82 */ /* 0x000ff00000000800 */
[----:B------:R-:W0:Y:S02]  /*0010*/  LDC.64 R10, c[0x0][0x390] ;  /* 0x0000e400ff0a7b82 */ /* 0x000e240000000a00 */
[----:B0-----:R-:W-:-:S04]  /*0020*/  VIMNMX R0, PT, PT, R10, R11, PT ;  /* 0x0000000b0a007248 */ /* 0x001fc80003fe0100 */
[----:B------:R-:W-:-:S13]  /*0030*/  ISETP.GE.AND P0, PT, R0, 0x1, PT ;  /* 0x000000010000780c */ /* 0x000fda0003f06270 */
[----:B------:R-:W-:Y:S05]  /*0040*/  @!P0 EXIT ;  /* 0x000000000000894d */ /* 0x000fea0003800000 */
[----:B------:R-:W0:Y:S01]  /*0050*/  S2R R83, SR_TID.X ;  /* 0x0000000000537919 */ /* 0x000e220000002100 */
[----:B------:R-:W0:Y:S08]  /*0060*/  S2UR UR4, SR_CTAID.X ;  /* 0x00000000000479c3 */ /* 0x000e300000002500 */
[----:B------:R-:W0:Y:S01]  /*0070*/  LDC R0, c[0x0][0x360] ;  /* 0x0000d800ff007b82 */ /* 0x000e220000000800 */
[----:B------:R-:W1:Y:S01]  /*0080*/  LDCU UR5, c[0x0][0x370] ;  /* 0x00006e00ff0577ac */ /* 0x000e620008000800 */
[----:B0-----:R-:W-:-:S02]  /*0090*/  IMAD R83, R0, UR4, R83 ;  /* 0x0000000400537c24 */ /* 0x001fc4000f8e0253 */
[----:B-1----:R-:W-:-:S03]  /*00a0*/  IMAD R0, R0, UR5, RZ ;  /* 0x0000000500007c24 */ /* 0x002fc6000f8e02ff */
[----:B------:R-:W-:-:S13]  /*00b0*/  ISETP.GE.AND P0, PT, R83, R10, PT ;  /* 0x0000000a5300720c */ /* 0x000fda0003f06270 */
[----:B------:R-:W-:Y:S05]  /*00c0*/  @P0 EXIT ;  /* 0x000000000000094d */ /* 0x000fea0003800000 */
[----:B------:R-:W0:Y:S01]  /*00d0*/  LDC.64 R6, c[0x0][0x388] ;  /* 0x0000e200ff067b82 */ /* 0x000e220000000a00 */
[----:B------:R-:W1:Y:S01]  /*00e0*/  LDCU.64 UR6, c[0x0][0x358] ;  /* 0x00006b00ff0677ac */ /* 0x000e620008000a00 */
[----:B0-----:R-:W-:Y:S01]  /*00f0*/  FSETP.GT.AND P0, PT, R7, RZ, PT ;  /* 0x000000ff0700720b */ /* 0x001fe20003f04000 */
[----:B------:R0:W2:Y:S01]  /*0100*/  F2F.F64.F32 R2, R7 ;  /* 0x0000000700027310 */ /* 0x0000a20000201800 */
[----:B------:R-:W-:-:S07]  /*0110*/  FSETP.GT.AND P1, PT, R6, RZ, PT ;  /* 0x000000ff0600720b */ /* 0x000fce0003f24000 */
[----:B------:R0:W3:Y:S06]  /*0120*/  F2F.F64.F32 R4, R6 ;  /* 0x0000000600047310 */ /* 0x0000ec0000201800 */
[----:B-1----:R-:W-:Y:S05]  /*0130*/  @P0 BRA P1, `(.L_x_0) ;  /* 0x0000000400c00947 */ /* 0x002fea0000800000 */
[C---:B------:R-:W-:Y:S02]  /*0140*/  LOP3.LUT R32, R11.reuse, 0x7, RZ, 0xc0, !PT ;  /* 0x000000070b207812 */ /* 0x040fe400078ec0ff */
[C---:B------:R-:W-:Y:S02]  /*0150*/  LOP3.LUT R27, R11.reuse, 0x7ffffff8, RZ, 0xc0, !PT ;  /* 0x7ffffff80b1b7812 */ /* 0x040fe400078ec0ff */
[----:B------:R-:W-:Y:S01]  /*0160*/  LOP3.LUT R26, R11, 0x3, RZ, 0xc0, !PT ;  /* 0x000000030b1a7812 */ /* 0x000fe200078ec0ff */
[----:B--2---:R-:W-:Y:S02]  /*0170*/  VIADD R2, R32, 0xffffffff ;  /* 0xffffffff20027836 */ /* 0x004fe40000000000 */
[----:B------:R-:W-:-:S03]  /*0180*/  IMAD.MOV R30, RZ, RZ, -R27 ;  /* 0x000000ffff1e7224 */ /* 0x000fc600078e0a1b */
[----:B------:R-:W-:-:S13]  /*0190*/  ISETP.GE.U32.AND P0, PT, R2, 0x3, PT ;  /* 0x000000030200780c */ /* 0x000fda0003f06070 */
.L_x_6:
[----:B-1----:R-:W1:Y:S01]  /*01a0*/  LDC R34, c[0x0][0x394] ;  /* 0x0000e500ff227b82 */ /* 0x002e620000000800 */
[----:B------:R-:W-:Y:S01]  /*01b0*/  HFMA2 R18, -RZ, RZ, 0, 0 ;  /* 0x00000000ff127431 */ /* 0x000fe200000001ff */
[----:B-1----:R-:W-:-:S13]  /*01c0*/  ISETP.GE.U32.AND P1, PT, R34, 0x8, PT ;  /* 0x000000082200780c */ /* 0x002fda0003f26070 */
[----:B0---4-:R-:W-:Y:S05]  /*01d0*/  @!P1 BRA `(.L_x_1) ;  /* 0x0000000000ac9947 */ /* 0x011fea0003800000 */
[----:B------:R-:W1:Y:S01]  /*01e0*/  LDC R33, c[0x0][0x390] ;  /* 0x0000e400ff217b82 */ /* 0x000e620000000800 */
[----:B------:R-:W-:Y:S02]  /*01f0*/  IMAD.MOV.U32 R29, RZ, RZ, R83 ;  /* 0x000000ffff1d7224 */ /* 0x000fe400078e0053 */
[----:B------:R-:W-:-:S05]  /*0200*/  IMAD.MOV.U32 R28, RZ, RZ, R30 ;  /* 0x000000ffff1c7224 */ /* 0x000fca00078e001e */
[----:B------:R-:W2:Y:S08]  /*0210*/  LDC.64 R24, c[0x0][0x3a0] ;  /* 0x0000e800ff187b82 */ /* 0x000eb00000000a00 */
[----:B------:R-:W4:Y:S02]  /*0220*/  LDC.64 R22, c[0x0][0x3a8] ;  /* 0x0000ea00ff167b82 */ /* 0x000f240000000a00 */
.L_x_2:
[----:B--23--:R-:W-:Y:S01]  /*0230*/  IMAD.WIDE R4, R29, 0x4, R24 ;  /* 0x000000041d047825 */ /* 0x00cfe200078e0218 */
[----:B------:R-:W-:-:S03]  /*0240*/  MOV R31, 0x7fc00000 ;  /* 0x7fc00000001f7802 */ /* 0x000fc60000000f00 */
[----:B----4-:R-:W-:Y:S02]  /*0250*/  IMAD.WIDE R2, R29, 0x4, R22 ;  /* 0x000000041d027825 */ /* 0x010fe400078e0216 */
[----:B------:R-:W-:Y:S02]  /*0260*/  STG.E desc[UR6][R4.64], R31 ;  /* 0x0000001f04007986 */ /* 0x000fe4000c101906 */
[C---:B01----:R-:W-:Y:S02]  /*0270*/  IMAD.WIDE.U32 R6, R33.reuse, 0x4, R4 ;  /* 0x0000000421067825 */ /* 0x043fe400078e0004 */
[----:B------:R-:W-:Y:S02]  /*0280*/  STG.E desc[UR6][R2.64], R31 ;  /* 0x0000001f02007986 */ /* 0x000fe4000c101906 */
[C---:B------:R-:W-:Y:S02]  /*0290*/  IMAD.WIDE.U32 R8, R33.reuse, 0x4, R2 ;  /* 0x0000000421087825 */ /* 0x040fe400078e0002 */
[----:B------:R0:W-:Y:S02]  /*02a0*/  STG.E desc[UR6][R6.64], R31 ;  /* 0x0000001f06007986 */ /* 0x0001e4000c101906 */
[----:B------:R-:W-:-:S02]  /*02b0*/  IMAD.WIDE.U32 R10, R33, 0x8, R4 ;  /* 0x00000008210a7825 */ /* 0x000fc400078e0004 */
[----:B------:R1:W-:Y:S02]  /*02c0*/  STG.E desc[UR6][R8.64], R31 ;  /* 0x0000001f08007986 */ /* 0x0003e4000c101906 */
[C---:B------:R-:W-:Y:S02]  /*02d0*/  IMAD.WIDE.U32 R12, R33.reuse, 0x8, R2 ;  /* 0x00000008210c7825 */ /* 0x040fe400078e0002 */
[----:B------:R2:W-:Y:S02]  /*02e0*/  STG.E desc[UR6][R10.64], R31 ;  /* 0x0000001f0a007986 */ /* 0x0005e4000c101906 */
        /* <DEDUP_REMOVED lines=8> */
[----:B0-----:R-:W-:-:S02]  /*0370*/  IMAD.WIDE.U32 R6, R33, 0x14, R4 ;  /* 0x0000001421067825 */ /* 0x001fc400078e0004 */
[----:B------:R4:W-:Y:S02]  /*0380*/  STG.E desc[UR6][R20.64], R31 ;  /* 0x0000001f14007986 */ /* 0x0009e4000c101906 */
[C---:B-1----:R-:W-:Y:S02]  /*0390*/  IMAD.WIDE.U32 R8, R33.reuse, 0x14, R2 ;  /* 0x0000001421087825 */ /* 0x042fe400078e0002 */
[----:B------:R4:W-:Y:S02]  /*03a0*/  STG.E desc[UR6][R6.64], R31 ;  /* 0x0000001f06007986 */ /* 0x0009e4000c101906 */
[C---:B--2---:R-:W-:Y:S02]  /*03b0*/  IMAD.WIDE.U32 R10, R33.reuse, 0x18, R4 ;  /* 0x00000018210a7825 */ /* 0x044fe400078e0004 */
[----:B------:R4:W-:Y:S02]  /*03c0*/  STG.E desc[UR6][R8.64], R31 ;  /* 0x0000001f08007986 */ /* 0x0009e4000c101906 */
[----:B---3--:R-:W-:-:S02]  /*03d0*/  IMAD.WIDE.U32 R12, R33, 0x18, R2 ;  /* 0x00000018210c7825 */ /* 0x008fc400078e0002 */
[----:B------:R4:W-:Y:S02]  /*03e0*/  STG.E desc[UR6][R10.64], R31 ;  /* 0x0000001f0a007986 */ /* 0x0009e4000c101906 */
[C---:B------:R-:W-:Y:S02]  /*03f0*/  IMAD.WIDE.U32 R4, R33.reuse, 0x1c, R4 ;  /* 0x0000001c21047825 */ /* 0x040fe400078e0004 */
[----:B------:R4:W-:Y:S02]  /*0400*/  STG.E desc[UR6][R12.64], R31 ;  /* 0x0000001f0c007986 */ /* 0x0009e4000c101906 */
[----:B------:R-:W-:Y:S02]  /*0410*/  IMAD.WIDE.U32 R2, R33, 0x1c, R2 ;  /* 0x0000001c21027825 */ /* 0x000fe400078e0002 */
[----:B------:R4:W-:Y:S02]  /*0420*/  STG.E desc[UR6][R4.64], R31 ;  /* 0x0000001f04007986 */ /* 0x0009e4000c101906 */
[----:B------:R-:W-:-:S02]  /*0430*/  VIADD R28, R28, 0x8 ;  /* 0x000000081c1c7836 */ /* 0x000fc40000000000 */
[----:B------:R4:W-:Y:S01]  /*0440*/  STG.E desc[UR6][R2.64], R31 ;  /* 0x0000001f02007986 */ /* 0x0009e2000c101906 */
[----:B------:R-:W-:Y:S02]  /*0450*/  IMAD R29, R33, 0x8, R29 ;  /* 0x00000008211d7824 */ /* 0x000fe400078e021d */
[----:B------:R-:W-:-:S13]  /*0460*/  ISETP.NE.AND P1, PT, R28, RZ, PT ;  /* 0x000000ff1c00720c */ /* 0x000fda0003f25270 */
[----:B----4-:R-:W-:Y:S05]  /*0470*/  @P1 BRA `(.L_x_2) ;  /* 0xfffffffc006c1947 */ /* 0x010fea000383ffff */
[----:B------:R-:W-:-:S07]  /*0480*/  MOV R18, R27 ;  /* 0x0000001b00127202 */ /* 0x000fce0000000f00 */
.L_x_1:
[----:B------:R-:W-:-:S13]  /*0490*/  ISETP.NE.AND P1, PT, R32, RZ, PT ;  /* 0x000000ff2000720c */ /* 0x000fda0003f25270 */
[----:B------:R-:W-:Y:S05]  /*04a0*/  @!P1 BRA `(.L_x_3) ;  /* 0x0000000000d09947 */ /* 0x000fea0003800000 */
[----:B------:R-:W-:Y:S01]  /*04b0*/  ISETP.NE.AND P1, PT, R26, RZ, PT ;  /* 0x000000ff1a00720c */ /* 0x000fe20003f25270 */
[----:B------:R-:W-:-:S12]  /*04c0*/  @!P0 BRA `(.L_x_4) ;  /* 0x0000000000588947 */ /* 0x000fd80003800000 */
[----:B------:R-:W0:Y:S01]  /*04d0*/  LDC R17, c[0x0][0x390] ;  /* 0x0000e400ff117b82 */ /* 0x000e220000000800 */
[----:B------:R-:W-:-:S07]  /*04e0*/  IMAD.MOV.U32 R19, RZ, RZ, 0x7fc00000 ;  /* 0x7fc00000ff137424 */ /* 0x000fce00078e00ff */
[----:B------:R-:W1:Y:S08]  /*04f0*/  LDC.64 R2, c[0x0][0x3a0] ;  /* 0x0000e800ff027b82 */ /* 0x000e700000000a00 */
[----:B---3--:R-:W2:Y:S01]  /*0500*/  LDC.64 R4, c[0x0][0x3a8] ;  /* 0x0000ea00ff047b82 */ /* 0x008ea20000000a00 */
[C---:B0-----:R-:W-:Y:S02]  /*0510*/  IMAD R7, R18.reuse, R17, R83 ;  /* 0x0000001112077224 */ /* 0x041fe400078e0253 */
[----:B------:R-:W-:-:S02]  /*0520*/  VIADD R18, R18, 0x4 ;  /* 0x0000000412127836 */ /* 0x000fc40000000000 */
[----:B-1----:R-:W-:-:S05]  /*0530*/  IMAD.WIDE R2, R7, 0x4, R2 ;  /* 0x0000000407027825 */ /* 0x002fca00078e0202 */
[----:B------:R1:W-:Y:S01]  /*0540*/  STG.E desc[UR6][R2.64], R19 ;  /* 0x0000001302007986 */ /* 0x0003e2000c101906 */
[----:B--2---:R-:W-:-:S04]  /*0550*/  IMAD.WIDE R4, R7, 0x4, R4 ;  /* 0x0000000407047825 */ /* 0x004fc800078e0204 */
[C---:B------:R-:W-:Y:S01]  /*0560*/  IMAD.WIDE.U32 R6, R17.reuse, 0x4, R2 ;  /* 0x0000000411067825 */ /* 0x040fe200078e0002 */
[----:B------:R1:W-:Y:S03]  /*0570*/  STG.E desc[UR6][R4.64], R19 ;  /* 0x0000001304007986 */ /* 0x0003e6000c101906 */
        /* <DEDUP_REMOVED lines=8> */
[----:B------:R-:W-:Y:S01]  /*0600*/  IMAD.WIDE.U32 R16, R17, 0x4, R12 ;  /* 0x0000000411107825 */ /* 0x000fe200078e000c */
[----:B------:R1:W-:Y:S04]  /*0610*/  STG.E desc[UR6][R14.64], R19 ;  /* 0x000000130e007986 */ /* 0x0003e8000c101906 */
[----:B------:R1:W-:Y:S02]  /*0620*/  STG.E desc[UR6][R16.64], R19 ;  /* 0x0000001310007986 */ /* 0x0003e4000c101906 */
.L_x_4:
[----:B------:R-:W-:Y:S05]  /*0630*/  @!P1 BRA `(.L_x_3) ;  /* 0x00000000006c9947 */ /* 0x000fea0003800000 */
[----:B------:R-:W-:Y:S02]  /*0640*/  ISETP.NE.AND P1, PT, R26, 0x1, PT ;  /* 0x000000011a00780c */ /* 0x000fe40003f25270 */
[----:B------:R-:W-:-:S11]  /*0650*/  LOP3.LUT P2, RZ, R34, 0x1, RZ, 0xc0, !PT ;  /* 0x0000000122ff7812 */ /* 0x000fd6000784c0ff */
[----:B------:R-:W-:Y:S05]  /*0660*/  @!P1 BRA `(.L_x_5) ;  /* 0x0000000000389947 */ /* 0x000fea0003800000 */
[----:B-1----:R-:W0:Y:S01]  /*0670*/  LDC R9, c[0x0][0x390] ;  /* 0x0000e400ff097b82 */ /* 0x002e220000000800 */
[----:B------:R-:W-:-:S07]  /*0680*/  MOV R11, 0x7fc00000 ;  /* 0x7fc00000000b7802 */ /* 0x000fce0000000f00 */
        /* <DEDUP_REMOVED lines=9> */
[----:B------:R-:W-:Y:S01]  /*0720*/  IMAD.WIDE.U32 R8, R9, 0x4, R4 ;  /* 0x0000000409087825 */ /* 0x000fe200078e0004 */
[----:B------:R4:W-:Y:S04]  /*0730*/  STG.E desc[UR6][R6.64], R11 ;  /* 0x0000000b06007986 */ /* 0x0009e8000c101906 */
[----:B------:R4:W-:Y:S02]  /*0740*/  STG.E desc[UR6][R8.64], R11 ;  /* 0x0000000b08007986 */ /* 0x0009e4000c101906 */
.L_x_5:
[----:B------:R-:W-:Y:S05]  /*0750*/  @!P2 BRA `(.L_x_3) ;  /* 0x000000000024a947 */ /* 0x000fea0003800000 */
[----:B-1--4-:R-:W1:Y:S01]  /*0760*/  LDC.64 R2, c[0x0][0x3a0] ;  /* 0x0000e800ff027b82 */ /* 0x012e620000000a00 */
[----:B------:R-:W0:Y:S01]  /*0770*/  LDCU UR4, c[0x0][0x390] ;  /* 0x00007200ff0477ac */ /* 0x000e220008000800 */
[----:B------:R-:W-:-:S06]  /*0780*/  IMAD.MOV.U32 R9, RZ, RZ, 0x7fc00000 ;  /* 0x7fc00000ff097424 */ /* 0x000fcc00078e00ff */
[----:B---3--:R-:W2:Y:S01]  /*0790*/  LDC.64 R4, c[0x0][0x3a8] ;  /* 0x0000ea00ff047b82 */ /* 0x008ea20000000a00 */
[----:B0-----:R-:W-:-:S04]  /*07a0*/  IMAD R7, R18, UR4, R83 ;  /* 0x0000000412077c24 */ /* 0x001fc8000f8e0253 */
[----:B-1----:R-:W-:-:S05]  /*07b0*/  IMAD.WIDE R2, R7, 0x4, R2 ;  /* 0x0000000407027825 */ /* 0x002fca00078e0202 */
[----:B------:R0:W-:Y:S01]  /*07c0*/  STG.E desc[UR6][R2.64], R9 ;  /* 0x0000000902007986 */ /* 0x0001e2000c101906 */
[----:B--2---:R-:W-:-:S05]  /*07d0*/  IMAD.WIDE R4, R7, 0x4, R4 ;  /* 0x0000000407047825 */ /* 0x004fca00078e0204 */
[----:B------:R0:W-:Y:S02]  /*07e0*/  STG.E desc[UR6][R4.64], R9 ;  /* 0x0000000904007986 */ /* 0x0001e4000c101906 */
.L_x_3:
[----:B------:R-:W2:Y:S01]  /*07f0*/  LDCU UR4, c[0x0][0x390] ;  /* 0x00007200ff0477ac */ /* 0x000ea20008000800 */
[----:B------:R-:W-:-:S04]  /*0800*/  IADD3 R83, PT, PT, R0, R83, RZ ;  /* 0x0000005300537210 */ /* 0x000fc80007ffe0ff */
[----:B--2---:R-:W-:-:S13]  /*0810*/  ISETP.GE.AND P1, PT, R83, UR4, PT ;  /* 0x0000000453007c0c */ /* 0x004fda000bf26270 */
[----:B------:R-:W-:Y:S05]  /*0820*/  @!P1 BRA `(.L_x_6) ;  /* 0xfffffff8005c9947 */ /* 0x000fea000383ffff */
[----:B------:R-:W-:Y:S05]  /*0830*/  EXIT ;  /* 0x000000000000794d */ /* 0x000fea0003800000 */
.L_x_0:
[----:B------:R-:W-:Y:S01]  /*0840*/  LOP3.LUT R93, R11, 0x7, RZ, 0xc0, !PT ;  /* 0x000000070b5d7812 */ /* 0x000fe200078ec0ff */
[----:B------:R-:W1:Y:S01]  /*0850*/  LDCU UR14, c[0x0][0x394] ;  /* 0x00007280ff0e77ac */ /* 0x000e620008000800 */
[----:B------:R-:W-:Y:S02]  /*0860*/  FSETP.GEU.AND P0, PT, R7, R6, PT ;  /* 0x000000060700720b */ /* 0x000fe40003f0e000 */
[----:B------:R-:W-:Y:S01]  /*0870*/  LOP3.LUT R100, R11, 0x3, RZ, 0xc0, !PT ;  /* 0x000000030b647812 */ /* 0x000fe200078ec0ff */
[----:B------:R-:W-:Y:S01]  /*0880*/  VIADD R101, R93, 0xffffffff ;  /* 0xffffffff5d657836 */ /* 0x000fe20000000000 */
[----:B0-23--:R-:W-:Y:S02]  /*0890*/  FSEL R6, R2, R4, !P0 ;  /* 0x0000000402067208 */ /* 0x00dfe40004000000 */
[----:B------:R-:W-:Y:S02]  /*08a0*/  FSEL R7, R3, R5, !P0 ;  /* 0x0000000503077208 */ /* 0x000fe40004000000 */
[----:B------:R-:W-:-:S02]  /*08b0*/  FSEL R8, R4, R2, !P0 ;  /* 0x0000000204087208 */ /* 0x000fc40004000000 */
[----:B------:R-:W-:Y:S02]  /*08c0*/  FSEL R9, R5, R3, !P0 ;  /* 0x0000000305097208 */ /* 0x000fe40004000000 */
[----:B------:R-:W-:-:S07]  /*08d0*/  LOP3.LUT R82, R11, 0x7ffffff8, RZ, 0xc0, !PT ;  /* 0x7ffffff80b527812 */ /* 0x000fce00078ec0ff */
.L_x_45:
[----:B0-2-4-:R-:W0:Y:S08]  /*08e0*/  LDC.64 R2, c[0x0][0x398] ;  /* 0x0000e600ff027b82 */ /* 0x015e300000000a00 */
[----:B------:R-:W2:Y:S01]  /*08f0*/  LDC R47, c[0x0][0x394] ;  /* 0x0000e500ff2f7b82 */ /* 0x000ea20000000800 */
[----:B0-----:R-:W-:-:S06]  /*0900*/  IMAD.WIDE R2, R83, 0x4, R2 ;  /* 0x0000000453027825 */ /* 0x001fcc00078e0202 */
[----:B------:R-:W3:Y:S01]  /*0910*/  LDG.E.CONSTANT R2, desc[UR6][R2.64] ;  /* 0x0000000602027981 */ /* 0x000ee2000c1e9900 */
[----:B------:R-:W-:Y:S01]  /*0920*/  BSSY.RECONVERGENT B0, `(.L_x_7) ;  /* 0x00002a4000007945 */ /* 0x000fe20003800200 */
[----:B---3--:R-:W-:-:S04]  /*0930*/  VIMNMX R84, PT, PT, RZ, R2, !PT ;  /* 0x00000002ff547248 */ /* 0x008fc80007fe0100 */
[----:B--2---:R-:W-:-:S13]  /*0940*/  ISETP.GE.AND P0, PT, R84, R47, PT ;  /* 0x0000002f5400720c */ /* 0x004fda0003f06270 */
[----:B------:R-:W-:Y:S05]  /*0950*/  @!P0 BRA `(.L_x_8) ;  /* 0x0000000400948947 */ /* 0x000fea0003800000 */
[----:B------:R-:W-:Y:S01]  /*0960*/  ISETP.GE.U32.AND P0, PT, R47, 0x8, PT ;  /* 0x000000082f00780c */ /* 0x000fe20003f06070 */
[----:B------:R-:W-:-:S12]  /*0970*/  IMAD.MOV.U32 R24, RZ, RZ, RZ ;  /* 0x000000ffff187224 */ /* 0x000fd800078e00ff */
[----:B------:R-:W-:Y:S05]  /*0980*/  @!P0 BRA `(.L_x_9) ;  /* 0x0000000000a88947 */ /* 0x000fea0003800000 */
[----:B------:R-:W0:Y:S01]  /*0990*/  LDC R45, c[0x0][0x390] ;  /* 0x0000e400ff2d7b82 */ /* 0x000e220000000800 */
[----:B------:R-:W-:-:S07]  /*09a0*/  UMOV UR4, URZ ;  /* 0x000000ff00047c82 */ /* 0x000fce0008000000 */
[----:B------:R-:W2:Y:S08]  /*09b0*/  LDC.64 R40, c[0x0][0x3a0] ;  /* 0x0000e800ff287b82 */ /* 0x000eb00000000a00 */
[----:B------:R-:W3:Y:S02]  /*09c0*/  LDC.64 R42, c[0x0][0x3a8] ;  /* 0x0000ea00ff2a7b82 */ /* 0x000ee40000000a00 */
.L_x_10:
[----:B0---4-:R-:W-:Y:S01]  /*09d0*/  IMAD R11, R45, UR4, R83 ;  /* 0x000000042d0b7c24 */ /* 0x011fe2000f8e0253 */
[----:B------:R-:W-:Y:S01]  /*09e0*/  MOV R49, 0x7fc00000 ;  /* 0x7fc0000000317802 */ /* 0x000fe20000000f00 */
[----:B------:R-:W-:Y:S02]  /*09f0*/  UIADD3 UR4, UPT, UPT, UR4, 0x8, URZ ;  /* 0x0000000804047890 */ /* 0x000fe4000fffe0ff */
[----:B--2---:R-:W-:-:S04]  /*0a00*/  IMAD.WIDE R2, R11, 0x4, R40 ;  /* 0x000000040b027825 */ /* 0x004fc800078e0228 */
[----:B---3--:R-:W-:Y:S01]  /*0a10*/  IMAD.WIDE R10, R11, 0x4, R42 ;  /* 0x000000040b0a7825 */ /* 0x008fe200078e022a */
[----:B------:R4:W-:Y:S01]  /*0a20*/  STG.E desc[UR6][R2.64], R49 ;  /* 0x0000003102007986 */ /* 0x0009e2000c101906 */
[----:B------:R-:W-:Y:S02]  /*0a30*/  ISETP.NE.AND P0, PT, R82, UR4, PT ;  /* 0x0000000452007c0c */ /* 0x000fe4000bf05270 */
        /* <DEDUP_REMOVED lines=28> */
[----:B------:R4:W-:Y:S01]  /*0c00*/  STG.E desc[UR6][R38.64], R49 ;  /* 0x0000003126007986 */ /* 0x0009e2000c101906 */
[----:B------:R-:W-:Y:S05]  /*0c10*/  @P0 BRA `(.L_x_10) ;  /* 0xfffffffc006c0947 */ /* 0x000fea000383ffff */
[----:B----4-:R-:W-:-:S07]  /*0c20*/  IMAD.MOV.U32 R24, RZ, RZ, R82 ;  /* 0x000000ffff187224 */ /* 0x010fce00078e0052 */
.L_x_9:
[----:B------:R-:W-:-:S13]  /*0c30*/  ISETP.NE.AND P0, PT, R93, RZ, PT ;  /* 0x000000ff5d00720c */ /* 0x000fda0003f05270 */
[----:B------:R-:W-:Y:S05]  /*0c40*/  @!P0 BRA `(.L_x_11) ;  /* 0x0000002400c48947 */ /* 0x000fea0003800000 */
[----:B------:R-:W-:Y:S02]  /*0c50*/  ISETP.GE.U32.AND P0, PT, R101, 0x3, PT ;  /* 0x000000036500780c */ /* 0x000fe40003f06070 */
[----:B------:R-:W-:-:S11]  /*0c60*/  ISETP.NE.AND P1, PT, R100, RZ, PT ;  /* 0x000000ff6400720c */ /* 0x000fd60003f25270 */
[----:B------:R-:W-:Y:S05]  /*0c70*/  @!P0 BRA `(.L_x_12) ;  /* 0x0000000000588947 */ /* 0x000fea0003800000 */
[----:B------:R-:W0:Y:S01]  /*0c80*/  LDC R23, c[0x0][0x390] ;  /* 0x0000e400ff177b82 */ /* 0x000e220000000800 */
[----:B------:R-:W-:-:S07]  /*0c90*/  IMAD.MOV.U32 R25, RZ, RZ, 0x7fc00000 ;  /* 0x7fc00000ff197424 */ /* 0x000fce00078e00ff */
[----:B------:R-:W2:Y:S08]  /*0ca0*/  LDC.64 R2, c[0x0][0x3a0] ;  /* 0x0000e800ff027b82 */ /* 0x000eb00000000a00 */
[----:B------:R-:W3:Y:S01]  /*0cb0*/  LDC.64 R10, c[0x0][0x3a8] ;  /* 0x0000ea00ff0a7b82 */ /* 0x000ee20000000a00 */
[C---:B0-----:R-:W-:Y:S01]  /*0cc0*/  IMAD R13, R24.reuse, R23, R83 ;  /* 0x00000017180d7224 */ /* 0x041fe200078e0253 */
[----:B------:R-:W-:-:S03]  /*0cd0*/  IADD3 R24, PT, PT, R24, 0x4, RZ ;  /* 0x0000000418187810 */ /* 0x000fc60007ffe0ff */
[----:B--2---:R-:W-:-:S05]  /*0ce0*/  IMAD.WIDE R2, R13, 0x4, R2 ;  /* 0x000000040d027825 */ /* 0x004fca00078e0202 */
[----:B------:R0:W-:Y:S01]  /*0cf0*/  STG.E desc[UR6][R2.64], R25 ;  /* 0x0000001902007986 */ /* 0x0001e2000c101906 */
[----:B---3--:R-:W-:-:S04]  /*0d00*/  IMAD.WIDE R10, R13, 0x4, R10 ;  /* 0x000000040d0a7825 */ /* 0x008fc800078e020a */
        /* <DEDUP_REMOVED lines=13> */
.L_x_12:
[----:B------:R-:W-:Y:S05]  /*0de0*/  @!P1 BRA `(.L_x_11) ;  /* 0x00000024005c9947 */ /* 0x000fea0003800000 */
[----:B------:R-:W-:Y:S02]  /*0df0*/  ISETP.NE.AND P0, PT, R100, 0x1, PT ;  /* 0x000000016400780c */ /* 0x000fe40003f05270 */
[----:B------:R-:W-:-:S11]  /*0e00*/  LOP3.LUT P1, RZ, R47, 0x1, RZ, 0xc0, !PT ;  /* 0x000000012fff7812 */ /* 0x000fd6000782c0ff */
[----:B------:R-:W-:Y:S05]  /*0e10*/  @!P0 BRA `(.L_x_13) ;  /* 0x0000000000388947 */ /* 0x000fea0003800000 */
[----:B0-----:R-:W0:Y:S01]  /*0e20*/  LDC R15, c[0x0][0x390] ;  /* 0x0000e400ff0f7b82 */ /* 0x001e220000000800 */
[----:B------:R-:W-:-:S07]  /*0e30*/  IMAD.MOV.U32 R17, RZ, RZ, 0x7fc00000 ;  /* 0x7fc00000ff117424 */ /* 0x000fce00078e00ff */
[----:B------:R-:W2:Y:S08]  /*0e40*/  LDC.64 R2, c[0x0][0x3a0] ;  /* 0x0000e800ff027b82 */ /* 0x000eb00000000a00 */
[----:B------:R-:W3:Y:S01]  /*0e50*/  LDC.64 R10, c[0x0][0x3a8] ;  /* 0x0000ea00ff0a7b82 */ /* 0x000ee20000000a00 */
[C---:B0-----:R-:W-:Y:S02]  /*0e60*/  IMAD R13, R24.reuse, R15, R83 ;  /* 0x0000000f180d7224 */ /* 0x041fe400078e0253 */
[----:B------:R-:W-:-:S02]  /*0e70*/  VIADD R24, R24, 0x2 ;  /* 0x0000000218187836 */ /* 0x000fc40000000000 */
[----:B--2---:R-:W-:-:S05]  /*0e80*/  IMAD.WIDE R2, R13, 0x4, R2 ;  /* 0x000000040d027825 */ /* 0x004fca00078e0202 */
[----:B------:R2:W-:Y:S01]  /*0e90*/  STG.E desc[UR6][R2.64], R17 ;  /* 0x0000001102007986 */ /* 0x0005e2000c101906 */
[----:B---3--:R-:W-:-:S04]  /*0ea0*/  IMAD.WIDE R10, R13, 0x4, R10 ;  /* 0x000000040d0a7825 */ /* 0x008fc800078e020a */
[C---:B------:R-:W-:Y:S01]  /*0eb0*/  IMAD.WIDE.U32 R12, R15.reuse, 0x4, R2 ;  /* 0x000000040f0c7825 */ /* 0x040fe200078e0002 */
[----:B------:R2:W-:Y:S03]  /*0ec0*/  STG.E desc[UR6][R10.64], R17 ;  /* 0x000000110a007986 */ /* 0x0005e6000c101906 */
[----:B------:R-:W-:Y:S01]  /*0ed0*/  IMAD.WIDE.U32 R14, R15, 0x4, R10 ;  /* 0x000000040f0e7825 */ /* 0x000fe200078e000a */
[----:B------:R2:W-:Y:S04]  /*0ee0*/  STG.E desc[UR6][R12.64], R17 ;  /* 0x000000110c007986 */ /* 0x0005e8000c101906 */
[----:B------:R2:W-:Y:S02]  /*0ef0*/  STG.E desc[UR6][R14.64], R17 ;  /* 0x000000110e007986 */ /* 0x0005e4000c101906 */
.L_x_13:
[----:B------:R-:W-:Y:S05]  /*0f00*/  @!P1 BRA `(.L_x_11) ;  /* 0x0000002400149947 */ /* 0x000fea0003800000 */
[----:B0-2---:R-:W0:Y:S01]  /*0f10*/  LDC.64 R2, c[0x0][0x3a0] ;  /* 0x0000e800ff027b82 */ /* 0x005e220000000a00 */
[----:B------:R-:W2:Y:S01]  /*0f20*/  LDCU UR4, c[0x0][0x390] ;  /* 0x00007200ff0477ac */ /* 0x000ea20008000800 */
[----:B------:R-:W-:-:S06]  /*0f30*/  MOV R15, 0x7fc00000 ;  /* 0x7fc00000000f7802 */ /* 0x000fcc0000000f00 */
[----:B------:R-:W3:Y:S01]  /*0f40*/  LDC.64 R10, c[0x0][0x3a8] ;  /* 0x0000ea00ff0a7b82 */ /* 0x000ee20000000a00 */
[----:B--2---:R-:W-:-:S04]  /*0f50*/  IMAD R13, R24, UR4, R83 ;  /* 0x00000004180d7c24 */ /* 0x004fc8000f8e0253 */
[----:B0-----:R-:W-:-:S05]  /*0f60*/  IMAD.WIDE R2, R13, 0x4, R2 ;  /* 0x000000040d027825 */ /* 0x001fca00078e0202 */
[----:B------:R4:W-:Y:S01]  /*0f70*/  STG.E desc[UR6][R2.64], R15 ;  /* 0x0000000f02007986 */ /* 0x0009e2000c101906 */
[----:B---3--:R-:W-:-:S05]  /*0f80*/  IMAD.WIDE R10, R13, 0x4, R10 ;  /* 0x000000040d0a7825 */ /* 0x008fca00078e020a */
[----:B------:R4:W-:Y:S01]  /*0f90*/  STG.E desc[UR6][R10.64], R15 ;  /* 0x0000000f0a007986 */ /* 0x0009e2000c101906 */
[----:B------:R-:W-:Y:S05]  /*0fa0*/  BRA `(.L_x_11) ;  /* 0x0000002000ec7947 */ /* 0x000fea0003800000 */
.L_x_8:
[----:B------:R-:W0:Y:S08]  /*0fb0*/  LDC R49, c[0x0][0x390] ;  /* 0x0000e400ff317b82 */ /* 0x000e300000000800 */
[----:B------:R-:W2:Y:S01]  /*0fc0*/  LDC.64 R2, c[0x0][0x380] ;  /* 0x0000e000ff027b82 */ /* 0x000ea20000000a00 */
[----:B0-----:R-:W-:-:S04]  /*0fd0*/  IMAD R11, R84, R49, R83 ;  /* 0x00000031540b7224 */ /* 0x001fc800078e0253 */
[----:B--2---:R-:W-:-:S05]  /*0fe0*/  IMAD.WIDE R2, R11, 0x4, R2 ;  /* 0x000000040b027825 */ /* 0x004fca00078e0202 */
[----:B------:R0:W5:Y:S01]  /*0ff0*/  LDG.E.CONSTANT R46, desc[UR6][R2.64] ;  /* 0x00000006022e7981 */ /* 0x000162000c1e9900 */
[----:B------:R-:W-:Y:S01]  /*1000*/  VIADD R85, R84, 0xa ;  /* 0x0000000a54557836 */ /* 0x000fe20000000000 */
[----:B------:R-:W-:Y:S01]  /*1010*/  BSSY.RECONVERGENT B1, `(.L_x_14) ;  /* 0x0000031000017945 */ /* 0x000fe20003800200 */
[----:B------:R-:W-:-:S03]  /*1020*/  HFMA2 R44, -RZ, RZ, 0, 0 ;  /* 0x00000000ff2c7431 */ /* 0x000fc600000001ff */
[----:B------:R-:W-:-:S04]  /*1030*/  VIMNMX.U32 R47, PT, PT, R85, R47, PT ;  /* 0x0000002f552f7248 */ /* 0x000fc80003fe0000 */
[C---:B------:R-:W-:Y:S01]  /*1040*/  LOP3.LUT R48, R47.reuse, 0x7, RZ, 0xc0, !PT ;  /* 0x000000072f307812 */ /* 0x040fe200078ec0ff */
[----:B------:R-:W-:-:S03]  /*1050*/  VIADD R10, R47, 0xffffffff ;  /* 0xffffffff2f0a7836 */ /* 0x000fc60000000000 */
[----:B------:R-:W-:Y:S02]  /*1060*/  ISETP.NE.AND P1, PT, R48, RZ, PT ;  /* 0x000000ff3000720c */ /* 0x000fe40003f25270 */
[----:B------:R-:W-:-:S13]  /*1070*/  ISETP.GE.U32.AND P0, PT, R10, 0x7, PT ;  /* 0x000000070a00780c */ /* 0x000fda0003f06070 */
[----:B0-----:R-:W-:Y:S05]  /*1080*/  @!P0 BRA `(.L_x_15) ;  /* 0x0000000000a48947 */ /* 0x001fea0003800000 */
[----:B------:R-:W0:Y:S01]  /*1090*/  LDC.64 R40, c[0x0][0x3a0] ;  /* 0x0000e800ff287b82 */ /* 0x000e220000000a00 */
[----:B------:R-:W-:Y:S01]  /*10a0*/  LOP3.LUT R44, R47, 0x7ffffff8, RZ, 0xc0, !PT ;  /* 0x7ffffff82f2c7812 */ /* 0x000fe200078ec0ff */
[----:B------:R-:W-:-:S06]  /*10b0*/  IMAD.MOV.U32 R45, RZ, RZ, RZ ;  /* 0x000000ffff2d7224 */ /* 0x000fcc00078e00ff */
[----:B------:R-:W2:Y:S02]  /*10c0*/  LDC.64 R42, c[0x0][0x3a8] ;  /* 0x0000ea00ff2a7b82 */ /* 0x000ea40000000a00 */
.L_x_16:
[C---:B---3--:R-:W-:Y:S01]  /*10d0*/  IMAD R11, R45.reuse, R49, R83 ;  /* 0x000000312d0b7224 */ /* 0x048fe200078e0253 */
[----:B------:R-:W-:Y:S01]  /*10e0*/  IADD3 R45, PT, PT, R45, 0x8, RZ ;  /* 0x000000082d2d7810 */ /* 0x000fe20007ffe0ff */
[----:B------:R-:W-:Y:S02]  /*10f0*/  IMAD.MOV.U32 R51, RZ, RZ, 0x7fc00000 ;  /* 0x7fc00000ff337424 */ /* 0x000fe400078e00ff */
[----:B0-----:R-:W-:Y:S01]  /*1100*/  IMAD.WIDE R2, R11, 0x4, R40 ;  /* 0x000000040b027825 */ /* 0x001fe200078e0228 */
[----:B------:R-:W-:-:S03]  /*1110*/  ISETP.NE.AND P0, PT, R45, R44, PT ;  /* 0x0000002c2d00720c */ /* 0x000fc60003f05270 */
[----:B--2---:R-:W-:Y:S01]  /*1120*/  IMAD.WIDE R10, R11, 0x4, R42 ;  /* 0x000000040b0a7825 */ /* 0x004fe200078e022a */
        /* <DEDUP_REMOVED lines=31> */
.L_x_15:
[----:B-1----:R-:W-:Y:S05]  /*1320*/  BSYNC.RECONVERGENT B1 ;  /* 0x0000000000017941 */ /* 0x002fea0003800200 */
.L_x_14:
[----:B------:R-:W-:Y:S04]  /*1330*/  BSSY.RECONVERGENT B1, `(.L_x_17) ;  /* 0x0000039000017945 */ /* 0x000fe80003800200 */
[----:B------:R-:W-:Y:S05]  /*1340*/  @!P1 BRA `(.L_x_18) ;  /* 0x0000000000dc9947 */ /* 0x000fea0003800000 */
[----:B------:R-:W-:Y:S01]  /*1350*/  ISETP.GE.U32.AND P0, PT, R48, 0x4, PT ;  /* 0x000000043000780c */ /* 0x000fe20003f06070 */
[----:B------:R-:W-:Y:S01]  /*1360*/  BSSY.RECONVERGENT B2, `(.L_x_19) ;  /* 0x0000019000027945 */ /* 0x000fe20003800200 */
[----:B---3--:R-:W-:-:S04]  /*1370*/  LOP3.LUT R24, R47, 0x3, RZ, 0xc0, !PT ;  /* 0x000000032f187812 */ /* 0x008fc800078ec0ff */
[----:B------:R-:W-:-:S07]  /*1380*/  ISETP.NE.AND P1, PT, R24, RZ, PT ;  /* 0x000000ff1800720c */ /* 0x000fce0003f25270 */
[----:B------:R-:W-:Y:S06]  /*1390*/  @!P0 BRA `(.L_x_20) ;  /* 0x0000000000548947 */ /* 0x000fec0003800000 */
[----:B------:R-:W0:Y:S01]  /*13a0*/  LDC.64 R2, c[0x0][0x3a0] ;  /* 0x0000e800ff027b82 */ /* 0x000e220000000a00 */
[C---:B------:R-:W-:Y:S02]  /*13b0*/  IMAD R13, R44.reuse, R49, R83 ;  /* 0x000000312c0d7224 */ /* 0x040fe400078e0253 */
[----:B------:R-:W-:Y:S02]  /*13c0*/  IMAD.MOV.U32 R25, RZ, RZ, 0x7fc00000 ;  /* 0x7fc00000ff197424 */ /* 0x000fe400078e00ff */
[----:B------:R-:W-:-:S03]  /*13d0*/  VIADD R44, R44, 0x4 ;  /* 0x000000042c2c7836 */ /* 0x000fc60000000000 */
[----:B------:R-:W1:Y:S01]  /*13e0*/  LDC.64 R10, c[0x0][0x3a8] ;  /* 0x0000ea00ff0a7b82 */ /* 0x000e620000000a00 */
[----:B0-----:R-:W-:-:S05]  /*13f0*/  IMAD.WIDE R2, R13, 0x4, R2 ;  /* 0x000000040d027825 */ /* 0x001fca00078e0202 */
[----:B------:R0:W-:Y:S01]  /*1400*/  STG.E desc[UR6][R2.64], R25 ;  /* 0x0000001902007986 */ /* 0x0001e2000c101906 */
[----:B-1----:R-:W-:-:S04]  /*1410*/  IMAD.WIDE R10, R13, 0x4, R10 ;  /* 0x000000040d0a7825 */ /* 0x002fc800078e020a */
        /* <DEDUP_REMOVED lines=13> */
.L_x_20:
[----:B------:R-:W-:Y:S05]  /*14f0*/  BSYNC.RECONVERGENT B2 ;  /* 0x0000000000027941 */ /* 0x000fea0003800200 */
.L_x_19:
[----:B------:R-:W-:Y:S05]  /*1500*/  @!P1 BRA `(.L_x_18) ;  /* 0x00000000006c9947 */ /* 0x000fea0003800000 */
[----:B0-----:R-:W0:Y:S01]  /*1510*/  LDC.64 R16, c[0x0][0x3a0] ;  /* 0x0000e800ff107b82 */ /* 0x001e220000000a00 */
[----:B------:R-:W-:Y:S01]  /*1520*/  ISETP.NE.AND P0, PT, R24, 0x1, PT ;  /* 0x000000011800780c */ /* 0x000fe20003f05270 */
[----:B------:R-:W-:Y:S01]  /*1530*/  BSSY.RECONVERGENT B2, `(.L_x_21) ;  /* 0x0000012000027945 */ /* 0x000fe20003800200 */
[----:B------:R-:W-:-:S04]  /*1540*/  LOP3.LUT R2, R47, 0x1, RZ, 0xc0, !PT ;  /* 0x000000012f027812 */ /* 0x000fc800078ec0ff */
[----:B------:R-:W-:Y:S01]  /*1550*/  ISETP.NE.U32.AND P1, PT, R2, 0x1, PT ;  /* 0x000000010200780c */ /* 0x000fe20003f25070 */
[----:B------:R-:W1:Y:S06]  /*1560*/  LDC.64 R18, c[0x0][0x3a8] ;  /* 0x0000ea00ff127b82 */ /* 0x000e6c0000000a00 */
[----:B------:R-:W-:Y:S06]  /*1570*/  @!P0 BRA `(.L_x_22) ;  /* 0x0000000000348947 */ /* 0x000fec0003800000 */
[----:B------:R-:W2:Y:S01]  /*1580*/  LDC.64 R2, c[0x0][0x3a0] ;  /* 0x0000e800ff027b82 */ /* 0x000ea20000000a00 */
[C---:B------:R-:W-:Y:S01]  /*1590*/  IMAD R13, R44.reuse, R49, R83 ;  /* 0x000000312c0d7224 */ /* 0x040fe200078e0253 */
[----:B------:R-:W-:Y:S01]  /*15a0*/  MOV R21, 0x7fc00000 ;  /* 0x7fc0000000157802 */ /* 0x000fe20000000f00 */
[----:B------:R-:W-:-:S05]  /*15b0*/  VIADD R44, R44, 0x2 ;  /* 0x000000022c2c7836 */ /* 0x000fca0000000000 */
[----:B------:R-:W3:Y:S01]  /*15c0*/  LDC.64 R10, c[0x0][0x3a8] ;  /* 0x0000ea00ff0a7b82 */ /* 0x000ee20000000a00 */
        /* <DEDUP_REMOVED lines=8> */
.L_x_22:
[----:B------:R-:W-:Y:S05]  /*1650*/  BSYNC.RECONVERGENT B2 ;  /* 0x0000000000027941 */ /* 0x000fea0003800200 */
.L_x_21:
[----:B--2---:R-:W-:Y:S02]  /*1660*/  @!P1 IMAD R11, R44, R49, R83 ;  /* 0x000000312c0b9224 */ /* 0x004fe400078e0253 */
[----:B------:R-:W-:Y:S02]  /*1670*/  @!P1 IMAD.MOV.U32 R13, RZ, RZ, 0x7fc00000 ;  /* 0x7fc00000ff0d9424 */ /* 0x000fe400078e00ff */
[----:B0-----:R-:W-:-:S04]  /*1680*/  @!P1 IMAD.WIDE R2, R11, 0x4, R16 ;  /* 0x000000040b029825 */ /* 0x001fc800078e0210 */
[----:B-1----:R-:W-:Y:S01]  /*1690*/  @!P1 IMAD.WIDE R10, R11, 0x4, R18 ;  /* 0x000000040b0a9825 */ /* 0x002fe200078e0212 */
[----:B------:R1:W-:Y:S04]  /*16a0*/  @!P1 STG.E desc[UR6][R2.64], R13 ;  /* 0x0000000d02009986 */ /* 0x0003e8000c101906 */
[----:B------:R1:W-:Y:S02]  /*16b0*/  @!P1 STG.E desc[UR6][R10.64], R13 ;  /* 0x0000000d0a009986 */ /* 0x0003e4000c101906 */
.L_x_18:
[----:B------:R-:W-:Y:S05]  /*16c0*/  BSYNC.RECONVERGENT B1 ;  /* 0x0000000000017941 */ /* 0x000fea0003800200 */
.L_x_17:
[----:B------:R-:W2:Y:S01]  /*16d0*/  LDC R89, c[0x0][0x390] ;  /* 0x0000e400ff597b82 */ /* 0x000ea20000000800 */
[----:B01-3-5:R-:W0:Y:S01]  /*16e0*/  F2F.F64.F32 R10, R46 ;  /* 0x0000002e000a7310 */ /* 0x02be220000201800 */
[C---:B------:R-:W-:Y:S01]  /*16f0*/  IADD3 R86, PT, PT, R84.reuse, 0x2, RZ ;  /* 0x0000000254567810 */ /* 0x040fe20007ffe0ff */
[----:B------:R-:W-:Y:S01]  /*1700*/  VIADD R87, R84, 0x3 ;  /* 0x0000000354577836 */ /* 0x000fe20000000000 */
[----:B------:R-:W-:Y:S01]  /*1710*/  CS2R R66, SRZ ;  /* 0x0000000000427805 */ /* 0x000fe2000001ff00 */
[----:B------:R-:W-:Y:S01]  /*1720*/  IMAD.MOV.U32 R88, RZ, RZ, R84 ;  /* 0x000000ffff587224 */ /* 0x000fe200078e0054 */
[----:B------:R-:W-:Y:S02]  /*1730*/  CS2R R12, SRZ ;  /* 0x00000000000c7805 */ /* 0x000fe4000001ff00 */
[----:B------:R-:W-:Y:S01]  /*1740*/  CS2R R14, SRZ ;  /* 0x00000000000e7805 */ /* 0x000fe2000001ff00 */
[----:B------:R-:W1:Y:S01]  /*1750*/  LDC.64 R18, c[0x0][0x380] ;  /* 0x0000e000ff127b82 */ /* 0x000e620000000a00 */
[----:B------:R-:W-:-:S02]  /*1760*/  CS2R R72, SRZ ;  /* 0x0000000000487805 */ /* 0x000fc4000001ff00 */
[----:B------:R-:W-:Y:S02]  /*1770*/  CS2R R74, SRZ ;  /* 0x00000000004a7805 */ /* 0x000fe4000001ff00 */
[----:B------:R-:W-:Y:S02]  /*1780*/  CS2R R16, SRZ ;  /* 0x0000000000107805 */ /* 0x000fe4000001ff00 */
[----:B0-----:R-:W-:Y:S01]  /*1790*/  MOV R20, R10 ;  /* 0x0000000a00147202 */ /* 0x001fe20000000f00 */
[----:B------:R-:W-:Y:S01]  /*17a0*/  IMAD.MOV.U32 R21, RZ, RZ, R11 ;  /* 0x000000ffff157224 */ /* 0x000fe200078e000b */
[-C--:B------:R-:W-:Y:S01]  /*17b0*/  MOV R23, R11.reuse ;  /* 0x0000000b00177202 */ /* 0x080fe20000000f00 */
[--C-:B------:R-:W-:Y:S01]  /*17c0*/  IMAD.MOV.U32 R22, RZ, RZ, R10.reuse ;  /* 0x000000ffff167224 */ /* 0x100fe200078e000a */
        /* <DEDUP_REMOVED lines=38> */
[----:B------:R-:W-:Y:S01]  /*1a30*/  MOV R91, R11 ;  /* 0x0000000b005b7202 */ /* 0x000fe20000000f00 */
[----:B-12---:R-:W-:-:S07]  /*1a40*/  IMAD.MOV.U32 R90, RZ, RZ, R10 ;  /* 0x000000ffff5a7224 */ /* 0x006fce00078e000a */
.L_x_44:
[C---:B------:R-:W-:Y:S01]  /*1a50*/  IMAD R92, R88.reuse, R89, R83 ;  /* 0x00000059585c7224 */ /* 0x040fe200078e0253 */
[----:B------:R-:W-:-:S03]  /*1a60*/  ISETP.GT.U32.AND P0, PT, R88, R84, PT ;  /* 0x000000545800720c */ /* 0x000fc60003f04070 */
[----:B------:R-:W-:-:S05]  /*1a70*/  IMAD.WIDE R2, R92, 0x4, R18 ;  /* 0x000000045c027825 */ /* 0x000fca00078e0212 */
[----:B------:R-:W2:Y:S01]  /*1a80*/  LDG.E.CONSTANT R58, desc[UR6][R2.64] ;  /* 0x00000006023a7981 */ /* 0x000ea2000c1e9900 */
[----:B------:R-:W-:-:S04]  /*1a90*/  ISETP.GE.U32.AND P1, PT, R88, R86, PT ;  /* 0x000000565800720c */ /* 0x000fc80003f26070 */
[----:B------:R-:W-:-:S04]  /*1aa0*/  @P0 IMAD R60, R88, R89, -R89 ;  /* 0x00000059583c0224 */ /* 0x000fc800078e0a59 */
[----:B------:R-:W-:-:S04]  /*1ab0*/  @P0 IMAD.IADD R61, R60, 0x1, R83 ;  /* 0x000000013c3d0824 */ /* 0x000fc800078e0253 */
[----:B------:R-:W-:Y:S01]  /*1ac0*/  @P0 IMAD.WIDE R60, R61, 0x4, R18 ;  /* 0x000000043d3c0825 */ /* 0x000fe200078e0212 */
[C---:B------:R-:W-:Y:S02]  /*1ad0*/  ISETP.GE.U32.AND P2, PT, R88.reuse, R87, PT ;  /* 0x000000575800720c */ /* 0x040fe40003f46070 */
[----:B------:R-:W-:Y:S02]  /*1ae0*/  @P1 IADD3 R62, PT, PT, R88, -0x2, RZ ;  /* 0xfffffffe583e1810 */ /* 0x000fe40007ffe0ff */
[----:B------:R-:W3:Y:S03]  /*1af0*/  @P0 LDG.E.CONSTANT R94, desc[UR6][R60.64] ;  /* 0x000000063c5e0981 */ /* 0x000ee6000c1e9900 */
[----:B------:R-:W-:-:S04]  /*1b00*/  @P1 IMAD R63, R62, R89, R83 ;  /* 0x000000593e3f1224 */ /* 0x000fc800078e0253 */
[----:B------:R-:W-:-:S04]  /*1b10*/  @P1 IMAD.WIDE R62, R63, 0x4, R18 ;  /* 0x000000043f3e1825 */ /* 0x000fc800078e0212 */
[----:B------:R-:W-:Y:S01]  /*1b20*/  @P2 IMAD R65, R89, -0x3, R92 ;  /* 0xfffffffd59412824 */ /* 0x000fe200078e025c */
[----:B------:R-:W4:Y:S03]  /*1b30*/  @P1 LDG.E.CONSTANT R95, desc[UR6][R62.64] ;  /* 0x000000063e5f1981 */ /* 0x000f26000c1e9900 */
[----:B------:R-:W-:-:S05]  /*1b40*/  @P2 IMAD.WIDE R64, R65, 0x4, R18 ;  /* 0x0000000441402825 */ /* 0x000fca00078e0212 */
[----:B------:R0:W5:Y:S01]  /*1b50*/  @P2 LDG.E.CONSTANT R96, desc[UR6][R64.64] ;  /* 0x0000000640602981 */ /* 0x000162000c1e9900 */
[----:B------:R-:W1:Y:S01]  /*1b60*/  MUFU.RCP64H R77, 10 ;  /* 0x40240000004d7908 */ /* 0x000e620000001800 */
[----:B------:R-:W-:Y:S02]  /*1b70*/  HFMA2 R81, -RZ, RZ, 2.0703125, 0 ;  /* 0x40240000ff517431 */ /* 0x000fe400000001ff */
[----:B------:R-:W-:Y:S01]  /*1b80*/  IMAD.MOV.U32 R80, RZ, RZ, 0x0 ;  /* 0x00000000ff507424 */ /* 0x000fe200078e00ff */
[----:B------:R-:W-:Y:S01]  /*1b90*/  BSSY.RECONVERGENT B1, `(.L_x_23) ;  /* 0x0000046000017945 */ /* 0x000fe20003800200 */
[----:B------:R-:W-:-:S06]  /*1ba0*/  IMAD.MOV.U32 R76, RZ, RZ, 0x1 ;  /* 0x00000001ff4c7424 */ /* 0x000fcc00078e00ff */
[----:B-1----:R-:W-:-:S08]  /*1bb0*/  DFMA R78, R76, -R80, 1 ;  /* 0x3ff000004c4e742b */ /* 0x002fd00000000850 */
[----:B------:R-:W-:-:S08]  /*1bc0*/  DFMA R78, R78, R78, R78 ;  /* 0x0000004e4e4e722b */ /* 0x000fd0000000004e */
[----:B------:R-:W-:-:S08]  /*1bd0*/  DFMA R78, R76, R78, R76 ;  /* 0x0000004e4c4e722b */ /* 0x000fd0000000004c */
[----:B0-----:R-:W-:-:S08]  /*1be0*/  DFMA R64, R78, -R80, 1 ;  /* 0x3ff000004e40742b */ /* 0x001fd00000000850 */
[----:B------:R-:W-:Y:S01]  /*1bf0*/  DFMA R64, R78, R64, R78 ;  /* 0x000000404e40722b */ /* 0x000fe2000000004e */
[----:B--2---:R-:W0:Y:S02]  /*1c00*/  F2F.F64.F32 R58, R58 ;  /* 0x0000003a003a7310 */ /* 0x004e240000201800 */
[----:B0-----:R-:W-:Y:S01]  /*1c10*/  IMAD.MOV.U32 R2, RZ, RZ, R58 ;  /* 0x000000ffff027224 */ /* 0x001fe200078e003a */
[----:B------:R-:W-:Y:S01]  /*1c20*/  MOV R3, R59 ;  /* 0x0000003b00037202 */ /* 0x000fe20000000f00 */
[----:B------:R-:W-:Y:S01]  /*1c30*/  IMAD.MOV.U32 R61, RZ, RZ, R59 ;  /* 0x000000ffff3d7224 */ /* 0x000fe200078e003b */
[----:B------:R-:W-:-:S04]  /*1c40*/  MOV R60, R58 ;  /* 0x0000003a003c7202 */ /* 0x000fc80000000f00 */
[----:B---3--:R-:W0:Y:S08]  /*1c50*/  @P0 F2F.F64.F32 R2, R94 ;  /* 0x0000005e00020310 */ /* 0x008e300000201800 */
[----:B----4-:R-:W1:Y:S01]  /*1c60*/  @P1 F2F.F64.F32 R60, R95 ;  /* 0x0000005f003c1310 */ /* 0x010e620000201800 */
[----:B0-----:R-:W-:Y:S01]  /*1c70*/  DMUL R62, R2, 3 ;  /* 0x40080000023e7828 */ /* 0x001fe20000000000 */
[----:B------:R-:W-:Y:S01]  /*1c80*/  MOV R2, R58 ;  /* 0x0000003a00027202 */ /* 0x000fe20000000f00 */
[----:B------:R-:W-:-:S06]  /*1c90*/  IMAD.MOV.U32 R3, RZ, RZ, R59 ;  /* 0x000000ffff037224 */ /* 0x000fcc00078e003b */
[----:B------:R-:W-:Y:S01]  /*1ca0*/  DFMA R62, R58, 4, R62 ;  /* 0x401000003a3e782b */ /* 0x000fe2000000003e */
[----:B-----5:R-:W0:Y:S07]  /*1cb0*/  @P2 F2F.F64.F32 R2, R96 ;  /* 0x0000006000022310 */ /* 0x020e2e0000201800 */
[----:B-1----:R-:W-:-:S08]  /*1cc0*/  DFMA R62, R60, 2, R62 ;  /* 0x400000003c3e782b */ /* 0x002fd0000000003e */
[----:B0-----:R-:W-:Y:S01]  /*1cd0*/  DADD R76, R62, R2 ;  /* 0x000000003e4c7229 */ /* 0x001fe20000000002 */
[----:B------:R-:W-:Y:S01]  /*1ce0*/  MOV R62, R48 ;  /* 0x00000030003e7202 */ /* 0x000fe20000000f00 */
[----:B------:R-:W-:Y:S01]  /*1cf0*/  IMAD.MOV.U32 R63, RZ, RZ, R49 ;  /* 0x000000ffff3f7224 */ /* 0x000fe200078e0031 */
[----:B------:R-:W-:Y:S01]  /*1d00*/  MOV R48, R44 ;  /* 0x0000002c00307202 */ /* 0x000fe20000000f00 */
[----:B------:R-:W-:Y:S01]  /*1d10*/  IMAD.MOV.U32 R49, RZ, RZ, R45 ;  /* 0x000000ffff317224 */ /* 0x000fe200078e002d */
[----:B------:R-:W-:Y:S01]  /*1d20*/  MOV R44, R40 ;  /* 0x00000028002c7202 */ /* 0x000fe20000000f00 */
[----:B------:R-:W-:Y:S02]  /*1d30*/  IMAD.MOV.U32 R45, RZ, RZ, R41 ;  /* 0x000000ffff2d7224 */ /* 0x000fe400078e0029 */
[----:B------:R-:W-:Y:S01]  /*1d40*/  DMUL R2, R76, R64 ;  /* 0x000000404c027228 */ /* 0x000fe20000000000 */
[----:B------:R-:W-:Y:S01]  /*1d50*/  MOV R40, R36 ;  /* 0x0000002400287202 */ /* 0x000fe20000000f00 */
[----:B------:R-:W-:Y:S01]  /*1d60*/  IMAD.MOV.U32 R41, RZ, RZ, R37 ;  /* 0x000000ffff297224 */ /* 0x000fe200078e0025 */
[----:B------:R-:W-:Y:S01]  /*1d70*/  FSETP.GEU.AND P1, PT, |R77|, 6.5827683646048100446e-37, PT ;  /* 0x036000004d00780b */ /* 0x000fe20003f2e200 */
[----:B------:R-:W-:Y:S01]  /*1d80*/  IMAD.MOV.U32 R37, RZ, RZ, R23 ;  /* 0x000000ffff257224 */ /* 0x000fe200078e0017 */
[----:B------:R-:W-:-:S03]  /*1d90*/  MOV R36, R22 ;  /* 0x0000001600247202 */ /* 0x000fc60000000f00 */
[----:B------:R-:W-:-:S08]  /*1da0*/  DFMA R60, R2, -10, R76 ;  /* 0xc0240000023c782b */ /* 0x000fd0000000004c */
[----:B------:R-:W-:Y:S01]  /*1db0*/  DFMA R2, R64, R60, R2 ;  /* 0x0000003c4002722b */ /* 0x000fe20000000002 */
[----:B------:R-:W-:Y:S01]  /*1dc0*/  IMAD.MOV.U32 R65, RZ, RZ, R57 ;  /* 0x000000ffff417224 */ /* 0x000fe200078e0039 */
[----:B------:R-:W-:Y:S01]  /*1dd0*/  MOV R60, R34 ;  /* 0x00000022003c7202 */ /* 0x000fe20000000f00 */
[----:B------:R-:W-:Y:S01]  /*1de0*/  IMAD.MOV.U32 R57, RZ, RZ, R55 ;  /* 0x000000ffff397224 */ /* 0x000fe200078e0037 */
[----:B------:R-:W-:Y:S01]  /*1df0*/  MOV R34, R32 ;  /* 0x0000002000227202 */ /* 0x000fe20000000f00 */
[----:B------:R-:W-:Y:S01]  /*1e00*/  IMAD.MOV.U32 R55, RZ, RZ, R53 ;  /* 0x000000ffff377224 */ /* 0x000fe200078e0035 */
[----:B------:R-:W-:Y:S01]  /*1e10*/  MOV R32, R30 ;  /* 0x0000001e00207202 */ /* 0x000fe20000000f00 */
[----:B------:R-:W-:Y:S01]  /*1e20*/  IMAD.MOV.U32 R61, RZ, RZ, R35 ;  /* 0x000000ffff3d7224 */ /* 0x000fe200078e0023 */
[----:B------:R-:W-:Y:S02]  /*1e30*/  MOV R30, R28 ;  /* 0x0000001c001e7202 */ /* 0x000fe40000000f00 */
[----:B------:R-:W-:Y:S01]  /*1e40*/  FFMA R64, RZ, 2.5625, R3 ;  /* 0x40240000ff407823 */ /* 0x000fe20000000003 */
[----:B------:R-:W-:Y:S01]  /*1e50*/  IMAD.MOV.U32 R53, RZ, RZ, R51 ;  /* 0x000000ffff357224 */ /* 0x000fe200078e0033 */
[----:B------:R-:W-:Y:S01]  /*1e60*/  MOV R28, R26 ;  /* 0x0000001a001c7202 */ /* 0x000fe20000000f00 */
[----:B------:R-:W-:-:S02]  /*1e70*/  IMAD.MOV.U32 R35, RZ, RZ, R33 ;  /* 0x000000ffff237224 */ /* 0x000fc400078e0021 */
[----:B------:R-:W-:Y:S01]  /*1e80*/  FSETP.GT.AND P0, PT, |R64|, 1.469367938527859385e-39, PT ;  /* 0x001000004000780b */ /* 0x000fe20003f04200 */
[----:B------:R-:W-:Y:S01]  /*1e90*/  IMAD.MOV.U32 R51, RZ, RZ, R47 ;  /* 0x000000ffff337224 */ /* 0x000fe200078e002f */
[----:B------:R-:W-:Y:S01]  /*1ea0*/  MOV R64, R56 ;  /* 0x0000003800407202 */ /* 0x000fe20000000f00 */
        /* <DEDUP_REMOVED lines=11> */
[----:B------:R-:W-:-:S02]  /*1f60*/  MOV R42, R38 ;  /* 0x00000026002a7202 */ /* 0x000fc40000000f00 */
[----:B------:R-:W-:Y:S01]  /*1f70*/  MOV R38, R24 ;  /* 0x0000001800267202 */ /* 0x000fe20000000f00 */
[----:B------:R-:W-:Y:S06]  /*1f80*/  @P0 BRA P1, `(.L_x_24) ;  /* 0x0000000000180947 */ /* 0x000fec0000800000 */
[----:B------:R-:W-:Y:S01]  /*1f90*/  MOV R78, R76 ;  /* 0x0000004c004e7202 */ /* 0x000fe20000000f00 */
[----:B------:R-:W-:Y:S01]  /*1fa0*/  IMAD.MOV.U32 R79, RZ, RZ, R77 ;  /* 0x000000ffff4f7224 */ /* 0x000fe200078e004d */
[----:B------:R-:W-:Y:S01]  /*1fb0*/  MOV R76, RZ ;  /* 0x000000ff004c7202 */ /* 0x000fe20000000f00 */
[----:B------:R-:W-:Y:S01]  /*1fc0*/  IMAD.MOV.U32 R77, RZ, RZ, 0x40240000 ;  /* 0x40240000ff4d7424 */ /* 0x000fe200078e00ff */
[----:B------:R-:W-:-:S07]  /*1fd0*/  MOV R102, 0x1ff0 ;  /* 0x00001ff000667802 */ /* 0x000fce0000000f00 */
[----:B------:R-:W-:Y:S05]  /*1fe0*/  CALL.REL.NOINC `($__internal_1_$__cuda_sm20_div_rn_f64_full) ;  /* 0x0000001400987944 */ /* 0x000fea0003c00000 */
.L_x_24:
[----:B------:R-:W-:Y:S05]  /*1ff0*/  BSYNC.RECONVERGENT B1 ;  /* 0x0000000000017941 */ /* 0x000fea0003800200 */
.L_x_23:
[----:B------:R-:W-:Y:S01]  /*2000*/  UMOV UR8, 0x2de00d1b ;  /* 0x2de00d1b00087882 */ /* 0x000fe20000000000 */
[----:B------:R-:W-:Y:S01]  /*2010*/  UMOV UR9, 0x3fb8a090 ;  /* 0x3fb8a09000097882 */ /* 0x000fe20000000000 */
[----:B------:R-:W-:Y:S01]  /*2020*/  UMOV UR10, 0xfd21ff2e ;  /* 0xfd21ff2e000a7882 */ /* 0x000fe20000000000 */
[----:B------:R-:W-:Y:S01]  /*2030*/  DMUL R22, R70, -UR8 ;  /* 0x8000000846167c28 */ /* 0x000fe20008000000 */
[----:B------:R-:W-:Y:S01]  /*2040*/  UMOV UR11, 0x3fe275f6 ;  /* 0x3fe275f6000b7882 */ /* 0x000fe20000000000 */
[----:B------:R-:W-:Y:S01]  /*2050*/  UMOV UR12, 0xfd21ff2e ;  /* 0xfd21ff2e000c7882 */ /* 0x000fe20000000000 */
[----:B------:R-:W-:Y:S01]  /*2060*/  UMOV UR13, 0x3fe275f6 ;  /* 0x3fe275f6000d7882 */ /* 0x000fe20000000000 */
[----:B------:R-:W-:Y:S01]  /*2070*/  MOV R70, 0x147ae148 ;  /* 0x147ae14800467802 */ /* 0x000fe20000000f00 */
[----:B------:R-:W-:Y:S01]  /*2080*/  IMAD.MOV.U32 R71, RZ, RZ, 0x3fe147ae ;  /* 0x3fe147aeff477424 */ /* 0x000fe200078e00ff */
[----:B------:R-:W-:Y:S01]  /*2090*/  DMUL R26, R54, -UR8 ;  /* 0x80000008361a7c28 */ /* 0x000fe20008000000 */
[----:B------:R-:W-:Y:S01]  /*20a0*/  UMOV UR4, 0x33333333 ;  /* 0x3333333300047882 */ /* 0x000fe20000000000 */
[----:B------:R-:W-:Y:S01]  /*20b0*/  DFMA R22, R48, -UR10, R22 ;  /* 0x8000000a30167c2b */ /* 0x000fe20008000016 */
[----:B------:R-:W-:Y:S01]  /*20c0*/  UMOV UR5, 0x3fb33333 ;  /* 0x3fb3333300057882 */ /* 0x000fe20000000000 */
[----:B------:R-:W-:Y:S01]  /*20d0*/  DMUL R68, R68, -UR8 ;  /* 0x8000000844447c28 */ /* 0x000fe20008000000 */
[----:B------:R-:W-:Y:S03]  /*20e0*/  BSSY.RECONVERGENT B1, `(.L_x_25) ;  /* 0x0000086000017945 */ /* 0x000fe60003800200 */
[----:B------:R-:W-:-:S02]  /*20f0*/  DFMA R26, R50, -UR10, R26 ;  /* 0x8000000a321a7c2b */ /* 0x000fc4000800001a */
[----:B------:R-:W-:Y:S02]  /*2100*/  DFMA R24, R40, UR12, R22 ;  /* 0x0000000c28187c2b */ /* 0x000fe40008000016 */
[----:B------:R-:W-:Y:S01]  /*2110*/  DFMA R22, R16, UR4, R70 ;  /* 0x0000000410167c2b */ /* 0x000fe20008000046 */
[----:B------:R-:W-:Y:S01]  /*2120*/  UMOV UR4, 0x2de00d1b ;  /* 0x2de00d1b00047882 */ /* 0x000fe20000000000 */
[----:B------:R-:W-:Y:S01]  /*2130*/  UMOV UR5, 0x3fb8a090 ;  /* 0x3fb8a09000057882 */ /* 0x000fe20000000000 */
[----:B------:R-:W-:Y:S01]  /*2140*/  DMUL R70, R90, -UR8 ;  /* 0x800000085a467c28 */ /* 0x000fe20008000000 */
[----:B------:R-:W-:Y:S01]  /*2150*/  UMOV UR8, 0x9999999a ;  /* 0x9999999a00087882 */ /* 0x000fe20000000000 */
[----:B------:R-:W-:Y:S01]  /*2160*/  DFMA R26, R42, UR12, R26 ;  /* 0x0000000c2a1a7c2b */ /* 0x000fe2000800001a */
[----:B------:R-:W-:Y:S01]  /*2170*/  UMOV UR9, 0x3fe99999 ;  /* 0x3fe9999900097882 */ /* 0x000fe20000000000 */
[----:B------:R-:W-:Y:S02]  /*2180*/  DFMA R24, R2, UR4, R24 ;  /* 0x0000000402187c2b */ /* 0x000fe40008000018 */
[----:B------:R-:W-:-:S02]  /*2190*/  DFMA R68, R34, -UR10, R68 ;  /* 0x8000000a22447c2b */ /* 0x000fc40008000044 */
[----:B------:R-:W-:-:S04]  /*21a0*/  DFMA R70, R56, -UR10, R70 ;  /* 0x8000000a38467c2b */ /* 0x000fc80008000046 */
[----:B------:R-:W-:Y:S02]  /*21b0*/  DMUL R24, R22, R24 ;  /* 0x0000001816187228 */ /* 0x000fe40000000000 */
[----:B------:R-:W-:Y:S02]  /*21c0*/  DFMA R68, R30, UR12, R68 ;  /* 0x0000000c1e447c2b */ /* 0x000fe40008000044 */
[----:B------:R-:W-:-:S04]  /*21d0*/  DFMA R70, R52, UR12, R70 ;  /* 0x0000000c34467c2b */ /* 0x000fc80008000046 */
[----:B------:R-:W-:-:S04]  /*21e0*/  DFMA R26, R24, UR4, R26 ;  /* 0x00000004181a7c2b */ /* 0x000fc8000800001a */
[----:B------:R-:W-:-:S04]  /*21f0*/  DFMA R70, R46, UR4, R70 ;  /* 0x000000042e467c2b */ /* 0x000fc80008000046 */
[----:B------:R-:W-:-:S08]  /*2200*/  DMUL R26, R22, R26 ;  /* 0x0000001a161a7228 */ /* 0x000fd00000000000 */
[----:B------:R-:W-:Y:S01]  /*2210*/  DFMA R68, R26, UR4, R68 ;  /* 0x000000041a447c2b */ /* 0x000fe20008000044 */
[----:B------:R-:W-:Y:S01]  /*2220*/  UMOV UR4, 0x9999999a ;  /* 0x9999999a00047882 */ /* 0x000fe20000000000 */
[----:B------:R-:W-:Y:S01]  /*2230*/  DFMA R70, R22, R70, R26 ;  /* 0x000000461646722b */ /* 0x000fe2000000001a */
[----:B------:R-:W-:-:S05]  /*2240*/  UMOV UR5, 0x3fc99999 ;  /* 0x3fc9999900057882 */ /* 0x000fca0000000000 */
[----:B------:R-:W-:Y:S02]  /*2250*/  DFMA R68, -R22, R68, R46 ;  /* 0x000000441644722b */ /* 0x000fe4000000012e */
[----:B------:R-:W-:-:S06]  /*2260*/  DMUL R70, R70, UR4 ;  /* 0x0000000446467c28 */ /* 0x000fcc0008000000 */
[----:B------:R-:W-:Y:S02]  /*2270*/  DMUL R68, R68, UR4 ;  /* 0x0000000444447c28 */ /* 0x000fe40008000000 */
[----:B------:R-:W-:-:S06]  /*2280*/  DFMA R70, R72, UR8, R70 ;  /* 0x0000000848467c2b */ /* 0x000fcc0008000046 */
[----:B------:R-:W-:Y:S02]  /*2290*/  DFMA R68, R74, UR8, R68 ;  /* 0x000000084a447c2b */ /* 0x000fe40008000044 */
[----:B------:R-:W-:-:S06]  /*22a0*/  DMUL R76, R70, R74 ;  /* 0x0000004a464c7228 */ /* 0x000fcc0000000000 */
[C---:B------:R-:W-:Y:S02]  /*22b0*/  DMUL R22, R68.reuse, R74 ;  /* 0x0000004a44167228 */ /* 0x040fe40000000000 */
[----:B------:R-:W-:-:S06]  /*22c0*/  DFMA R76, R68, R72, -R76 ;  /* 0x00000048444c722b */ /* 0x000fcc000000084c */
[----:B------:R-:W-:Y:S02]  /*22d0*/  DFMA R22, R70, R72, R22 ;  /* 0x000000484616722b */ /* 0x000fe40000000016 */
[----:B------:R-:W-:-:S06]  /*22e0*/  DMUL R76, R76, UR4 ;  /* 0x000000044c4c7c28 */ /* 0x000fcc0008000000 */
[----:B------:R-:W-:Y:S02]  /*22f0*/  DMUL R22, R22, UR4 ;  /* 0x0000000416167c28 */ /* 0x000fe40008000000 */
[----:B------:R-:W-:-:S06]  /*2300*/  DFMA R12, R12, UR8, R76 ;  /* 0x000000080c0c7c2b */ /* 0x000fcc000800004c */
[----:B------:R-:W-:Y:S02]  /*2310*/  DFMA R14, R14, UR8, R22 ;  /* 0x000000080e0e7c2b */ /* 0x000fe40008000016 */
[----:B------:R-:W-:Y:S01]  /*2320*/  DSETP.NEU.AND P0, PT, R12, RZ, PT ;  /* 0x000000ff0c00722a */ /* 0x000fe20003f0d000 */
[----:B------:R-:W-:Y:S01]  /*2330*/  MOV R22, R2 ;  /* 0x0000000200167202 */ /* 0x000fe20000000f00 */
[----:B------:R-:W-:Y:S01]  /*2340*/  IMAD.MOV.U32 R23, RZ, RZ, R3 ;  /* 0x000000ffff177224 */ /* 0x000fe200078e0003 */
[----:B------:R-:W-:Y:S01]  /*2350*/  MOV R2, R16 ;  /* 0x0000001000027202 */ /* 0x000fe20000000f00 */
[----:B------:R-:W-:Y:S02]  /*2360*/  IMAD.MOV.U32 R3, RZ, RZ, R17 ;  /* 0x000000ffff037224 */ /* 0x000fe400078e0011 */
[----:B------:R-:W-:-:S14]  /*2370*/  DSETP.EQ.OR P0, PT, R14, RZ, !P0 ;  /* 0x000000ff0e00722a */ /* 0x000fdc0004702400 */
[----:B------:R-:W-:Y:S05]  /*2380*/  @P0 BRA `(.L_x_26) ;  /* 0x00000004006c0947 */ /* 0x000fea0003800000 */
[----:B------:R-:W0:Y:S01]  /*2390*/  MUFU.RCP64H R3, R15 ;  /* 0x0000000f00037308 */ /* 0x000e220000001800 */
[----:B------:R-:W-:Y:S01]  /*23a0*/  MOV R2, 0x1 ;  /* 0x0000000100027802 */ /* 0x000fe20000000f00 */
[----:B------:R-:W-:Y:S01]  /*23b0*/  BSSY.RECONVERGENT B2, `(.L_x_27) ;  /* 0x0000013000027945 */ /* 0x000fe20003800200 */
[----:B------:R-:W-:-:S04]  /*23c0*/  FSETP.GEU.AND P1, PT, |R13|, 6.5827683646048100446e-37, PT ;  /* 0x036000000d00780b */ /* 0x000fc80003f2e200 */
[----:B0-----:R-:W-:-:S08]  /*23d0*/  DFMA R72, -R14, R2, 1 ;  /* 0x3ff000000e48742b */ /* 0x001fd00000000102 */
[----:B------:R-:W-:-:S08]  /*23e0*/  DFMA R72, R72, R72, R72 ;  /* 0x000000484848722b */ /* 0x000fd00000000048 */
[----:B------:R-:W-:-:S08]  /*23f0*/  DFMA R72, R2, R72, R2 ;  /* 0x000000480248722b */ /* 0x000fd00000000002 */
[----:B------:R-:W-:-:S08]  /*2400*/  DFMA R2, -R14, R72, 1 ;  /* 0x3ff000000e02742b */ /* 0x000fd00000000148 */
[----:B------:R-:W-:-:S08]  /*2410*/  DFMA R2, R72, R2, R72 ;  /* 0x000000024802722b */ /* 0x000fd00000000048 */
[----:B------:R-:W-:-:S08]  /*2420*/  DMUL R72, R12, R2 ;  /* 0x000000020c487228 */ /* 0x000fd00000000000 */
[----:B------:R-:W-:-:S08]  /*2430*/  DFMA R74, -R14, R72, R12 ;  /* 0x000000480e4a722b */ /* 0x000fd0000000010c */
[----:B------:R-:W-:-:S10]  /*2440*/  DFMA R2, R2, R74, R72 ;  /* 0x0000004a0202722b */ /* 0x000fd40000000048 */
[----:B------:R-:W-:-:S05]  /*2450*/  FFMA R72, RZ, R15, R3 ;  /* 0x0000000fff487223 */ /* 0x000fca0000000003 */
[----:B------:R-:W-:-:S13]  /*2460*/  FSETP.GT.AND P0, PT, |R72|, 1.469367938527859385e-39, PT ;  /* 0x001000004800780b */ /* 0x000fda0003f04200 */
[----:B------:R-:W-:Y:S05]  /*2470*/  @P0 BRA P1, `(.L_x_28) ;  /* 0x0000000000180947 */ /* 0x000fea0000800000 */
[----:B------:R-:W-:Y:S01]  /*2480*/  IMAD.MOV.U32 R78, RZ, RZ, R12 ;  /* 0x000000ffff4e7224 */ /* 0x000fe200078e000c */
[----:B------:R-:W-:Y:S01]  /*2490*/  MOV R79, R13 ;  /* 0x0000000d004f7202 */ /* 0x000fe20000000f00 */
[----:B------:R-:W-:Y:S01]  /*24a0*/  IMAD.MOV.U32 R76, RZ, RZ, R14 ;  /* 0x000000ffff4c7224 */ /* 0x000fe200078e000e */
[----:B------:R-:W-:Y:S02]  /*24b0*/  MOV R77, R15 ;  /* 0x0000000f004d7202 */ /* 0x000fe40000000f00 */
[----:B------:R-:W-:-:S07]  /*24c0*/  MOV R102, 0x24e0 ;  /* 0x000024e000667802 */ /* 0x000fce0000000f00 */
[----:B------:R-:W-:Y:S05]  /*24d0*/  CALL.REL.NOINC `($__internal_1_$__cuda_sm20_div_rn_f64_full) ;  /* 0x00000010005c7944 */ /* 0x000fea0003c00000 */
.L_x_28:
[----:B------:R-:W-:Y:S05]  /*24e0*/  BSYNC.RECONVERGENT B2 ;  /* 0x0000000000027941 */ /* 0x000fea0003800200 */
.L_x_27:
[----:B------:R-:W-:Y:S01]  /*24f0*/  DSETP.GTU.AND P0, PT, |R2|, 1, PT ;  /* 0x3ff000000200742a */ /* 0x000fe20003f0c200 */
[----:B------:R-:W-:-:S13]  /*2500*/  BSSY.RECONVERGENT B2, `(.L_x_29) ;  /* 0x000002c000027945 */ /* 0x000fda0003800200 */
[----:B------:R-:W-:Y:S01]  /*2510*/  @!P0 IMAD.MOV.U32 R72, RZ, RZ, 0x6bb98c7e ;  /* 0x6bb98c7eff488424 */ /* 0x000fe200078e00ff */
[----:B------:R-:W-:Y:S01]  /*2520*/  @!P0 MOV R73, 0x3fb0f909 ;  /* 0x3fb0f90900498802 */ /* 0x000fe20000000f00 */
[----:B------:R-:W-:Y:S01]  /*2530*/  @!P0 IMAD.MOV.U32 R76, RZ, RZ, 0x60aa64c3 ;  /* 0x60aa64c3ff4c8424 */ /* 0x000fe200078e00ff */
[----:B------:R-:W-:Y:S01]  /*2540*/  @!P0 MOV R77, 0x3fcf5254 ;  /* 0x3fcf5254004d8802 */ /* 0x000fe20000000f00 */
[----:B------:R-:W-:-:S05]  /*2550*/  @!P0 DADD R74, |R2|, -1 ;  /* 0xbff00000024a8429 */ /* 0x000fca0000000200 */
[----:B------:R-:W-:-:S08]  /*2560*/  @!P0 DFMA R72, |R2|, R72, R76 ;  /* 0x000000480248822b */ /* 0x000fd0000000024c */
[----:B------:R-:W-:Y:S01]  /*2570*/  @!P0 DFMA R72, R74, R2, R72 ;  /* 0x000000024a48822b */ /* 0x000fe20000000048 */
[----:B------:R-:W-:Y:S01]  /*2580*/  @!P0 IMAD.MOV.U32 R74, RZ, RZ, 0x54442d18 ;  /* 0x54442d18ff4a8424 */ /* 0x000fe200078e00ff */
[----:B------:R-:W-:-:S06]  /*2590*/  @!P0 MOV R75, 0x3fe921fb ;  /* 0x3fe921fb004b8802 */ /* 0x000fcc0000000f00 */
[----:B------:R-:W-:Y:S01]  /*25a0*/  @!P0 DFMA R72, R2, R74, R72 ;  /* 0x0000004a0248822b */ /* 0x000fe20000000048 */
[----:B------:R-:W-:Y:S10]  /*25b0*/  @!P0 BRA `(.L_x_30) ;  /* 0x0000000000808947 */ /* 0x000ff40003800000 */
[----:B------:R-:W0:Y:S01]  /*25c0*/  MUFU.RCP64H R73, R3 ;  /* 0x0000000300497308 */ /* 0x000e220000001800 */
[----:B------:R-:W-:Y:S01]  /*25d0*/  VIADD R72, R3, 0x300402 ;  /* 0x0030040203487836 */ /* 0x000fe20000000000 */
[----:B------:R-:W-:Y:S04]  /*25e0*/  BSSY.RECONVERGENT B3, `(.L_x_31) ;  /* 0x000000e000037945 */ /* 0x000fe80003800200 */
[----:B------:R-:W-:Y:S01]  /*25f0*/  FSETP.GEU.AND P0, PT, |R72|, 5.8789094863358348022e-39, PT ;  /* 0x004004024800780b */ /* 0x000fe20003f0e200 */
[----:B0-----:R-:W-:-:S08]  /*2600*/  DFMA R74, R72, -R2, 1 ;  /* 0x3ff00000484a742b */ /* 0x001fd00000000802 */
[----:B------:R-:W-:-:S08]  /*2610*/  DFMA R74, R74, R74, R74 ;  /* 0x0000004a4a4a722b */ /* 0x000fd0000000004a */
[----:B------:R-:W-:-:S08]  /*2620*/  DFMA R74, R72, R74, R72 ;  /* 0x0000004a484a722b */ /* 0x000fd00000000048 */
[----:B------:R-:W-:-:S08]  /*2630*/  DFMA R76, R74, -R2, 1 ;  /* 0x3ff000004a4c742b */ /* 0x000fd00000000802 */
[----:B------:R-:W-:Y:S01]  /*2640*/  DFMA R74, R74, R76, R74 ;  /* 0x0000004c4a4a722b */ /* 0x000fe2000000004a */
[----:B------:R-:W-:Y:S10]  /*2650*/  @P0 BRA `(.L_x_32) ;  /* 0x0000000000180947 */ /* 0x000ff40003800000 */
[----:B------:R-:W-:Y:S01]  /*2660*/  LOP3.LUT R72, R3, 0x7fffffff, RZ, 0xc0, !PT ;  /* 0x7fffffff03487812 */ /* 0x000fe200078ec0ff */
[----:B------:R-:W-:Y:S01]  /*2670*/  IMAD.MOV.U32 R75, RZ, RZ, R3 ;  /* 0x000000ffff4b7224 */ /* 0x000fe200078e0003 */
[----:B------:R-:W-:Y:S02]  /*2680*/  MOV R74, R2 ;  /* 0x00000002004a7202 */ /* 0x000fe40000000f00 */
[----:B------:R-:W-:Y:S02]  /*2690*/  IADD3 R78, PT, PT, R72, -0x100000, RZ ;  /* 0xfff00000484e7810 */ /* 0x000fe40007ffe0ff */
[----:B------:R-:W-:-:S07]  /*26a0*/  MOV R72, 0x26c0 ;  /* 0x000026c000487802 */ /* 0x000fce0000000f00 */
[----:B------:R-:W-:Y:S05]  /*26b0*/  CALL.REL.NOINC `($__internal_0_$__cuda_sm20_dblrcp_rn_slowpath_v3) ;  /* 0x0000000c00407944 */ /* 0x000fea0003c00000 */
.L_x_32:
[----:B------:R-:W-:Y:S05]  /*26c0*/  BSYNC.RECONVERGENT B3 ;  /* 0x0000000000037941 */ /* 0x000fea0003800200 */
.L_x_31:
[----:B------:R-:W-:Y:S01]  /*26d0*/  IMAD.MOV.U32 R72, RZ, RZ, 0x60aa64c3 ;  /* 0x60aa64c3ff487424 */ /* 0x000fe200078e00ff */
[----:B------:R-:W-:Y:S01]  /*26e0*/  MOV R73, 0x3fcf5254 ;  /* 0x3fcf525400497802 */ /* 0x000fe20000000f00 */
[----:B------:R-:W-:Y:S01]  /*26f0*/  UMOV UR4, 0x6bb98c7e ;  /* 0x6bb98c7e00047882 */ /* 0x000fe20000000000 */
[----:B------:R-:W-:Y:S01]  /*2700*/  UMOV UR5, 0x3fb0f909 ;  /* 0x3fb0f90900057882 */ /* 0x000fe20000000000 */
[----:B------:R-:W-:Y:S02]  /*2710*/  DADD R76, |R74|, -1 ;  /* 0xbff000004a4c7429 */ /* 0x000fe40000000200 */
[----:B------:R-:W-:Y:S02]  /*2720*/  DSETP.GT.AND P0, PT, R2, RZ, PT ;  /* 0x000000ff0200722a */ /* 0x000fe40003f04000 */
[----:B------:R-:W-:Y:S01]  /*2730*/  DFMA R72, |R74|, UR4, R72 ;  /* 0x000000044a487c2b */ /* 0x000fe20008000248 */
[----:B------:R-:W-:Y:S01]  /*2740*/  IMAD.MOV.U32 R2, RZ, RZ, 0x3ff921fb ;  /* 0x3ff921fbff027424 */ /* 0x000fe200078e00ff */
[----:B------:R-:W-:Y:S01]  /*2750*/  UMOV UR4, 0x54442d18 ;  /* 0x54442d1800047882 */ /* 0x000fe20000000000 */
[----:B------:R-:W-:-:S03]  /*2760*/  UMOV UR5, 0x3fe921fb ;  /* 0x3fe921fb00057882 */ /* 0x000fc60000000000 */
[----:B------:R-:W-:Y:S02]  /*2770*/  FSEL R3, R2, -1.9463495016098022461, P0 ;  /* 0xbff921fb02037808 */ /* 0x000fe40000000000 */
[----:B------:R-:W-:Y:S01]  /*2780*/  DFMA R72, R76, R74, R72 ;  /* 0x0000004a4c48722b */ /* 0x000fe20000000048 */
[----:B------:R-:W-:-:S07]  /*2790*/  MOV R2, 0x54442d18 ;  /* 0x54442d1800027802 */ /* 0x000fce0000000f00 */
[----:B------:R-:W-:-:S08]  /*27a0*/  DFMA R72, R74, UR4, R72 ;  /* 0x000000044a487c2b */ /* 0x000fd00008000048 */
[----:B------:R-:W-:-:S11]  /*27b0*/  DADD R72, -R72, R2 ;  /* 0x0000000048487229 */ /* 0x000fd60000000102 */
.L_x_30:
[----:B------:R-:W-:Y:S05]  /*27c0*/  BSYNC.RECONVERGENT B2 ;  /* 0x0000000000027941 */ /* 0x000fea0003800200 */
.L_x_29:
[----:B------:R-:W0:Y:S01]  /*27d0*/  MUFU.RCP64H R3, R73 ;  /* 0x0000004900037308 */ /* 0x000e220000001800 */
[----:B------:R-:W-:Y:S01]  /*27e0*/  IMAD.MOV.U32 R2, RZ, RZ, 0x1 ;  /* 0x00000001ff027424 */ /* 0x000fe200078e00ff */
[----:B------:R-:W-:Y:S01]  /*27f0*/  UMOV UR4, 0x54442d18 ;  /* 0x54442d1800047882 */ /* 0x000fe20000000000 */
[----:B------:R-:W-:Y:S01]  /*2800*/  UMOV UR5, 0x401921fb ;  /* 0x401921fb00057882 */ /* 0x000fe20000000000 */
[----:B------:R-:W-:Y:S03]  /*2810*/  BSSY.RECONVERGENT B2, `(.L_x_26) ;  /* 0x0000012000027945 */ /* 0x000fe60003800200 */
[----:B0-----:R-:W-:-:S08]  /*2820*/  DFMA R74, R2, -R72, 1 ;  /* 0x3ff00000024a742b */ /* 0x001fd00000000848 */
[----:B------:R-:W-:-:S08]  /*2830*/  DFMA R74, R74, R74, R74 ;  /* 0x0000004a4a4a722b */ /* 0x000fd0000000004a */
[----:B------:R-:W-:-:S08]  /*2840*/  DFMA R74, R2, R74, R2 ;  /* 0x0000004a024a722b */ /* 0x000fd00000000002 */
[----:B------:R-:W-:-:S08]  /*2850*/  DFMA R2, R74, -R72, 1 ;  /* 0x3ff000004a02742b */ /* 0x000fd00000000848 */
[----:B------:R-:W-:-:S08]  /*2860*/  DFMA R2, R74, R2, R74 ;  /* 0x000000024a02722b */ /* 0x000fd0000000004a */
[----:B------:R-:W-:-:S08]  /*2870*/  DMUL R74, R2, UR4 ;  /* 0x00000004024a7c28 */ /* 0x000fd00008000000 */
[----:B------:R-:W-:-:S08]  /*2880*/  DFMA R76, R74, -R72, UR4 ;  /* 0x000000044a4c7e2b */ /* 0x000fd00008000848 */
[----:B------:R-:W-:-:S10]  /*2890*/  DFMA R2, R2, R76, R74 ;  /* 0x0000004c0202722b */ /* 0x000fd4000000004a */
[----:B------:R-:W-:-:S05]  /*28a0*/  FFMA R74, RZ, R73, R3 ;  /* 0x00000049ff4a7223 */ /* 0x000fca0000000003 */
[----:B------:R-:W-:-:S13]  /*28b0*/  FSETP.GT.AND P0, PT, |R74|, 1.469367938527859385e-39, PT ;  /* 0x001000004a00780b */ /* 0x000fda0003f04200 */
[----:B------:R-:W-:Y:S05]  /*28c0*/  @P0 BRA `(.L_x_33) ;  /* 0x0000000000180947 */ /* 0x000fea0003800000 */
[----:B------:R-:W-:Y:S01]  /*28d0*/  MOV R76, R72 ;  /* 0x00000048004c7202 */ /* 0x000fe20000000f00 */
[----:B------:R-:W-:Y:S01]  /*28e0*/  IMAD.MOV.U32 R77, RZ, RZ, R73 ;  /* 0x000000ffff4d7224 */ /* 0x000fe200078e0049 */
[----:B------:R-:W-:Y:S01]  /*28f0*/  MOV R78, 0x54442d18 ;  /* 0x54442d18004e7802 */ /* 0x000fe20000000f00 */
[----:B------:R-:W-:Y:S01]  /*2900*/  IMAD.MOV.U32 R79, RZ, RZ, 0x401921fb ;  /* 0x401921fbff4f7424 */ /* 0x000fe200078e00ff */
[----:B------:R-:W-:-:S07]  /*2910*/  MOV R102, 0x2930 ;  /* 0x0000293000667802 */ /* 0x000fce0000000f00 */
[----:B------:R-:W-:Y:S05]  /*2920*/  CALL.REL.NOINC `($__internal_1_$__cuda_sm20_div_rn_f64_full) ;  /* 0x0000000c00487944 */ /* 0x000fea0003c00000 */
.L_x_33:
[----:B------:R-:W-:Y:S05]  /*2930*/  BSYNC.RECONVERGENT B2 ;  /* 0x0000000000027941 */ /* 0x000fea0003800200 */
.L_x_26:
[----:B------:R-:W-:Y:S05]  /*2940*/  BSYNC.RECONVERGENT B1 ;  /* 0x0000000000017941 */ /* 0x000fea0003800200 */
.L_x_25:
[C---:B------:R-:W-:Y:S01]  /*2950*/  DMUL R72, R16.reuse, 1.5 ;  /* 0x3ff8000010487828 */ /* 0x040fe20000000000 */
[----:B------:R-:W-:Y:S01]  /*2960*/  UMOV UR4, 0xd70a3d71 ;  /* 0xd70a3d7100047882 */ /* 0x000fe20000000000 */
[----:B------:R-:W-:Y:S01]  /*2970*/  UMOV UR5, 0x3fe570a3 ;  /* 0x3fe570a300057882 */ /* 0x000fe20000000000 */
[----:B------:R-:W-:Y:S01]  /*2980*/  BSSY.RECONVERGENT B1, `(.L_x_34) ;  /* 0x000005e000017945 */ /* 0x000fe20003800200 */
[----:B------:R-:W-:Y:S01]  /*2990*/  DMUL R74, R16, UR4 ;  /* 0x00000004104a7c28 */ /* 0x000fe20008000000 */
[----:B------:R-:W-:Y:S01]  /*29a0*/  UMOV UR4, 0x9999999a ;  /* 0x9999999a00047882 */ /* 0x000fe20000000000 */
[----:B------:R-:W-:Y:S02]  /*29b0*/  UMOV UR5, 0x3fc99999 ;  /* 0x3fc9999900057882 */ /* 0x000fe40000000000 */
[----:B------:R-:W-:-:S06]  /*29c0*/  DSETP.GT.AND P0, PT, R2, R72, PT ;  /* 0x000000480200722a */ /* 0x000fcc0003f04000 */
[----:B------:R-:W-:Y:S02]  /*29d0*/  FSEL R2, R72, R2, P0 ;  /* 0x0000000248027208 */ /* 0x000fe40000000000 */
[----:B------:R-:W-:Y:S01]  /*29e0*/  FSEL R3, R73, R3, P0 ;  /* 0x0000000349037208 */ /* 0x000fe20000000000 */
[----:B------:R-:W-:Y:S01]  /*29f0*/  IMAD.MOV.U32 R73, RZ, RZ, R67 ;  /* 0x000000ffff497224 */ /* 0x000fe200078e0043 */
[----:B------:R-:W-:-:S04]  /*2a00*/  MOV R72, R66 ;  /* 0x0000004200487202 */ /* 0x000fc80000000f00 */
[----:B------:R-:W-:-:S06]  /*2a10*/  DSETP.GEU.AND P0, PT, R2, R74, PT ;  /* 0x0000004a0200722a */ /* 0x000fcc0003f0e000 */
[----:B------:R-:W-:Y:S02]  /*2a20*/  FSEL R2, R74, R2, !P0 ;  /* 0x000000024a027208 */ /* 0x000fe40004000000 */
[----:B------:R-:W-:-:S06]  /*2a30*/  FSEL R3, R75, R3, !P0 ;  /* 0x000000034b037208 */ /* 0x000fcc0004000000 */
[----:B------:R-:W-:-:S06]  /*2a40*/  DSETP.GEU.AND P0, PT, R2, 6, PT ;  /* 0x401800000200742a */ /* 0x000fcc0003f0e000 */
[----:B------:R-:W-:Y:S02]  /*2a50*/  FSEL R2, R2, RZ, P0 ;  /* 0x000000ff02027208 */ /* 0x000fe40000000000 */
[----:B------:R-:W-:-:S06]  /*2a60*/  FSEL R3, R3, 2.375, P0 ;  /* 0x4018000003037808 */ /* 0x000fcc0000000000 */
[----:B------:R-:W-:-:S06]  /*2a70*/  DSETP.GT.AND P0, PT, R2, 50, PT ;  /* 0x404900000200742a */ /* 0x000fcc0003f04000 */
[----:B------:R-:W-:Y:S02]  /*2a80*/  FSEL R2, R2, RZ, !P0 ;  /* 0x000000ff02027208 */ /* 0x000fe40004000000 */
[----:B------:R-:W-:Y:S01]  /*2a90*/  FSEL R3, R3, 3.140625, !P0 ;  /* 0x4049000003037808 */ /* 0x000fe20004000000 */
[----:B------:R-:W-:-:S05]  /*2aa0*/  DSETP.NEU.AND P0, PT, R46, RZ, PT ;  /* 0x000000ff2e00722a */ /* 0x000fca0003f0d000 */
[----:B------:R-:W-:Y:S01]  /*2ab0*/  DMUL R2, R2, UR4 ;  /* 0x0000000402027c28 */ /* 0x000fe20008000000 */
[----:B------:R-:W-:-:S07]  /*2ac0*/  UMOV UR5, 0x3fe99999 ;  /* 0x3fe9999900057882 */ /* 0x000fce0000000000 */
[----:B------:R-:W-:Y:S01]  /*2ad0*/  DFMA R16, R16, UR4, R2 ;  /* 0x0000000410107c2b */ /* 0x000fe20008000002 */
[----:B------:R-:W-:Y:S10]  /*2ae0*/  @!P0 BRA `(.L_x_35) ;  /* 0x00000004001c8947 */ /* 0x000ff40003800000 */
        /* <DEDUP_REMOVED lines=21> */
.L_x_37:
[----:B------:R-:W-:Y:S05]  /*2c40*/  BSYNC.RECONVERGENT B2 ;  /* 0x0000000000027941 */ /* 0x000fea0003800200 */
.L_x_36:
        /* <DEDUP_REMOVED lines=29> */
.L_x_41:
[----:B------:R-:W-:Y:S05]  /*2e20*/  BSYNC.RECONVERGENT B3 ;  /* 0x0000000000037941 */ /* 0x000fea0003800200 */
.L_x_40:
        /* <DEDUP_REMOVED lines=15> */
.L_x_39:
[----:B------:R-:W-:Y:S05]  /*2f20*/  BSYNC.RECONVERGENT B2 ;  /* 0x0000000000027941 */ /* 0x000fea0003800200 */
.L_x_38:
[----:B------:R-:W-:Y:S01]  /*2f30*/  UMOV UR4, 0x1a63c1f8 ;  /* 0x1a63c1f800047882 */ /* 0x000fe20000000000 */
[----:B------:R-:W-:Y:S02]  /*2f40*/  UMOV UR5, 0x404ca5dc ;  /* 0x404ca5dc00057882 */ /* 0x000fe40000000000 */
[----:B------:R-:W-:-:S11]  /*2f50*/  DMUL R72, R72, UR4 ;  /* 0x0000000448487c28 */ /* 0x000fd60008000000 */
.L_x_35:
[----:B------:R-:W-:Y:S05]  /*2f60*/  BSYNC.RECONVERGENT B1 ;  /* 0x0000000000017941 */ /* 0x000fea0003800200 */
.L_x_34:
[----:B------:R-:W-:Y:S01]  /*2f70*/  DADD R2, -R72, R66 ;  /* 0x0000000048027229 */ /* 0x000fe20000000142 */
[----:B------:R-:W-:Y:S01]  /*2f80*/  FSETP.GEU.AND P1, PT, |R5|, 6.5827683646048100446e-37, PT ;  /* 0x036000000500780b */ /* 0x000fe20003f2e200 */
[----:B------:R-:W-:Y:S06]  /*2f90*/  BSSY.RECONVERGENT B1, `(.L_x_42) ;  /* 0x0000017000017945 */ /* 0x000fec0003800200 */
[----:B------:R-:W-:-:S06]  /*2fa0*/  DSETP.GEU.AND P0, PT, R2, 1, PT ;  /* 0x3ff000000200742a */ /* 0x000fcc0003f0e000 */
[----:B------:R-:W-:Y:S02]  /*2fb0*/  FSEL R67, R3, 1.875, P0 ;  /* 0x3ff0000003437808 */ /* 0x000fe40000000000 */
[----:B------:R-:W-:Y:S01]  /*2fc0*/  FSEL R66, R2, RZ, P0 ;  /* 0x000000ff02427208 */ /* 0x000fe20000000000 */
[----:B------:R-:W-:Y:S01]  /*2fd0*/  IMAD.MOV.U32 R2, RZ, RZ, 0x1 ;  /* 0x00000001ff027424 */ /* 0x000fe200078e00ff */
[----:B------:R-:W0:Y:S05]  /*2fe0*/  MUFU.RCP64H R3, R67 ;  /* 0x0000004300037308 */ /* 0x000e2a0000001800 */
        /* <DEDUP_REMOVED lines=11> */
[----:B------:R-:W-:Y:S01]  /*30a0*/  MOV R76, R66 ;  /* 0x00000042004c7202 */ /* 0x000fe20000000f00 */
[----:B------:R-:W-:Y:S01]  /*30b0*/  IMAD.MOV.U32 R77, RZ, RZ, R67 ;  /* 0x000000ffff4d7224 */ /* 0x000fe200078e0043 */
[----:B------:R-:W-:Y:S01]  /*30c0*/  MOV R78, R4 ;  /* 0x00000004004e7202 */ /* 0x000fe20000000f00 */
[----:B------:R-:W-:Y:S01]  /*30d0*/  IMAD.MOV.U32 R79, RZ, RZ, R5 ;  /* 0x000000ffff4f7224 */ /* 0x000fe200078e0005 */
[----:B------:R-:W-:-:S07]  /*30e0*/  MOV R102, 0x3100 ;  /* 0x0000310000667802 */ /* 0x000fce0000000f00 */
[----:B------:R-:W-:Y:S05]  /*30f0*/  CALL.REL.NOINC `($__internal_1_$__cuda_sm20_div_rn_f64_full) ;  /* 0x0000000400547944 */ /* 0x000fea0003c00000 */
.L_x_43:
[----:B------:R-:W-:Y:S05]  /*3100*/  BSYNC.RECONVERGENT B1 ;  /* 0x0000000000017941 */ /* 0x000fea0003800200 */
.L_x_42:
[C---:B------:R-:W-:Y:S01]  /*3110*/  DSETP.GT.AND P0, PT, R2.reuse, R8, PT ;  /* 0x000000080200722a */ /* 0x040fe20003f04000 */
[----:B------:R-:W-:Y:S01]  /*3120*/  IMAD.MOV.U32 R90, RZ, RZ, R64 ;  /* 0x000000ffff5a7224 */ /* 0x000fe200078e0040 */
[----:B------:R-:W-:Y:S01]  /*3130*/  DSETP.GEU.AND P1, PT, R2, R6, PT ;  /* 0x000000060200722a */ /* 0x000fe20003f2e000 */
[----:B------:R-:W-:-:S03]  /*3140*/  MOV R91, R65 ;  /* 0x00000041005b7202 */ /* 0x000fc60000000f00 */
[----:B------:R-:W-:Y:S02]  /*3150*/  FSEL R67, R8, R2, P0 ;  /* 0x0000000208437208 */ /* 0x000fe40000000000 */
[----:B------:R-:W-:Y:S02]  /*3160*/  FSEL R3, R9, R3, P0 ;  /* 0x0000000309037208 */ /* 0x000fe40000000000 */
[----:B------:R-:W-:Y:S02]  /*3170*/  FSEL R2, R6, R67, !P1 ;  /* 0x0000004306027208 */ /* 0x000fe40004800000 */
[----:B------:R-:W-:Y:S02]  /*3180*/  FSEL R3, R7, R3, !P1 ;  /* 0x0000000307037208 */ /* 0x000fe40004800000 */
[C---:B------:R-:W-:Y:S02]  /*3190*/  ISETP.GE.U32.AND P0, PT, R88.reuse, R85, PT ;  /* 0x000000555800720c */ /* 0x040fe40003f06070 */
[----:B------:R-:W-:-:S02]  /*31a0*/  IADD3 R88, PT, PT, R88, 0x1, RZ ;  /* 0x0000000158587810 */ /* 0x000fc40007ffe0ff */
[C---:B------:R-:W-:Y:S02]  /*31b0*/  DADD R66, -R2.reuse, 1 ;  /* 0x3ff0000002427429 */ /* 0x040fe40000000100 */
[----:B------:R-:W-:-:S06]  /*31c0*/  DMUL R74, R2, 0.5 ;  /* 0x3fe00000024a7828 */ /* 0x000fcc0000000000 */
[----:B------:R-:W-:-:S08]  /*31d0*/  DMUL R66, R66, R20 ;  /* 0x0000001442427228 */ /* 0x000fd00000000000 */
[----:B------:R-:W-:Y:S01]  /*31e0*/  DFMA R20, R58, R2, R66 ;  /* 0x000000023a14722b */ /* 0x000fe20000000042 */
[----:B------:R-:W0:Y:S01]  /*31f0*/  LDC.64 R58, c[0x0][0x3a0] ;  /* 0x0000e800ff3a7b82 */ /* 0x000e220000000a00 */
[----:B------:R-:W-:-:S04]  /*3200*/  DADD R2, -R74, 1 ;  /* 0x3ff000004a027429 */ /* 0x000fc80000000100 */
[----:B------:R-:W1:Y:S02]  /*3210*/  @P0 F2F.F32.F64 R77, R20 ;  /* 0x00000014004d0310 */ /* 0x000e640000301000 */
[----:B------:R-:W-:Y:S01]  /*3220*/  DMUL R74, R20, R74 ;  /* 0x0000004a144a7228 */ /* 0x000fe20000000000 */
[----:B------:R-:W2:Y:S07]  /*3230*/  LDC.64 R66, c[0x0][0x3a8] ;  /* 0x0000ea00ff427b82 */ /* 0x000eae0000000a00 */
[----:B------:R-:W-:Y:S01]  /*3240*/  DFMA R10, R2, R10, R74 ;  /* 0x0000000a020a722b */ /* 0x000fe2000000004a */
[----:B------:R-:W-:Y:S01]  /*3250*/  IMAD.MOV.U32 R74, RZ, RZ, R68 ;  /* 0x000000ffff4a7224 */ /* 0x000fe200078e0044 */
[----:B------:R-:W-:Y:S01]  /*3260*/  MOV R75, R69 ;  /* 0x00000045004b7202 */ /* 0x000fe20000000f00 */
[----:B------:R-:W-:Y:S01]  /*3270*/  IMAD.MOV.U32 R68, RZ, RZ, R60 ;  /* 0x000000ffff447224 */ /* 0x000fe200078e003c */
[----:B------:R-:W-:-:S02]  /*3280*/  MOV R69, R61 ;  /* 0x0000003d00457202 */ /* 0x000fc40000000f00 */
[----:B------:R-:W3:Y:S01]  /*3290*/  @P0 F2F.F32.F64 R79, R10 ;  /* 0x0000000a004f0310 */ /* 0x000ee20000301000 */
[----:B0-----:R-:W-:-:S05]  /*32a0*/  @P0 IMAD.WIDE R2, R92, 0x4, R58 ;  /* 0x000000045c020825 */ /* 0x001fca00078e023a */
[----:B-1----:R0:W-:Y:S01]  /*32b0*/  @P0 STG.E desc[UR6][R2.64], R77 ;  /* 0x0000004d02000986 */ /* 0x0021e2000c101906 */
[----:B--2---:R-:W-:Y:S01]  /*32c0*/  @P0 IMAD.WIDE R58, R92, 0x4, R66 ;  /* 0x000000045c3a0825 */ /* 0x004fe200078e0242 */
[----:B------:R-:W-:Y:S02]  /*32d0*/  MOV R67, R73 ;  /* 0x0000004900437202 */ /* 0x000fe40000000f00 */
[----:B------:R-:W-:Y:S01]  /*32e0*/  MOV R73, R71 ;  /* 0x0000004700497202 */ /* 0x000fe20000000f00 */
[----:B------:R-:W-:Y:S01]  /*32f0*/  IMAD.MOV.U32 R66, RZ, RZ, R72 ;  /* 0x000000ffff427224 */ /* 0x000fe200078e0048 */
[----:B---3--:R0:W-:Y:S01]  /*3300*/  @P0 STG.E desc[UR6][R58.64], R79 ;  /* 0x0000004f3a000986 */ /* 0x0081e2000c101906 */
[----:B------:R-:W-:Y:S01]  /*3310*/  ISETP.NE.AND P0, PT, R88, UR14, PT ;  /* 0x0000000e58007c0c */ /* 0x000fe2000bf05270 */
[----:B------:R-:W-:Y:S01]  /*3320*/  IMAD.MOV.U32 R72, RZ, RZ, R70 ;  /* 0x000000ffff487224 */ /* 0x000fe200078e0046 */
[----:B------:R-:W-:Y:S01]  /*3330*/  MOV R71, R63 ;  /* 0x0000003f00477202 */ /* 0x000fe20000000f00 */
[----:B------:R-:W-:-:S10]  /*3340*/  IMAD.MOV.U32 R70, RZ, RZ, R62 ;  /* 0x000000ffff467224 */ /* 0x000fd400078e003e */
[----:B0-----:R-:W-:Y:S05]  /*3350*/  @P0 BRA `(.L_x_44) ;  /* 0xffffffe400bc0947 */ /* 0x001fea000383ffff */
.L_x_11:
[----:B-1----:R-:W-:Y:S05]  /*3360*/  BSYNC.RECONVERGENT B0 ;  /* 0x0000000000007941 */ /* 0x002fea0003800200 */
.L_x_7:
[----:B------:R-:W1:Y:S01]  /*3370*/  LDCU UR4, c[0x0][0x390] ;  /* 0x00007200ff0477ac */ /* 0x000e620008000800 */
[----:B------:R-:W-:-:S05]  /*3380*/  IMAD.IADD R83, R0, 0x1, R83 ;  /* 0x0000000100537824 */ /* 0x000fca00078e0253 */
[----:B-1----:R-:W-:-:S13]  /*3390*/  ISETP.GE.AND P0, PT, R83, UR4, PT ;  /* 0x0000000453007c0c */ /* 0x002fda000bf06270 */
[----:B------:R-:W-:Y:S05]  /*33a0*/  @!P0 BRA `(.L_x_45) ;  /* 0xffffffd4004c8947 */ /* 0x000fea000383ffff */
[----:B------:R-:W-:Y:S05]  /*33b0*/  EXIT ;  /* 0x000000000000794d */ /* 0x000fea0003800000 */
        .weak           $__internal_0_$__cuda_sm20_dblrcp_rn_slowpath_v3
        .type           $__internal_0_$__cuda_sm20_dblrcp_rn_slowpath_v3,@function
        .size           $__internal_0_$__cuda_sm20_dblrcp_rn_slowpath_v3,($__internal_1_$__cuda_sm20_div_rn_f64_full - $__internal_0_$__cuda_sm20_dblrcp_rn_slowpath_v3)
$__internal_0_$__cuda_sm20_dblrcp_rn_slowpath_v3:
[----:B------:R-:W-:Y:S01]  /*33c0*/  DSETP.GTU.AND P0, PT, |R74|, +INF , PT ;  /* 0x7ff000004a00742a */ /* 0x000fe20003f0c200 */
[----:B------:R-:W-:-:S13]  /*33d0*/  BSSY.RECONVERGENT B4, `(.L_x_46) ;  /* 0x0000023000047945 */ /* 0x000fda0003800200 */
[----:B------:R-:W-:Y:S05]  /*33e0*/  @P0 BRA `(.L_x_47) ;  /* 0x00000000007c0947 */ /* 0x000fea0003800000 */
[----:B------:R-:W-:-:S04]  /*33f0*/  LOP3.LUT R79, R75, 0x7fffffff, RZ, 0xc0, !PT ;  /* 0x7fffffff4b4f7812 */ /* 0x000fc800078ec0ff */
[----:B------:R-:W-:-:S04]  /*3400*/  IADD3 R73, PT, PT, R79, -0x1, RZ ;  /* 0xffffffff4f497810 */ /* 0x000fc80007ffe0ff */
[----:B------:R-:W-:-:S13]  /*3410*/  ISETP.GE.U32.AND P0, PT, R73, 0x7fefffff, PT ;  /* 0x7fefffff4900780c */ /* 0x000fda0003f06070 */
[----:B------:R-:W-:Y:S01]  /*3420*/  @P0 LOP3.LUT R77, R75, 0x7ff00000, RZ, 0x3c, !PT ;  /* 0x7ff000004b4d0812 */ /* 0x000fe200078e3cff */
[----:B------:R-:W-:Y:S01]  /*3430*/  @P0 IMAD.MOV.U32 R76, RZ, RZ, RZ ;  /* 0x000000ffff4c0224 */ /* 0x000fe200078e00ff */
[----:B------:R-:W-:Y:S06]  /*3440*/  @P0 BRA `(.L_x_48) ;  /* 0x00000000006c0947 */ /* 0x000fec0003800000 */
[----:B------:R-:W-:-:S13]  /*3450*/  ISETP.GE.U32.AND P0, PT, R79, 0x1000001, PT ;  /* 0x010000014f00780c */ /* 0x000fda0003f06070 */
[----:B------:R-:W-:Y:S05]  /*3460*/  @!P0 BRA `(.L_x_49) ;  /* 0x0000000000348947 */ /* 0x000fea0003800000 */
[----:B------:R-:W-:Y:S01]  /*3470*/  IADD3 R77, PT, PT, R75, -0x3fe00000, RZ ;  /* 0xc02000004b4d7810 */ /* 0x000fe20007ffe0ff */
[----:B------:R-:W-:-:S03]  /*3480*/  IMAD.MOV.U32 R76, RZ, RZ, R74 ;  /* 0x000000ffff4c7224 */ /* 0x000fc600078e004a */
[----:B------:R-:W0:Y:S03]  /*3490*/  MUFU.RCP64H R79, R77 ;  /* 0x0000004d004f7308 */ /* 0x000e260000001800 */
[----:B0-----:R-:W-:-:S08]  /*34a0*/  DFMA R80, -R76, R78, 1 ;  /* 0x3ff000004c50742b */ /* 0x001fd0000000014e */
[----:B------:R-:W-:-:S08]  /*34b0*/  DFMA R80, R80, R80, R80 ;  /* 0x000000505050722b */ /* 0x000fd00000000050 */
[----:B------:R-:W-:-:S08]  /*34c0*/  DFMA R80, R78, R80, R78 ;  /* 0x000000504e50722b */ /* 0x000fd0000000004e */
[----:B------:R-:W-:-:S08]  /*34d0*/  DFMA R78, -R76, R80, 1 ;  /* 0x3ff000004c4e742b */ /* 0x000fd00000000150 */
[----:B------:R-:W-:-:S08]  /*34e0*/  DFMA R78, R80, R78, R80 ;  /* 0x0000004e504e722b */ /* 0x000fd00000000050 */
[----:B------:R-:W-:-:S08]  /*34f0*/  DMUL R78, R78, 2.2250738585072013831e-308 ;  /* 0x001000004e4e7828 */ /* 0x000fd00000000000 */
[----:B------:R-:W-:-:S08]  /*3500*/  DFMA R74, -R74, R78, 1 ;  /* 0x3ff000004a4a742b */ /* 0x000fd0000000014e */
[----:B------:R-:W-:-:S08]  /*3510*/  DFMA R74, R74, R74, R74 ;  /* 0x0000004a4a4a722b */ /* 0x000fd0000000004a */
[----:B------:R-:W-:Y:S01]  /*3520*/  DFMA R76, R78, R74, R78 ;  /* 0x0000004a4e4c722b */ /* 0x000fe2000000004e */
[----:B------:R-:W-:Y:S10]  /*3530*/  BRA `(.L_x_48) ;  /* 0x0000000000307947 */ /* 0x000ff40003800000 */
.L_x_49:
[----:B------:R-:W-:Y:S01]  /*3540*/  DMUL R74, R74, 8.11296384146066816958e+31 ;  /* 0x469000004a4a7828 */ /* 0x000fe20000000000 */
[----:B------:R-:W-:-:S05]  /*3550*/  MOV R76, R78 ;  /* 0x0000004e004c7202 */ /* 0x000fca0000000f00 */
[----:B------:R-:W0:Y:S02]  /*3560*/  MUFU.RCP64H R77, R75 ;  /* 0x0000004b004d7308 */ /* 0x000e240000001800 */
[----:B0-----:R-:W-:-:S08]  /*3570*/  DFMA R78, -R74, R76, 1 ;  /* 0x3ff000004a4e742b */ /* 0x001fd0000000014c */
[----:B------:R-:W-:-:S08]  /*3580*/  DFMA R78, R78, R78, R78 ;  /* 0x0000004e4e4e722b */ /* 0x000fd0000000004e */
[----:B------:R-:W-:-:S08]  /*3590*/  DFMA R78, R76, R78, R76 ;  /* 0x0000004e4c4e722b */ /* 0x000fd0000000004c */
[----:B------:R-:W-:-:S08]  /*35a0*/  DFMA R76, -R74, R78, 1 ;  /* 0x3ff000004a4c742b */ /* 0x000fd0000000014e */
[----:B------:R-:W-:-:S08]  /*35b0*/  DFMA R76, R78, R76, R78 ;  /* 0x0000004c4e4c722b */ /* 0x000fd0000000004e */
[----:B------:R-:W-:Y:S01]  /*35c0*/  DMUL R76, R76, 8.11296384146066816958e+31 ;  /* 0x469000004c4c7828 */ /* 0x000fe20000000000 */
[----:B------:R-:W-:Y:S10]  /*35d0*/  BRA `(.L_x_48) ;  /* 0x0000000000087947 */ /* 0x000ff40003800000 */
.L_x_47:
[----:B------:R-:W-:Y:S01]  /*35e0*/  LOP3.LUT R77, R75, 0x80000, RZ, 0xfc, !PT ;  /* 0x000800004b4d7812 */ /* 0x000fe200078efcff */
[----:B------:R-:W-:-:S07]  /*35f0*/  IMAD.MOV.U32 R76, RZ, RZ, R74 ;  /* 0x000000ffff4c7224 */ /* 0x000fce00078e004a */
.L_x_48:
[----:B------:R-:W-:Y:S05]  /*3600*/  BSYNC.RECONVERGENT B4 ;  /* 0x0000000000047941 */ /* 0x000fea0003800200 */
.L_x_46:
[----:B------:R-:W-:Y:S01]  /*3610*/  HFMA2 R73, -RZ, RZ, 0, 0 ;  /* 0x00000000ff497431 */ /* 0x000fe200000001ff */
[----:B------:R-:W-:Y:S01]  /*3620*/  MOV R74, R76 ;  /* 0x0000004c004a7202 */ /* 0x000fe20000000f00 */
[----:B------:R-:W-:Y:S02]  /*3630*/  IMAD.MOV.U32 R75, RZ, RZ, R77 ;  /* 0x000000ffff4b7224 */ /* 0x000fe400078e004d */
[----:B------:R-:W-:Y:S05]  /*3640*/  RET.REL.NODEC R72 `(mama_many_series_one_param_f32) ;  /* 0xffffffc8486c7950 */ /* 0x000fea0003c3ffff */
        .weak           $__internal_1_$__cuda_sm20_div_rn_f64_full
        .type           $__internal_1_$__cuda_sm20_div_rn_f64_full,@function
        .size           $__internal_1_$__cuda_sm20_div_rn_f64_full,(.L_x_187 - $__internal_1_$__cuda_sm20_div_rn_f64_full)
$__internal_1_$__cuda_sm20_div_rn_f64_full:
[C---:B------:R-:W-:Y:S01]  /*3650*/  FSETP.GEU.AND P0, PT, |R77|.reuse, 1.469367938527859385e-39, PT ;  /* 0x001000004d00780b */ /* 0x040fe20003f0e200 */
[----:B------:R-:W-:Y:S01]  /*3660*/  IMAD.MOV.U32 R104, RZ, RZ, 0x1ca00000 ;  /* 0x1ca00000ff687424 */ /* 0x000fe200078e00ff */
[----:B------:R-:W-:Y:S01]  /*3670*/  LOP3.LUT R2, R77, 0x800fffff, RZ, 0xc0, !PT ;  /* 0x800fffff4d027812 */ /* 0x000fe200078ec0ff */
[----:B------:R-:W-:Y:S01]  /*3680*/  BSSY.RECONVERGENT B3, `(.L_x_50) ;  /* 0x0000054000037945 */ /* 0x000fe20003800200 */
[C---:B------:R-:W-:Y:S02]  /*3690*/  FSETP.GEU.AND P2, PT, |R79|.reuse, 1.469367938527859385e-39, PT ;  /* 0x001000004f00780b */ /* 0x040fe40003f4e200 */
[----:B------:R-:W-:Y:S01]  /*36a0*/  LOP3.LUT R3, R2, 0x3ff00000, RZ, 0xfc, !PT ;  /* 0x3ff0000002037812 */ /* 0x000fe200078efcff */
[----:B------:R-:W-:Y:S01]  /*36b0*/  IMAD.MOV.U32 R2, RZ, RZ, R76 ;  /* 0x000000ffff027224 */ /* 0x000fe200078e004c */
[----:B------:R-:W-:Y:S02]  /*36c0*/  MOV R94, 0x1 ;  /* 0x00000001005e7802 */ /* 0x000fe40000000f00 */
[----:B------:R-:W-:-:S02]  /*36d0*/  LOP3.LUT R103, R79, 0x7ff00000, RZ, 0xc0, !PT ;  /* 0x7ff000004f677812 */ /* 0x000fc400078ec0ff */
[----:B------:R-:W-:Y:S01]  /*36e0*/  LOP3.LUT R105, R77, 0x7ff00000, RZ, 0xc0, !PT ;  /* 0x7ff000004d697812 */ /* 0x000fe200078ec0ff */
[----:B------:R-:W-:Y:S01]  /*36f0*/  @!P0 DMUL R2, R76, 8.98846567431157953865e+307 ;  /* 0x7fe000004c028828 */ /* 0x000fe20000000000 */
[----:B------:R-:W-:Y:S02]  /*3700*/  MOV R106, R103 ;  /* 0x00000067006a7202 */ /* 0x000fe40000000f00 */
[----:B------:R-:W-:Y:S02]  /*3710*/  ISETP.GE.U32.AND P1, PT, R103, R105, PT ;  /* 0x000000696700720c */ /* 0x000fe40003f26070 */
[----:B------:R-:W-:Y:S01]  /*3720*/  @!P2 LOP3.LUT R96, R77, 0x7ff00000, RZ, 0xc0, !PT ;  /* 0x7ff000004d60a812 */ /* 0x000fe200078ec0ff */
[----:B------:R-:W0:Y:S03]  /*3730*/  MUFU.RCP64H R95, R3 ;  /* 0x00000003005f7308 */ /* 0x000e260000001800 */
[----:B------:R-:W-:-:S02]  /*3740*/  @!P2 ISETP.GE.U32.AND P3, PT, R103, R96, PT ;  /* 0x000000606700a20c */ /* 0x000fc40003f66070 */
[----:B------:R-:W-:Y:S02]  /*3750*/  @!P0 LOP3.LUT R105, R3, 0x7ff00000, RZ, 0xc0, !PT ;  /* 0x7ff0000003698812 */ /* 0x000fe400078ec0ff */
[----:B------:R-:W-:Y:S02]  /*3760*/  @!P2 SEL R97, R104, 0x63400000, !P3 ;  /* 0x634000006861a807 */ /* 0x000fe40005800000 */
[----:B------:R-:W-:Y:S02]  /*3770*/  IADD3 R108, PT, PT, R105, -0x1, RZ ;  /* 0xffffffff696c7810 */ /* 0x000fe40007ffe0ff */
[----:B------:R-:W-:-:S04]  /*3780*/  @!P2 LOP3.LUT R98, R97, 0x80000000, R79, 0xf8, !PT ;  /* 0x800000006162a812 */ /* 0x000fc800078ef84f */
[----:B------:R-:W-:Y:S01]  /*3790*/  @!P2 LOP3.LUT R99, R98, 0x100000, RZ, 0xfc, !PT ;  /* 0x001000006263a812 */ /* 0x000fe200078efcff */
[----:B------:R-:W-:Y:S01]  /*37a0*/  @!P2 IMAD.MOV.U32 R98, RZ, RZ, RZ ;  /* 0x000000ffff62a224 */ /* 0x000fe200078e00ff */
[----:B0-----:R-:W-:-:S08]  /*37b0*/  DFMA R80, R94, -R2, 1 ;  /* 0x3ff000005e50742b */ /* 0x001fd00000000802 */
[----:B------:R-:W-:-:S08]  /*37c0*/  DFMA R80, R80, R80, R80 ;  /* 0x000000505050722b */ /* 0x000fd00000000050 */
[----:B------:R-:W-:Y:S01]  /*37d0*/  DFMA R94, R94, R80, R94 ;  /* 0x000000505e5e722b */ /* 0x000fe2000000005e */
[----:B------:R-:W-:Y:S02]  /*37e0*/  SEL R81, R104, 0x63400000, !P1 ;  /* 0x6340000068517807 */ /* 0x000fe40004800000 */
[----:B------:R-:W-:Y:S02]  /*37f0*/  MOV R80, R78 ;  /* 0x0000004e00507202 */ /* 0x000fe40000000f00 */
[----:B------:R-:W-:-:S03]  /*3800*/  LOP3.LUT R81, R81, 0x800fffff, R79, 0xf8, !PT ;  /* 0x800fffff51517812 */ /* 0x000fc600078ef84f */
[----:B------:R-:W-:-:S03]  /*3810*/  DFMA R96, R94, -R2, 1 ;  /* 0x3ff000005e60742b */ /* 0x000fc60000000802 */
[----:B------:R-:W-:-:S05]  /*3820*/  @!P2 DFMA R80, R80, 2, -R98 ;  /* 0x400000005050a82b */ /* 0x000fca0000000862 */
[----:B------:R-:W-:-:S05]  /*3830*/  DFMA R96, R94, R96, R94 ;  /* 0x000000605e60722b */ /* 0x000fca000000005e */
[----:B------:R-:W-:-:S03]  /*3840*/  @!P2 LOP3.LUT R106, R81, 0x7ff00000, RZ, 0xc0, !PT ;  /* 0x7ff00000516aa812 */ /* 0x000fc600078ec0ff */
[----:B------:R-:W-:Y:S02]  /*3850*/  DMUL R94, R96, R80 ;  /* 0x00000050605e7228 */ /* 0x000fe40000000000 */
[----:B------:R-:W-:-:S05]  /*3860*/  VIADD R107, R106, 0xffffffff ;  /* 0xffffffff6a6b7836 */ /* 0x000fca0000000000 */
[----:B------:R-:W-:Y:S01]  /*3870*/  ISETP.GT.U32.AND P0, PT, R107, 0x7feffffe, PT ;  /* 0x7feffffe6b00780c */ /* 0x000fe20003f04070 */
[----:B------:R-:W-:-:S03]  /*3880*/  DFMA R98, R94, -R2, R80 ;  /* 0x800000025e62722b */ /* 0x000fc60000000050 */
[----:B------:R-:W-:-:S05]  /*3890*/  ISETP.GT.U32.OR P0, PT, R108, 0x7feffffe, P0 ;  /* 0x7feffffe6c00780c */ /* 0x000fca0000704470 */
[----:B------:R-:W-:-:S08]  /*38a0*/  DFMA R98, R96, R98, R94 ;  /* 0x000000626062722b */ /* 0x000fd0000000005e */
[----:B------:R-:W-:Y:S05]  /*38b0*/  @P0 BRA `(.L_x_51) ;  /* 0x00000000006c0947 */ /* 0x000fea0003800000 */
[----:B------:R-:W-:-:S04]  /*38c0*/  LOP3.LUT R94, R77, 0x7ff00000, RZ, 0xc0, !PT ;  /* 0x7ff000004d5e7812 */ /* 0x000fc800078ec0ff */
[CC--:B------:R-:W-:Y:S02]  /*38d0*/  VIADDMNMX R78, R103.reuse, -R94.reuse, 0xb9600000, !PT ;  /* 0xb9600000674e7446 */ /* 0x0c0fe4000780095e */
[----:B------:R-:W-:Y:S02]  /*38e0*/  ISETP.GE.U32.AND P0, PT, R103, R94, PT ;  /* 0x0000005e6700720c */ /* 0x000fe40003f06070 */
[----:B------:R-:W-:Y:S02]  /*38f0*/  VIMNMX R78, PT, PT, R78, 0x46a00000, PT ;  /* 0x46a000004e4e7848 */ /* 0x000fe40003fe0100 */
[----:B------:R-:W-:-:S05]  /*3900*/  SEL R79, R104, 0x63400000, !P0 ;  /* 0x63400000684f7807 */ /* 0x000fca0004000000 */
[----:B------:R-:W-:Y:S02]  /*3910*/  IMAD.IADD R96, R78, 0x1, -R79 ;  /* 0x000000014e607824 */ /* 0x000fe400078e0a4f */
[----:B------:R-:W-:-:S03]  /*3920*/  IMAD.MOV.U32 R78, RZ, RZ, RZ ;  /* 0x000000ffff4e7224 */ /* 0x000fc600078e00ff */
[----:B------:R-:W-:-:S06]  /*3930*/  IADD3 R79, PT, PT, R96, 0x7fe00000, RZ ;  /* 0x7fe00000604f7810 */ /* 0x000fcc0007ffe0ff */
[----:B------:R-:W-:-:S10]  /*3940*/  DMUL R94, R98, R78 ;  /* 0x0000004e625e7228 */ /* 0x000fd40000000000 */
[----:B------:R-:W-:-:S13]  /*3950*/  FSETP.GTU.AND P0, PT, |R95|, 1.469367938527859385e-39, PT ;  /* 0x001000005f00780b */ /* 0x000fda0003f0c200 */
[----:B------:R-:W-:Y:S05]  /*3960*/  @P0 BRA `(.L_x_52) ;  /* 0x0000000000940947 */ /* 0x000fea0003800000 */
[----:B------:R-:W-:Y:S01]  /*3970*/  DFMA R2, R98, -R2, R80 ;  /* 0x800000026202722b */ /* 0x000fe20000000050 */
[----:B------:R-:W-:-:S09]  /*3980*/  MOV R78, RZ ;  /* 0x000000ff004e7202 */ /* 0x000fd20000000f00 */
[C---:B------:R-:W-:Y:S02]  /*3990*/  FSETP.NEU.AND P0, PT, R3.reuse, RZ, PT ;  /* 0x000000ff0300720b */ /* 0x040fe40003f0d000 */
[----:B------:R-:W-:-:S04]  /*39a0*/  LOP3.LUT R77, R3, 0x80000000, R77, 0x48, !PT ;  /* 0x80000000034d7812 */ /* 0x000fc800078e484d */
[----:B------:R-:W-:-:S07]  /*39b0*/  LOP3.LUT R79, R77, R79, RZ, 0xfc, !PT ;  /* 0x0000004f4d4f7212 */ /* 0x000fce00078efcff */
[----:B------:R-:W-:Y:S05]  /*39c0*/  @!P0 BRA `(.L_x_52) ;  /* 0x00000000007c8947 */ /* 0x000fea0003800000 */
[----:B------:R-:W-:Y:S01]  /*39d0*/  IMAD.MOV R3, RZ, RZ, -R96 ;  /* 0x000000ffff037224 */ /* 0x000fe200078e0a60 */
[----:B------:R-:W-:Y:S01]  /*39e0*/  MOV R2, RZ ;  /* 0x000000ff00027202 */ /* 0x000fe20000000f00 */
[----:B------:R-:W-:-:S05]  /*39f0*/  DMUL.RP R78, R98, R78 ;  /* 0x0000004e624e7228 */ /* 0x000fca0000008000 */
[----:B------:R-:W-:-:S05]  /*3a00*/  DFMA R2, R94, -R2, R98 ;  /* 0x800000025e02722b */ /* 0x000fca0000000062 */
[----:B------:R-:W-:Y:S02]  /*3a10*/  LOP3.LUT R77, R79, R77, RZ, 0x3c, !PT ;  /* 0x0000004d4f4d7212 */ /* 0x000fe400078e3cff */
[----:B------:R-:W-:-:S04]  /*3a20*/  IADD3 R2, PT, PT, -R96, -0x43300000, RZ ;  /* 0xbcd0000060027810 */ /* 0x000fc80007ffe1ff */
[----:B------:R-:W-:-:S04]  /*3a30*/  FSETP.NEU.AND P0, PT, |R3|, R2, PT ;  /* 0x000000020300720b */ /* 0x000fc80003f0d200 */
[----:B------:R-:W-:Y:S02]  /*3a40*/  FSEL R94, R78, R94, !P0 ;  /* 0x0000005e4e5e7208 */ /* 0x000fe40004000000 */
[----:B------:R-:W-:Y:S01]  /*3a50*/  FSEL R95, R77, R95, !P0 ;  /* 0x0000005f4d5f7208 */ /* 0x000fe20004000000 */
[----:B------:R-:W-:Y:S06]  /*3a60*/  BRA `(.L_x_52) ;  /* 0x0000000000547947 */ /* 0x000fec0003800000 */
.L_x_51:
[----:B------:R-:W-:-:S14]  /*3a70*/  DSETP.NAN.AND P0, PT, R78, R78, PT ;  /* 0x0000004e4e00722a */ /* 0x000fdc0003f08000 */
[----:B------:R-:W-:Y:S05]  /*3a80*/  @P0 BRA `(.L_x_53) ;  /* 0x0000000000440947 */ /* 0x000fea0003800000 */
[----:B------:R-:W-:-:S14]  /*3a90*/  DSETP.NAN.AND P0, PT, R76, R76, PT ;  /* 0x0000004c4c00722a */ /* 0x000fdc0003f08000 */
[----:B------:R-:W-:Y:S05]  /*3aa0*/  @P0 BRA `(.L_x_54) ;  /* 0x0000000000300947 */ /* 0x000fea0003800000 */
[----:B------:R-:W-:Y:S01]  /*3ab0*/  ISETP.NE.AND P0, PT, R106, R105, PT ;  /* 0x000000696a00720c */ /* 0x000fe20003f05270 */
[----:B------:R-:W-:Y:S01]  /*3ac0*/  IMAD.MOV.U32 R94, RZ, RZ, 0x0 ;  /* 0x00000000ff5e7424 */ /* 0x000fe200078e00ff */
[----:B------:R-:W-:-:S11]  /*3ad0*/  MOV R95, 0xfff80000 ;  /* 0xfff80000005f7802 */ /* 0x000fd60000000f00 */
[----:B------:R-:W-:Y:S05]  /*3ae0*/  @!P0 BRA `(.L_x_52) ;  /* 0x0000000000348947 */ /* 0x000fea0003800000 */
[----:B------:R-:W-:Y:S02]  /*3af0*/  ISETP.NE.AND P0, PT, R106, 0x7ff00000, PT ;  /* 0x7ff000006a00780c */ /* 0x000fe40003f05270 */
[----:B------:R-:W-:Y:S02]  /*3b00*/  LOP3.LUT R95, R79, 0x80000000, R77, 0x48, !PT ;  /* 0x800000004f5f7812 */ /* 0x000fe400078e484d */
[----:B------:R-:W-:-:S13]  /*3b10*/  ISETP.EQ.OR P0, PT, R105, RZ, !P0 ;  /* 0x000000ff6900720c */ /* 0x000fda0004702670 */
[----:B------:R-:W-:Y:S01]  /*3b20*/  @P0 LOP3.LUT R2, R95, 0x7ff00000, RZ, 0xfc, !PT ;  /* 0x7ff000005f020812 */ /* 0x000fe200078efcff */
[----:B------:R-:W-:Y:S01]  /*3b30*/  @!P0 IMAD.MOV.U32 R94, RZ, RZ, RZ ;  /* 0x000000ffff5e8224 */ /* 0x000fe200078e00ff */
[----:B------:R-:W-:-:S03]  /*3b40*/  @P0 MOV R94, RZ ;  /* 0x000000ff005e0202 */ /* 0x000fc60000000f00 */
[----:B------:R-:W-:Y:S01]  /*3b50*/  @P0 IMAD.MOV.U32 R95, RZ, RZ, R2 ;  /* 0x000000ffff5f0224 */ /* 0x000fe200078e0002 */
[----:B------:R-:W-:Y:S06]  /*3b60*/  BRA `(.L_x_52) ;  /* 0x0000000000147947 */ /* 0x000fec0003800000 */
.L_x_54:
[----:B------:R-:W-:Y:S02]  /*3b70*/  LOP3.LUT R95, R77, 0x80000, RZ, 0xfc, !PT ;  /* 0x000800004d5f7812 */ /* 0x000fe400078efcff */
[----:B------:R-:W-:Y:S01]  /*3b80*/  MOV R94, R76 ;  /* 0x0000004c005e7202 */ /* 0x000fe20000000f00 */
[----:B------:R-:W-:Y:S06]  /*3b90*/  BRA `(.L_x_52) ;  /* 0x0000000000087947 */ /* 0x000fec0003800000 */
.L_x_53:
[----:B------:R-:W-:Y:S01]  /*3ba0*/  LOP3.LUT R95, R79, 0x80000, RZ, 0xfc, !PT ;  /* 0x000800004f5f7812 */ /* 0x000fe200078efcff */
[----:B------:R-:W-:-:S07]  /*3bb0*/  IMAD.MOV.U32 R94, RZ, RZ, R78 ;  /* 0x000000ffff5e7224 */ /* 0x000fce00078e004e */
.L_x_52:
[----:B------:R-:W-:Y:S05]  /*3bc0*/  BSYNC.RECONVERGENT B3 ;  /* 0x0000000000037941 */ /* 0x000fea0003800200 */
.L_x_50:
[----:B------:R-:W-:Y:S01]  /*3bd0*/  HFMA2 R103, -RZ, RZ, 0, 0 ;  /* 0x00000000ff677431 */ /* 0x000fe200000001ff */
[----:B------:R-:W-:Y:S01]  /*3be0*/  MOV R2, R94 ;  /* 0x0000005e00027202 */ /* 0x000fe20000000f00 */
[----:B------:R-:W-:Y:S02]  /*3bf0*/  IMAD.MOV.U32 R3, RZ, RZ, R95 ;  /* 0x000000ffff037224 */ /* 0x000fe400078e005f */
[----:B------:R-:W-:Y:S05]  /*3c00*/  RET.REL.NODEC R102 `(mama_many_series_one_param_f32) ;  /* 0xffffffc066fc7950 */ /* 0x000fea0003c3ffff */
.L_x_55:
[----:B------:R-:W-:-:S00]  /*3c10*/  BRA `(.L_x_55) ;  /* 0xfffffffc00fc7947 */ /* 0x000fc0000383ffff */
[----:B------:R-:W-:-:S00]  /*3c20*/  NOP ;  /* 0x0000000000007918 */ /* 0x000fc00000000000 */
        /* <DEDUP_REMOVED lines=13> */
.L_x_187:


//--------------------- .text.mama_batch_f32      --------------------------
	.section	.text.mama_batch_f32,"ax",@progbits
	.align	128
        .global         mama_batch_f32
        .type           mama_batch_f32,@function
        .size           mama_batch_f32,(.L_x_189 - mama_batch_f32)
        .other          mama_batch_f32,@"STO_CUDA_ENTRY STV_DEFAULT"
mama_batch_f32:
.text.mama_batch_f32:
[----:B------:R-:W0:Y:S08]  /*0000*/  LDC R1, c[0x0][0x37c] ;  /* 0x0000df00ff017b82 */ /* 0x000e300000000800 */
[----:B------:R-:W1:Y:S01]  /*0010*/  LDC R12, c[0x0][0x398] ;  /* 0x0000e600ff0c7b82 */ /* 0x000e620000000800 */
[----:B0-----:R-:W-:Y:S01]  /*0020*/  VIADD R1, R1, 0xffffff00 ;  /* 0xffffff0001017836 */ /* 0x001fe20000000000 */
[----:B-1----:R-:W-:-:S13]  /*0030*/  ISETP.GE.AND P0, PT, R12, 0x1, PT ;  /* 0x000000010c00780c */ /* 0x002fda0003f06270 */
[----:B------:R-:W-:Y:S05]  /*0040*/  @!P0 EXIT ;  /* 0x000000000000894d */ /* 0x000fea0003800000 */
[----:B------:R-:W0:Y:S01]  /*0050*/  S2R R3, SR_TID.X ;  /* 0x0000000000037919 */ /* 0x000e220000002100 */
[----:B------:R-:W1:Y:S01]  /*0060*/  LDCU UR6, c[0x0][0x39c] ;  /* 0x00007380ff0677ac */ /* 0x000e620008000800 */
[----:B------:R-:W0:Y:S01]  /*0070*/  S2UR UR4, SR_CTAID.X ;  /* 0x00000000000479c3 */ /* 0x000e220000002500 */
[----:B------:R-:W2:Y:S07]  /*0080*/  LDCU.64 UR8, c[0x0][0x358] ;  /* 0x00006b00ff0877ac */ /* 0x000eae0008000a00 */
[----:B------:R-:W0:Y:S01]  /*0090*/  LDC R4, c[0x0][0x360] ;  /* 0x0000d800ff047b82 */ /* 0x000e220000000800 */
[----:B------:R-:W3:Y:S01]  /*00a0*/  LDCU UR5, c[0x0][0x370] ;  /* 0x00006e00ff0577ac */ /* 0x000ee20008000800 */
[----:B-1----:R-:W-:Y:S01]  /*00b0*/  UISETP.NE.AND UP0, UPT, UR6, 0x1, UPT ;  /* 0x000000010600788c */ /* 0x002fe2000bf05270 */
[----:B0-----:R-:W-:-:S02]  /*00c0*/  IMAD R3, R4, UR4, R3 ;  /* 0x0000000404037c24 */ /* 0x001fc4000f8e0203 */
[----:B---3--:R-:W-:-:S06]  /*00d0*/  IMAD R4, R4, UR5, RZ ;  /* 0x0000000504047c24 */ /* 0x008fcc000f8e02ff */
[----:B--2---:R-:W-:Y:S05]  /*00e0*/  BRA.U !UP0, `(.L_x_56) ;  /* 0x0000002d08607547 */ /* 0x004fea000b800000 */
[----:B------:R-:W-:-:S13]  /*00f0*/  ISETP.GE.AND P0, PT, R3, UR6, PT ;  /* 0x0000000603007c0c */ /* 0x000fda000bf06270 */
[----:B------:R-:W-:Y:S05]  /*0100*/  @P0 EXIT ;  /* 0x000000000000094d */ /* 0x000fea0003800000 */
[----:B------:R-:W0:Y:S01]  /*0110*/  LDCU UR4, c[0x0][0x3a0] ;  /* 0x00007400ff0477ac */ /* 0x000e220008000800 */
[C---:B------:R-:W-:Y:S01]  /*0120*/  VIADD R5, R12.reuse, 0xffffffff ;  /* 0xffffffff0c057836 */ /* 0x040fe20000000000 */
[----:B0-----:R-:W-:Y:S02]  /*0130*/  ISETP.LE.AND P0, PT, R12, UR4, PT ;  /* 0x000000040c007c0c */ /* 0x001fe4000bf03270 */
[----:B------:R-:W-:-:S11]  /*0140*/  VIMNMX R6, PT, PT, RZ, UR4, !PT ;  /* 0x00000004ff067c48 */ /* 0x000fd6000ffe0100 */
[----:B------:R-:W-:Y:S05]  /*0150*/  @P0 BRA `(.L_x_57) ;  /* 0x00000024009c0947 */ /* 0x000fea0003800000 */
[----:B------:R-:W0:Y:S01]  /*0160*/  LDC.64 R16, c[0x0][0x380] ;  /* 0x0000e000ff107b82 */ /* 0x000e220000000a00 */
[----:B------:R-:W1:Y:S01]  /*0170*/  LDCU.64 UR6, c[0x0][0x3a8] ;  /* 0x00007500ff0677ac */ /* 0x000e620008000a00 */
[----:B------:R-:W-:Y:S01]  /*0180*/  VIADD R7, R6, 0xa ;  /* 0x0000000a06077836 */ /* 0x000fe20000000000 */
[----:B------:R-:W-:Y:S01]  /*0190*/  LOP3.LUT R9, R12, 0x7, RZ, 0xc0, !PT ;  /* 0x000000070c097812 */ /* 0x000fe200078ec0ff */
[----:B------:R-:W-:Y:S01]  /*01a0*/  VIADD R14, R6, 0x2 ;  /* 0x00000002060e7836 */ /* 0x000fe20000000000 */
[----:B------:R-:W2:Y:S01]  /*01b0*/  LDCU.64 UR4, c[0x0][0x3b0] ;  /* 0x00007600ff0477ac */ /* 0x000ea20008000a00 */
[C---:B------:R-:W-:Y:S02]  /*01c0*/  LOP3.LUT R10, R12.reuse, 0x3, RZ, 0xc0, !PT ;  /* 0x000000030c0a7812 */ /* 0x040fe400078ec0ff */
[----:B------:R-:W-:Y:S01]  /*01d0*/  VIMNMX R8, PT, PT, R7, R12, PT ;  /* 0x0000000c07087248 */ /* 0x000fe20003fe0100 */
[----:B------:R-:W-:Y:S01]  /*01e0*/  VIADD R15, R9, 0xffffffff ;  /* 0xffffffff090f7836 */ /* 0x000fe20000000000 */
[----:B------:R-:W-:Y:S01]  /*01f0*/  LOP3.LUT R11, R12, 0x7ffffff8, RZ, 0xc0, !PT ;  /* 0x7ffffff80c0b7812 */ /* 0x000fe200078ec0ff */
[----:B------:R-:W3:Y:S01]  /*0200*/  LDCU UR18, c[0x0][0x398] ;  /* 0x00007300ff1277ac */ /* 0x000ee20008000800 */
[----:B------:R-:W-:-:S02]  /*0210*/  VIMNMX R12, PT, PT, R8, 0x1, !PT ;  /* 0x00000001080c7848 */ /* 0x000fc40007fe0100 */
[----:B------:R-:W-:Y:S02]  /*0220*/  IADD3 R13, PT, PT, R6, 0x3, RZ ;  /* 0x00000003060d7810 */ /* 0x000fe40007ffe0ff */
[C---:B------:R-:W-:Y:S02]  /*0230*/  LOP3.LUT R110, R12.reuse, 0x7, RZ, 0xc0, !PT ;  /* 0x000000070c6e7812 */ /* 0x040fe400078ec0ff */
[C---:B------:R-:W-:Y:S01]  /*0240*/  LOP3.LUT R111, R12.reuse, 0x7ffffff8, RZ, 0xc0, !PT ;  /* 0x7ffffff80c6f7812 */ /* 0x040fe200078ec0ff */
[----:B-1----:R-:W-:Y:S01]  /*0250*/  UIADD3 UR6, UP0, UPT, UR6, 0x10, URZ ;  /* 0x0000001006067890 */ /* 0x002fe2000ff1e0ff */
[----:B------:R-:W-:Y:S01]  /*0260*/  LOP3.LUT R112, R12, 0x3, RZ, 0xc0, !PT ;  /* 0x000000030c707812 */ /* 0x000fe200078ec0ff */
[----:B------:R-:W-:Y:S01]  /*0270*/  VIADD R113, R110, 0xffffffff ;  /* 0xffffffff6e717836 */ /* 0x000fe20000000000 */
[----:B------:R-:W-:Y:S01]  /*0280*/  IADD3 R114, PT, PT, -R111, RZ, RZ ;  /* 0x000000ff6f727210 */ /* 0x000fe20007ffe1ff */
[----:B--2---:R-:W-:Y:S01]  /*0290*/  UIADD3 UR4, UP1, UPT, UR4, 0x10, URZ ;  /* 0x0000001004047890 */ /* 0x004fe2000ff3e0ff */
[----:B0-----:R-:W-:Y:S01]  /*02a0*/  IMAD.WIDE.U32 R16, R6, 0x4, R16 ;  /* 0x0000000406107825 */ /* 0x001fe200078e0010 */
[----:B------:R-:W-:-:S02]  /*02b0*/  UIADD3.X UR7, UPT, UPT, URZ, UR7, URZ, UP0, !UPT ;  /* 0x00000007ff077290 */ /* 0x000fc400087fe4ff */
[----:B---3--:R-:W-:-:S12]  /*02c0*/  UIADD3.X UR5, UPT, UPT, URZ, UR5, URZ, UP1, !UPT ;  /* 0x00000005ff057290 */ /* 0x008fd80008ffe4ff */
.L_x_91:
[----:B012---:R-:W0:Y:S08]  /*02d0*/  LDC.64 R24, c[0x0][0x390] ;  /* 0x0000e400ff187b82 */ /* 0x007e300000000a00 */
[----:B------:R-:W1:Y:S08]  /*02e0*/  LDC.64 R22, c[0x0][0x388] ;  /* 0x0000e200ff167b82 */ /* 0x000e700000000a00 */
[----:B------:R-:W2:Y:S01]  /*02f0*/  LDC R0, c[0x0][0x398] ;  /* 0x0000e600ff007b82 */ /* 0x000ea20000000800 */
[----:B0-----:R-:W-:-:S07]  /*0300*/  IMAD.WIDE R24, R3, 0x4, R24 ;  /* 0x0000000403187825 */ /* 0x001fce00078e0218 */
[----:B---3--:R-:W0:Y:S01]  /*0310*/  LDC.64 R18, c[0x0][0x3a8] ;  /* 0x0000ea00ff127b82 */ /* 0x008e220000000a00 */
[----:B------:R-:W3:Y:S01]  /*0320*/  LDG.E.CONSTANT R37, desc[UR8][R24.64] ;  /* 0x0000000818257981 */ /* 0x000ee2000c1e9900 */
[----:B-1----:R-:W-:-:S06]  /*0330*/  IMAD.WIDE R22, R3, 0x4, R22 ;  /* 0x0000000403167825 */ /* 0x002fcc00078e0216 */
[----:B------:R-:W1:Y:S01]  /*0340*/  LDC.64 R20, c[0x0][0x3b0] ;  /* 0x0000ec00ff147b82 */ /* 0x000e620000000a00 */
[----:B------:R-:W4:Y:S01]  /*0350*/  LDG.E.CONSTANT R32, desc[UR8][R22.64] ;  /* 0x0000000816207981 */ /* 0x000f22000c1e9900 */
[----:B------:R-:W-:Y:S01]  /*0360*/  BSSY.RECONVERGENT B0, `(.L_x_58) ;  /* 0x0000241000007945 */ /* 0x000fe20003800200 */
[----:B--2---:R-:W-:-:S04]  /*0370*/  IMAD R31, R3, R0, RZ ;  /* 0x00000000031f7224 */ /* 0x004fc800078e02ff */
[----:B0-----:R-:W-:-:S04]  /*0380*/  IMAD.WIDE R18, R31, 0x4, R18 ;  /* 0x000000041f127825 */ /* 0x001fc800078e0212 */
[----:B-1----:R-:W-:Y:S01]  /*0390*/  IMAD.WIDE R20, R31, 0x4, R20 ;  /* 0x000000041f147825 */ /* 0x002fe200078e0214 */
[----:B---3--:R-:W-:-:S04]  /*03a0*/  FSETP.GT.AND P0, PT, R37, RZ, PT ;  /* 0x000000ff2500720b */ /* 0x008fc80003f04000 */
[----:B----4-:R-:W-:-:S13]  /*03b0*/  FSETP.LEU.OR P0, PT, R32, RZ, !P0 ;  /* 0x000000ff2000720b */ /* 0x010fda000470b400 */
[----:B------:R-:W-:Y:S05]  /*03c0*/  @P0 BRA `(.L_x_59) ;  /* 0x0000001c00f40947 */ /* 0x000fea0003800000 */
[----:B------:R0:W5:Y:S01]  /*03d0*/  LDG.E.CONSTANT R0, desc[UR8][R16.64] ;  /* 0x0000000810007981 */ /* 0x000162000c1e9900 */
[----:B------:R-:W-:Y:S01]  /*03e0*/  ISETP.GE.AND P0, PT, R8, 0x8, PT ;  /* 0x000000080800780c */ /* 0x000fe20003f06270 */
[----:B------:R0:W1:Y:S01]  /*03f0*/  F2F.F64.F32 R22, R32 ;  /* 0x0000002000167310 */ /* 0x0000620000201800 */
[----:B------:R-:W-:-:S11]  /*0400*/  IMAD.MOV.U32 R29, RZ, RZ, RZ ;  /* 0x000000ffff1d7224 */ /* 0x000fd600078e00ff */
[----:B0-----:R-:W-:Y:S05]  /*0410*/  @!P0 BRA `(.L_x_60) ;  /* 0x0000000000a08947 */ /* 0x001fea0003800000 */
[----:B------:R-:W-:Y:S01]  /*0420*/  MOV R26, UR4 ;  /* 0x00000004001a7c02 */ /* 0x000fe20008000f00 */
[----:B------:R-:W-:Y:S02]  /*0430*/  IMAD.U32 R27, RZ, RZ, UR5 ;  /* 0x00000005ff1b7e24 */ /* 0x000fe4000f8e00ff */
[----:B------:R-:W-:Y:S02]  /*0440*/  IMAD.U32 R24, RZ, RZ, UR6 ;  /* 0x00000006ff187e24 */ /* 0x000fe4000f8e00ff */
[----:B------:R-:W-:Y:S02]  /*0450*/  IMAD.U32 R25, RZ, RZ, UR7 ;  /* 0x00000007ff197e24 */ /* 0x000fe4000f8e00ff */
[----:B------:R-:W-:-:S04]  /*0460*/  IMAD.WIDE R26, R31, 0x4, R26 ;  /* 0x000000041f1a7825 */ /* 0x000fc800078e021a */
[----:B------:R-:W-:Y:S01]  /*0470*/  IMAD.WIDE R24, R31, 0x4, R24 ;  /* 0x000000041f187825 */ /* 0x000fe200078e0218 */
[----:B------:R-:W-:-:S03]  /*0480*/  MOV R28, R26 ;  /* 0x0000001a001c7202 */ /* 0x000fc60000000f00 */
[----:B------:R-:W-:Y:S02]  /*0490*/  IMAD.MOV.U32 R30, RZ, RZ, R24 ;  /* 0x000000ffff1e7224 */ /* 0x000fe400078e0018 */
[----:B------:R-:W-:Y:S02]  /*04a0*/  IMAD.MOV.U32 R31, RZ, RZ, R25 ;  /* 0x000000ffff1f7224 */ /* 0x000fe400078e0019 */
[----:B------:R-:W-:Y:S02]  /*04b0*/  IMAD.MOV.U32 R29, RZ, RZ, R27 ;  /* 0x000000ffff1d7224 */ /* 0x000fe400078e001b */
[----:B------:R-:W-:-:S07]  /*04c0*/  IMAD.MOV.U32 R2, RZ, RZ, R114 ;  /* 0x000000ffff027224 */ /* 0x000fce00078e0072 */
.L_x_61:
[----:B0-----:R-:W-:Y:S01]  /*04d0*/  IMAD.MOV.U32 R33, RZ, RZ, 0x7fc00000 ;  /* 0x7fc00000ff217424 */ /* 0x001fe200078e00ff */
[----:B------:R-:W-:Y:S01]  /*04e0*/  MOV R24, R30 ;  /* 0x0000001e00187202 */ /* 0x000fe20000000f00 */
[----:B------:R-:W-:Y:S01]  /*04f0*/  IMAD.MOV.U32 R25, RZ, RZ, R31 ;  /* 0x000000ffff197224 */ /* 0x000fe200078e001f */
[----:B------:R-:W-:Y:S01]  /*0500*/  IADD3 R2, PT, PT, R2, 0x8, RZ ;  /* 0x0000000802027810 */ /* 0x000fe20007ffe0ff */
[----:B------:R-:W-:Y:S01]  /*0510*/  IMAD.MOV.U32 R26, RZ, RZ, R28 ;  /* 0x000000ffff1a7224 */ /* 0x000fe200078e001c */
[----:B------:R-:W-:Y:S01]  /*0520*/  IADD3 R30, P1, PT, R24, 0x20, RZ ;  /* 0x00000020181e7810 */ /* 0x000fe20007f3e0ff */
[----:B------:R-:W-:Y:S01]  /*0530*/  IMAD.MOV.U32 R27, RZ, RZ, R29 ;  /* 0x000000ffff1b7224 */ /* 0x000fe200078e001d */
[----:B------:R0:W-:Y:S01]  /*0540*/  STG.E desc[UR8][R24.64+-0x10], R33 ;  /* 0xfffff02118007986 */ /* 0x0001e2000c101908 */
[----:B------:R-:W-:Y:S02]  /*0550*/  ISETP.NE.AND P0, PT, R2, RZ, PT ;  /* 0x000000ff0200720c */ /* 0x000fe40003f05270 */
[----:B------:R-:W-:Y:S01]  /*0560*/  IADD3 R28, P2, PT, R26, 0x20, RZ ;  /* 0x000000201a1c7810 */ /* 0x000fe20007f5e0ff */
[----:B------:R0:W-:Y:S01]  /*0570*/  STG.E desc[UR8][R26.64+-0x10], R33 ;  /* 0xfffff0211a007986 */ /* 0x0001e2000c101908 */
[----:B------:R-:W-:-:S03]  /*0580*/  IMAD.X R31, RZ, RZ, R25, P1 ;  /* 0x000000ffff1f7224 */ /* 0x000fc600008e0619 */
[----:B------:R0:W-:Y:S01]  /*0590*/  STG.E desc[UR8][R24.64+-0xc], R33 ;  /* 0xfffff42118007986 */ /* 0x0001e2000c101908 */
[----:B------:R-:W-:-:S03]  /*05a0*/  IMAD.X R29, RZ, RZ, R27, P2 ;  /* 0x000000ffff1d7224 */ /* 0x000fc600010e061b */
[----:B------:R0:W-:Y:S04]  /*05b0*/  STG.E desc[UR8][R26.64+-0xc], R33 ;  /* 0xfffff4211a007986 */ /* 0x0001e8000c101908 */
        /* <DEDUP_REMOVED lines=11> */
[----:B------:R0:W-:Y:S01]  /*0670*/  STG.E desc[UR8][R26.64+0xc], R33 ;  /* 0x00000c211a007986 */ /* 0x0001e2000c101908 */
[----:B------:R-:W-:Y:S05]  /*0680*/  @P0 BRA `(.L_x_61) ;  /* 0xfffffffc00900947 */ /* 0x000fea000383ffff */
[----:B------:R-:W-:-:S07]  /*0690*/  IMAD.MOV.U32 R29, RZ, RZ, R111 ;  /* 0x000000ffff1d7224 */ /* 0x000fce00078e006f */
.L_x_60:
[----:B------:R-:W-:-:S13]  /*06a0*/  ISETP.NE.AND P0, PT, R110, RZ, PT ;  /* 0x000000ff6e00720c */ /* 0x000fda0003f05270 */
[----:B------:R-:W-:Y:S05]  /*06b0*/  @!P0 BRA `(.L_x_62) ;  /* 0x0000000000808947 */ /* 0x000fea0003800000 */
[----:B------:R-:W-:Y:S02]  /*06c0*/  ISETP.GE.U32.AND P0, PT, R113, 0x3, PT ;  /* 0x000000037100780c */ /* 0x000fe40003f06070 */
[----:B------:R-:W-:-:S11]  /*06d0*/  ISETP.NE.AND P1, PT, R112, RZ, PT ;  /* 0x000000ff7000720c */ /* 0x000fd60003f25270 */
[----:B------:R-:W-:Y:S05]  /*06e0*/  @!P0 BRA `(.L_x_63) ;  /* 0x0000000000308947 */ /* 0x000fea0003800000 */
[----:B------:R-:W-:Y:S01]  /*06f0*/  MOV R31, 0x7fc00000 ;  /* 0x7fc00000001f7802 */ /* 0x000fe20000000f00 */
[----:B0-----:R-:W-:-:S04]  /*0700*/  IMAD.WIDE.U32 R24, R29, 0x4, R18 ;  /* 0x000000041d187825 */ /* 0x001fc800078e0012 */
[C---:B------:R-:W-:Y:S01]  /*0710*/  IMAD.WIDE.U32 R26, R29.reuse, 0x4, R20 ;  /* 0x000000041d1a7825 */ /* 0x040fe200078e0014 */
[----:B------:R2:W-:Y:S03]  /*0720*/  STG.E desc[UR8][R24.64], R31 ;  /* 0x0000001f18007986 */ /* 0x0005e6000c101908 */
[----:B------:R-:W-:Y:S01]  /*0730*/  VIADD R29, R29, 0x4 ;  /* 0x000000041d1d7836 */ /* 0x000fe20000000000 */
[----:B------:R2:W-:Y:S04]  /*0740*/  STG.E desc[UR8][R26.64], R31 ;  /* 0x0000001f1a007986 */ /* 0x0005e8000c101908 */
[----:B------:R2:W-:Y:S04]  /*0750*/  STG.E desc[UR8][R24.64+0x4], R31 ;  /* 0x0000041f18007986 */ /* 0x0005e8000c101908 */
[----:B------:R2:W-:Y:S04]  /*0760*/  STG.E desc[UR8][R26.64+0x4], R31 ;  /* 0x0000041f1a007986 */ /* 0x0005e8000c101908 */
[----:B------:R2:W-:Y:S04]  /*0770*/  STG.E desc[UR8][R24.64+0x8], R31 ;  /* 0x0000081f18007986 */ /* 0x0005e8000c101908 */
[----:B------:R2:W-:Y:S04]  /*0780*/  STG.E desc[UR8][R26.64+0x8], R31 ;  /* 0x0000081f1a007986 */ /* 0x0005e8000c101908 */
[----:B------:R2:W-:Y:S04]  /*0790*/  STG.E desc[UR8][R24.64+0xc], R31 ;  /* 0x00000c1f18007986 */ /* 0x0005e8000c101908 */
[----:B------:R2:W-:Y:S02]  /*07a0*/  STG.E desc[UR8][R26.64+0xc], R31 ;  /* 0x00000c1f1a007986 */ /* 0x0005e4000c101908 */
.L_x_63:
[----:B------:R-:W-:Y:S05]  /*07b0*/  @!P1 BRA `(.L_x_62) ;  /* 0x0000000000409947 */ /* 0x000fea0003800000 */
[----:B------:R-:W-:Y:S02]  /*07c0*/  ISETP.NE.AND P0, PT, R112, 0x1, PT ;  /* 0x000000017000780c */ /* 0x000fe40003f05270 */
[----:B------:R-:W-:-:S13]  /*07d0*/  LOP3.LUT P1, RZ, R12, 0x1, RZ, 0xc0, !PT ;  /* 0x000000010cff7812 */ /* 0x000fda000782c0ff */
[----:B0-----:R-:W-:Y:S01]  /*07e0*/  @P1 IMAD.MOV.U32 R33, RZ, RZ, 0x7fc00000 ;  /* 0x7fc00000ff211424 */ /* 0x001fe200078e00ff */
[----:B------:R-:W-:Y:S06]  /*07f0*/  @!P0 BRA `(.L_x_64) ;  /* 0x0000000000208947 */ /* 0x000fec0003800000 */
[----:B--2---:R-:W-:Y:S02]  /*0800*/  IMAD.MOV.U32 R31, RZ, RZ, 0x7fc00000 ;  /* 0x7fc00000ff1f7424 */ /* 0x004fe400078e00ff */
[----:B------:R-:W-:-:S04]  /*0810*/  IMAD.WIDE.U32 R24, R29, 0x4, R18 ;  /* 0x000000041d187825 */ /* 0x000fc800078e0012 */
[C---:B------:R-:W-:Y:S01]  /*0820*/  IMAD.WIDE.U32 R26, R29.reuse, 0x4, R20 ;  /* 0x000000041d1a7825 */ /* 0x040fe200078e0014 */
[----:B------:R0:W-:Y:S01]  /*0830*/  STG.E desc[UR8][R24.64], R31 ;  /* 0x0000001f18007986 */ /* 0x0001e2000c101908 */
[----:B------:R-:W-:-:S03]  /*0840*/  IADD3 R29, PT, PT, R29, 0x2, RZ ;  /* 0x000000021d1d7810 */ /* 0x000fc60007ffe0ff */
[----:B------:R0:W-:Y:S04]  /*0850*/  STG.E desc[UR8][R26.64], R31 ;  /* 0x0000001f1a007986 */ /* 0x0001e8000c101908 */
[----:B------:R0:W-:Y:S04]  /*0860*/  STG.E desc[UR8][R24.64+0x4], R31 ;  /* 0x0000041f18007986 */ /* 0x0001e8000c101908 */
[----:B------:R0:W-:Y:S02]  /*0870*/  STG.E desc[UR8][R26.64+0x4], R31 ;  /* 0x0000041f1a007986 */ /* 0x0001e4000c101908 */
.L_x_64:
[----:B0-2---:R-:W-:-:S04]  /*0880*/  @P1 IMAD.WIDE.U32 R24, R29, 0x4, R18 ;  /* 0x000000041d181825 */ /* 0x005fc800078e0012 */
[----:B------:R-:W-:Y:S01]  /*0890*/  @P1 IMAD.WIDE.U32 R26, R29, 0x4, R20 ;  /* 0x000000041d1a1825 */ /* 0x000fe200078e0014 */
[----:B------:R3:W-:Y:S04]  /*08a0*/  @P1 STG.E desc[UR8][R24.64], R33 ;  /* 0x0000002118001986 */ /* 0x0007e8000c101908 */
[----:B------:R3:W-:Y:S02]  /*08b0*/  @P1 STG.E desc[UR8][R26.64], R33 ;  /* 0x000000211a001986 */ /* 0x0007e4000c101908 */
.L_x_62:
[----:B------:R-:W4:Y:S01]  /*08c0*/  LDC.64 R38, c[0x0][0x380] ;  /* 0x0000e000ff267b82 */ /* 0x000f220000000a00 */
[----:B------:R1:W1:Y:S01]  /*08d0*/  F2F.F64.F32 R28, R37 ;  /* 0x00000025001c7310 */ /* 0x0002620000201800 */
[----:B------:R-:W-:Y:S01]  /*08e0*/  FSETP.GEU.AND P0, PT, R37, R32, PT ;  /* 0x000000202500720b */ /* 0x000fe20003f0e000 */
[----:B------:R-:W-:Y:S01]  /*08f0*/  IMAD.MOV.U32 R115, RZ, RZ, R6 ;  /* 0x000000ffff737224 */ /* 0x000fe200078e0006 */
[----:B--2---:R-:W-:Y:S02]  /*0900*/  CS2R R30, SRZ ;  /* 0x00000000001e7805 */ /* 0x004fe4000001ff00 */
[----:B0--3--:R-:W-:Y:S02]  /*0910*/  CS2R R32, SRZ ;  /* 0x0000000000207805 */ /* 0x009fe4000001ff00 */
[----:B------:R-:W-:Y:S02]  /*0920*/  CS2R R34, SRZ ;  /* 0x0000000000227805 */ /* 0x000fe4000001ff00 */
[----:B------:R-:W-:-:S02]  /*0930*/  CS2R R104, SRZ ;  /* 0x0000000000687805 */ /* 0x000fc4000001ff00 */
[----:B------:R-:W-:Y:S01]  /*0940*/  CS2R R102, SRZ ;  /* 0x0000000000667805 */ /* 0x000fe2000001ff00 */
[----:B-----5:R-:W0:Y:S01]  /*0950*/  F2F.F64.F32 R24, R0 ;  /* 0x0000000000187310 */ /* 0x020e220000201800 */
[----:B-1----:R-:W-:Y:S02]  /*0960*/  CS2R R36, SRZ ;  /* 0x0000000000247805 */ /* 0x002fe4000001ff00 */
[----:B------:R-:W-:Y:S02]  /*0970*/  FSEL R26, R28, R22, !P0 ;  /* 0x000000161c1a7208 */ /* 0x000fe40004000000 */
[----:B------:R-:W-:Y:S02]  /*0980*/  FSEL R27, R29, R23, !P0 ;  /* 0x000000171d1b7208 */ /* 0x000fe40004000000 */
[----:B------:R-:W-:Y:S02]  /*0990*/  FSEL R28, R22, R28, !P0 ;  /* 0x0000001c161c7208 */ /* 0x000fe40004000000 */
[----:B------:R-:W-:Y:S01]  /*09a0*/  FSEL R29, R23, R29, !P0 ;  /* 0x0000001d171d7208 */ /* 0x000fe20004000000 */
[--C-:B0-----:R-:W-:Y:S01]  /*09b0*/  IMAD.MOV.U32 R40, RZ, RZ, R24.reuse ;  /* 0x000000ffff287224 */ /* 0x101fe200078e0018 */
        /* <DEDUP_REMOVED lines=21> */
[----:B------:R-:W-:Y:S01]  /*0b10*/  IMAD.MOV.U32 R55, RZ, RZ, R25 ;  /* 0x000000ffff377224 */ /* 0x000fe200078e0019 */
[----:B------:R-:W-:Y:S01]  /*0b20*/  MOV R80, R24 ;  /* 0x0000001800507202 */ /* 0x000fe20000000f00 */
[----:B------:R-:W-:-:S02]  /*0b30*/  IMAD.MOV.U32 R56, RZ, RZ, R24 ;  /* 0x000000ffff387224 */ /* 0x000fc400078e0018 */
[--C-:B------:R-:W-:Y:S02]  /*0b40*/  IMAD.MOV.U32 R57, RZ, RZ, R25.reuse ;  /* 0x000000ffff397224 */ /* 0x100fe400078e0019 */
[--C-:B------:R-:W-:Y:S02]  /*0b50*/  IMAD.MOV.U32 R87, RZ, RZ, R25.reuse ;  /* 0x000000ffff577224 */ /* 0x100fe400078e0019 */
[--C-:B------:R-:W-:Y:S02]  /*0b60*/  IMAD.MOV.U32 R58, RZ, RZ, R24.reuse ;  /* 0x000000ffff3a7224 */ /* 0x100fe400078e0018 */
[--C-:B------:R-:W-:Y:S02]  /*0b70*/  IMAD.MOV.U32 R59, RZ, RZ, R25.reuse ;  /* 0x000000ffff3b7224 */ /* 0x100fe400078e0019 */
[----:B------:R-:W-:Y:S02]  /*0b80*/  IMAD.MOV.U32 R61, RZ, RZ, R25 ;  /* 0x000000ffff3d7224 */ /* 0x000fe400078e0019 */
        /* <DEDUP_REMOVED lines=19> */
[----:B----4-:R-:W-:-:S07]  /*0cc0*/  IMAD.MOV.U32 R91, RZ, RZ, R25 ;  /* 0x000000ffff5b7224 */ /* 0x010fce00078e0019 */
.L_x_85:
[----:B------:R-:W-:-:S06]  /*0cd0*/  IMAD.WIDE.U32 R82, R115, 0x4, R38 ;  /* 0x0000000473527825 */ /* 0x000fcc00078e0026 */
[----:B------:R-:W2:Y:S01]  /*0ce0*/  LDG.E.CONSTANT R82, desc[UR8][R82.64] ;  /* 0x0000000852527981 */ /* 0x000ea2000c1e9900 */
[C---:B------:R-:W-:Y:S01]  /*0cf0*/  ISETP.GE.U32.AND P1, PT, R115.reuse, R13, PT ;  /* 0x0000000d7300720c */ /* 0x040fe20003f26070 */
[----:B------:R-:W-:Y:S01]  /*0d00*/  UMOV UR12, 0x2de00d1b ;  /* 0x2de00d1b000c7882 */ /* 0x000fe20000000000 */
[----:B------:R-:W-:Y:S01]  /*0d10*/  ISETP.GE.U32.AND P0, PT, R115, R14, PT ;  /* 0x0000000e7300720c */ /* 0x000fe20003f06070 */
[----:B------:R-:W-:Y:S01]  /*0d20*/  UMOV UR13, 0x3fb8a090 ;  /* 0x3fb8a090000d7882 */ /* 0x000fe20000000000 */
[----:B------:R-:W-:Y:S01]  /*0d30*/  UMOV UR14, 0xfd21ff2e ;  /* 0xfd21ff2e000e7882 */ /* 0x000fe20000000000 */
[----:B------:R-:W-:Y:S01]  /*0d40*/  UMOV UR15, 0x3fe275f6 ;  /* 0x3fe275f6000f7882 */ /* 0x000fe20000000000 */
[----:B------:R-:W-:Y:S01]  /*0d50*/  UMOV UR16, 0xfd21ff2e ;  /* 0xfd21ff2e00107882 */ /* 0x000fe20000000000 */
[----:B------:R-:W-:Y:S01]  /*0d60*/  UMOV UR17, 0x3fe275f6 ;  /* 0x3fe275f600117882 */ /* 0x000fe20000000000 */
[----:B------:R-:W-:Y:S01]  /*0d70*/  UMOV UR10, 0x9999999a ;  /* 0x9999999a000a7882 */ /* 0x000fe20000000000 */
[----:B------:R-:W-:Y:S01]  /*0d80*/  UMOV UR11, 0x3fb99999 ;  /* 0x3fb99999000b7882 */ /* 0x000fe20000000000 */
[----:B------:R-:W-:Y:S01]  /*0d90*/  DMUL R100, R76, -UR12 ;  /* 0x8000000c4c647c28 */ /* 0x000fe20008000000 */
[----:B------:R-:W-:Y:S01]  /*0da0*/  BSSY.RECONVERGENT B2, `(.L_x_65) ;  /* 0x00000c7000027945 */ /* 0x000fe20003800200 */
[----:B------:R-:W-:-:S06]  /*0db0*/  DMUL R86, R86, -UR12 ;  /* 0x8000000c56567c28 */ /* 0x000fcc0008000000 */
[----:B------:R-:W-:Y:S02]  /*0dc0*/  DFMA R100, R70, -UR14, R100 ;  /* 0x8000000e46647c2b */ /* 0x000fe40008000064 */
[----:B------:R-:W-:-:S06]  /*0dd0*/  DFMA R86, R54, -UR14, R86 ;  /* 0x8000000e36567c2b */ /* 0x000fcc0008000056 */
[----:B------:R-:W-:Y:S02]  /*0de0*/  DFMA R100, R62, UR16, R100 ;  /* 0x000000103e647c2b */ /* 0x000fe40008000064 */
[----:B------:R-:W-:Y:S01]  /*0df0*/  DFMA R86, R50, UR16, R86 ;  /* 0x0000001032567c2b */ /* 0x000fe20008000056 */
[----:B--2---:R0:W1:Y:S02]  /*0e00*/  F2F.F64.F32 R94, R82 ;  /* 0x00000052005e7310 */ /* 0x0040640000201800 */
[----:B0-----:R-:W-:Y:S02]  /*0e10*/  DMUL R82, R88, -UR12 ;  /* 0x8000000c58527c28 */ /* 0x001fe40008000000 */
[----:B------:R-:W-:Y:S01]  /*0e20*/  DMUL R88, R90, -UR12 ;  /* 0x8000000c5a587c28 */ /* 0x000fe20008000000 */
[----:B------:R-:W-:Y:S01]  /*0e30*/  UMOV UR12, 0x9999999a ;  /* 0x9999999a000c7882 */ /* 0x000fe20000000000 */
[----:B------:R-:W-:Y:S01]  /*0e40*/  UMOV UR13, 0x3fc99999 ;  /* 0x3fc99999000d7882 */ /* 0x000fe20000000000 */
[----:B------:R-:W-:Y:S01]  /*0e50*/  IMAD.MOV.U32 R90, RZ, RZ, R80 ;  /* 0x000000ffff5a7224 */ /* 0x000fe200078e0050 */
[----:B------:R-:W-:Y:S01]  /*0e60*/  MOV R80, R78 ;  /* 0x0000004e00507202 */ /* 0x000fe20000000f00 */
[----:B------:R-:W-:Y:S01]  /*0e70*/  IMAD.MOV.U32 R91, RZ, RZ, R81 ;  /* 0x000000ffff5b7224 */ /* 0x000fe200078e0051 */
[C---:B-1----:R-:W-:Y:S01]  /*0e80*/  FSEL R92, R94.reuse, R92, !P1 ;  /* 0x0000005c5e5c7208 */ /* 0x042fe20004800000 */
[----:B------:R-:W-:Y:S01]  /*0e90*/  DFMA R82, R68, -UR14, R82 ;  /* 0x8000000e44527c2b */ /* 0x000fe20008000052 */
[C---:B------:R-:W-:Y:S01]  /*0ea0*/  FSEL R93, R95.reuse, R93, !P1 ;  /* 0x0000005d5f5d7208 */ /* 0x040fe20004800000 */
[----:B------:R-:W-:Y:S01]  /*0eb0*/  DFMA R88, R78, -UR14, R88 ;  /* 0x8000000e4e587c2b */ /* 0x000fe20008000058 */
[----:B------:R-:W-:Y:S01]  /*0ec0*/  FSEL R84, R94, R58, !P0 ;  /* 0x0000003a5e547208 */ /* 0x000fe20004000000 */
[----:B------:R-:W-:Y:S01]  /*0ed0*/  IMAD.MOV.U32 R81, RZ, RZ, R79 ;  /* 0x000000ffff517224 */ /* 0x000fe200078e004f */
[----:B------:R-:W-:Y:S01]  /*0ee0*/  FSEL R85, R95, R59, !P0 ;  /* 0x0000003b5f557208 */ /* 0x000fe20004000000 */
[----:B------:R-:W-:Y:S01]  /*0ef0*/  IMAD.MOV.U32 R79, RZ, RZ, R77 ;  /* 0x000000ffff4f7224 */ /* 0x000fe200078e004d */
[----:B------:R-:W-:Y:S01]  /*0f00*/  ISETP.GT.U32.AND P0, PT, R115, R6, PT ;  /* 0x000000067300720c */ /* 0x000fe20003f04070 */
[----:B------:R-:W-:Y:S01]  /*0f10*/  DFMA R98, R60, UR16, R82 ;  /* 0x000000103c627c2b */ /* 0x000fe20008000052 */
[----:B------:R-:W-:Y:S01]  /*0f20*/  MOV R78, R76 ;  /* 0x0000004c004e7202 */ /* 0x000fe20000000f00 */
[----:B------:R-:W-:Y:S01]  /*0f30*/  IMAD.MOV.U32 R83, RZ, RZ, 0x3fe147ae ;  /* 0x3fe147aeff537424 */ /* 0x000fe200078e00ff */
[----:B------:R-:W-:Y:S01]  /*0f40*/  DFMA R84, R84, 2, R92 ;  /* 0x400000005454782b */ /* 0x000fe2000000005c */
[----:B------:R-:W-:Y:S01]  /*0f50*/  MOV R82, 0x147ae148 ;  /* 0x147ae14800527802 */ /* 0x000fe20000000f00 */
[----:B------:R-:W-:Y:S01]  /*0f60*/  DFMA R88, R74, UR16, R88 ;  /* 0x000000104a587c2b */ /* 0x000fe20008000058 */
[----:B------:R-:W-:Y:S01]  /*0f70*/  FSEL R92, R42, R94, P0 ;  /* 0x0000005e2a5c7208 */ /* 0x000fe20000000000 */
[----:B------:R-:W-:Y:S01]  /*0f80*/  IMAD.MOV.U32 R76, RZ, RZ, R74 ;  /* 0x000000ffff4c7224 */ /* 0x000fe200078e004a */
[----:B------:R-:W-:Y:S01]  /*0f90*/  FSEL R93, R43, R95, P0 ;  /* 0x0000005f2b5d7208 */ /* 0x000fe20000000000 */
[----:B------:R-:W-:-:S02]  /*0fa0*/  IMAD.MOV.U32 R77, RZ, RZ, R75 ;  /* 0x000000ffff4d7224 */ /* 0x000fc400078e004b */
[----:B------:R-:W-:Y:S01]  /*0fb0*/  IMAD.MOV.U32 R74, RZ, RZ, R70 ;  /* 0x000000ffff4a7224 */ /* 0x000fe200078e0046 */
[----:B------:R-:W-:Y:S01]  /*0fc0*/  MOV R70, R66 ;  /* 0x0000004200467202 */ /* 0x000fe20000000f00 */
[----:B------:R-:W-:Y:S01]  /*0fd0*/  IMAD.MOV.U32 R75, RZ, RZ, R71 ;  /* 0x000000ffff4b7224 */ /* 0x000fe200078e0047 */
[----:B------:R-:W-:Y:S01]  /*0fe0*/  DFMA R84, R92, 3, R84 ;  /* 0x400800005c54782b */ /* 0x000fe20000000054 */
[----:B------:R-:W-:Y:S01]  /*0ff0*/  IMAD.MOV.U32 R71, RZ, RZ, R67 ;  /* 0x000000ffff477224 */ /* 0x000fe200078e0043 */
[----:B------:R-:W-:Y:S01]  /*1000*/  MOV R92, R58 ;  /* 0x0000003a005c7202 */ /* 0x000fe20000000f00 */
[----:B------:R-:W-:Y:S02]  /*1010*/  IMAD.MOV.U32 R93, RZ, RZ, R59 ;  /* 0x000000ffff5d7224 */ /* 0x000fe400078e003b */
[----:B------:R-:W-:Y:S02]  /*1020*/  IMAD.MOV.U32 R58, RZ, RZ, R42 ;  /* 0x000000ffff3a7224 */ /* 0x000fe400078e002a */
[----:B------:R-:W-:Y:S01]  /*1030*/  IMAD.MOV.U32 R59, RZ, RZ, R43 ;  /* 0x000000ffff3b7224 */ /* 0x000fe200078e002b */
[----:B------:R-:W-:Y:S01]  /*1040*/  DFMA R84, R94, 4, R84 ;  /* 0x401000005e54782b */ /* 0x000fe20000000054 */
[----:B------:R-:W-:-:S02]  /*1050*/  IMAD.MOV.U32 R42, RZ, RZ, R94 ;  /* 0x000000ffff2a7224 */ /* 0x000fc400078e005e */
[----:B------:R-:W-:-:S05]  /*1060*/  IMAD.MOV.U32 R43, RZ, RZ, R95 ;  /* 0x000000ffff2b7224 */ /* 0x000fca00078e005f */
[----:B------:R-:W-:Y:S01]  /*1070*/  DMUL R96, R84, UR10 ;  /* 0x0000000a54607c28 */ /* 0x000fe20008000000 */
[----:B------:R-:W-:Y:S01]  /*1080*/  UMOV UR10, 0x33333333 ;  /* 0x33333333000a7882 */ /* 0x000fe20000000000 */
[----:B------:R-:W-:Y:S02]  /*1090*/  UMOV UR11, 0x3fb33333 ;  /* 0x3fb33333000b7882 */ /* 0x000fe40000000000 */
[----:B------:R-:W-:Y:S01]  /*10a0*/  DFMA R84, R36, UR10, R82 ;  /* 0x0000000a24547c2b */ /* 0x000fe20008000052 */
[----:B------:R-:W-:Y:S01]  /*10b0*/  UMOV UR10, 0x2de00d1b ;  /* 0x2de00d1b000a7882 */ /* 0x000fe20000000000 */
[----:B------:R-:W-:Y:S02]  /*10c0*/  UMOV UR11, 0x3fb8a090 ;  /* 0x3fb8a090000b7882 */ /* 0x000fe40000000000 */
[----:B------:R-:W-:Y:S02]  /*10d0*/  DFMA R98, R96, UR10, R98 ;  /* 0x0000000a60627c2b */ /* 0x000fe40008000062 */
[----:B------:R-:W-:-:S06]  /*10e0*/  DFMA R88, R66, UR10, R88 ;  /* 0x0000000a42587c2b */ /* 0x000fcc0008000058 */
[----:B------:R-:W-:-:S08]  /*10f0*/  DMUL R98, R84, R98 ;  /* 0x0000006254627228 */ /* 0x000fd00000000000 */
[----:B------:R-:W-:-:S08]  /*1100*/  DFMA R100, R98, UR10, R100 ;  /* 0x0000000a62647c2b */ /* 0x000fd00008000064 */
[----:B------:R-:W-:-:S08]  /*1110*/  DMUL R100, R84, R100 ;  /* 0x0000006454647228 */ /* 0x000fd00000000000 */
[----:B------:R-:W-:Y:S01]  /*1120*/  DFMA R86, R100, UR10, R86 ;  /* 0x0000000a64567c2b */ /* 0x000fe20008000056 */
[----:B------:R-:W-:Y:S01]  /*1130*/  UMOV UR10, 0x9999999a ;  /* 0x9999999a000a7882 */ /* 0x000fe20000000000 */
[----:B------:R-:W-:Y:S01]  /*1140*/  UMOV UR11, 0x3fe99999 ;  /* 0x3fe99999000b7882 */ /* 0x000fe20000000000 */
[----:B------:R-:W-:Y:S02]  /*1150*/  DFMA R88, R84, R88, R100 ;  /* 0x000000585458722b */ /* 0x000fe40000000064 */
[----:B------:R-:W-:Y:S02]  /*1160*/  DMUL R82, R104, UR10 ;  /* 0x0000000a68527c28 */ /* 0x000fe40008000000 */
[----:B------:R-:W-:Y:S02]  /*1170*/  DMUL R32, R32, UR10 ;  /* 0x0000000a20207c28 */ /* 0x000fe40008000000 */
[----:B------:R-:W-:Y:S02]  /*1180*/  DFMA R84, -R84, R86, R66 ;  /* 0x000000565454722b */ /* 0x000fe40000000142 */
[----:B------:R-:W-:Y:S01]  /*1190*/  DMUL R86, R102, UR10 ;  /* 0x0000000a66567c28 */ /* 0x000fe20008000000 */
[----:B------:R-:W-:Y:S01]  /*11a0*/  IMAD.MOV.U32 R66, RZ, RZ, R62 ;  /* 0x000000ffff427224 */ /* 0x000fe200078e003e */
[----:B------:R-:W-:Y:S01]  /*11b0*/  DFMA R82, R88, UR12, R82 ;  /* 0x0000000c58527c2b */ /* 0x000fe20008000052 */
[----:B------:R-:W-:Y:S01]  /*11c0*/  IMAD.MOV.U32 R67, RZ, RZ, R63 ;  /* 0x000000ffff437224 */ /* 0x000fe200078e003f */
[----:B------:R-:W-:Y:S01]  /*11d0*/  DMUL R34, R34, UR10 ;  /* 0x0000000a22227c28 */ /* 0x000fe20008000000 */
[----:B------:R-:W-:Y:S01]  /*11e0*/  MOV R62, R46 ;  /* 0x0000002e003e7202 */ /* 0x000fe20000000f00 */
[----:B------:R-:W-:-:S02]  /*11f0*/  IMAD.MOV.U32 R63, RZ, RZ, R47 ;  /* 0x000000ffff3f7224 */ /* 0x000fc400078e002f */
[----:B------:R-:W-:Y:S01]  /*1200*/  DFMA R84, R84, UR12, R86 ;  /* 0x0000000c54547c2b */ /* 0x000fe20008000056 */
[----:B------:R-:W-:Y:S01]  /*1210*/  IMAD.MOV.U32 R46, RZ, RZ, R98 ;  /* 0x000000ffff2e7224 */ /* 0x000fe200078e0062 */
[----:B------:R-:W-:Y:S01]  /*1220*/  DMUL R86, R82, R102 ;  /* 0x0000006652567228 */ /* 0x000fe20000000000 */
[----:B------:R-:W-:-:S05]  /*1230*/  IMAD.MOV.U32 R47, RZ, RZ, R99 ;  /* 0x000000ffff2f7224 */ /* 0x000fca00078e0063 */
[C---:B------:R-:W-:Y:S02]  /*1240*/  DMUL R88, R84.reuse, R102 ;  /* 0x0000006654587228 */ /* 0x040fe40000000000 */
[----:B------:R-:W-:Y:S01]  /*1250*/  DFMA R86, R84, R104, -R86 ;  /* 0x000000685456722b */ /* 0x000fe20000000856 */
[----:B------:R-:W-:Y:S02]  /*1260*/  IMAD.MOV.U32 R102, RZ, RZ, R36 ;  /* 0x000000ffff667224 */ /* 0x000fe400078e0024 */
[----:B------:R-:W-:-:S03]  /*1270*/  IMAD.MOV.U32 R103, RZ, RZ, R37 ;  /* 0x000000ffff677224 */ /* 0x000fc600078e0025 */
[----:B------:R-:W-:Y:S02]  /*1280*/  DFMA R88, R82, R104, R88 ;  /* 0x000000685258722b */ /* 0x000fe40000000058 */
[----:B------:R-:W-:Y:S01]  /*1290*/  DFMA R32, R86, UR12, R32 ;  /* 0x0000000c56207c2b */ /* 0x000fe20008000020 */
[----:B------:R-:W-:Y:S01]  /*12a0*/  IMAD.MOV.U32 R86, RZ, RZ, R56 ;  /* 0x000000ffff567224 */ /* 0x000fe200078e0038 */
[----:B------:R-:W-:Y:S01]  /*12b0*/  MOV R56, R54 ;  /* 0x0000003600387202 */ /* 0x000fe20000000f00 */
[----:B------:R-:W-:-:S03]  /*12c0*/  IMAD.MOV.U32 R87, RZ, RZ, R57 ;  /* 0x000000ffff577224 */ /* 0x000fc600078e0039 */
[----:B------:R-:W-:Y:S01]  /*12d0*/  DFMA R34, R88, UR12, R34 ;  /* 0x0000000c58227c2b */ /* 0x000fe20008000022 */
[----:B------:R-:W-:Y:S01]  /*12e0*/  IMAD.MOV.U32 R57, RZ, RZ, R55 ;  /* 0x000000ffff397224 */ /* 0x000fe200078e0037 */
[----:B------:R-:W-:Y:S01]  /*12f0*/  DSETP.NEU.AND P0, PT, R32, RZ, PT ;  /* 0x000000ff2000722a */ /* 0x000fe20003f0d000 */
[----:B------:R-:W-:Y:S01]  /*1300*/  MOV R88, R72 ;  /* 0x0000004800587202 */ /* 0x000fe20000000f00 */
[----:B------:R-:W-:Y:S02]  /*1310*/  IMAD.MOV.U32 R89, RZ, RZ, R73 ;  /* 0x000000ffff597224 */ /* 0x000fe400078e0049 */
[----:B------:R-:W-:Y:S02]  /*1320*/  IMAD.MOV.U32 R72, RZ, RZ, R68 ;  /* 0x000000ffff487224 */ /* 0x000fe400078e0044 */
[----:B------:R-:W-:Y:S01]  /*1330*/  DSETP.EQ.OR P0, PT, R34, RZ, !P0 ;  /* 0x000000ff2200722a */ /* 0x000fe20004702400 */
[----:B------:R-:W-:Y:S02]  /*1340*/  IMAD.MOV.U32 R73, RZ, RZ, R69 ;  /* 0x000000ffff497224 */ /* 0x000fe400078e0045 */
        /* <DEDUP_REMOVED lines=10> */
[----:B------:R-:W-:-:S02]  /*13f0*/  IMAD.MOV.U32 R53, RZ, RZ, R51 ;  /* 0x000000ffff357224 */ /* 0x000fc400078e0033 */
[----:B------:R-:W-:Y:S02]  /*1400*/  IMAD.MOV.U32 R61, RZ, RZ, R45 ;  /* 0x000000ffff3d7224 */ /* 0x000fe400078e002d */
[----:B------:R-:W-:Y:S02]  /*1410*/  IMAD.MOV.U32 R51, RZ, RZ, R49 ;  /* 0x000000ffff337224 */ /* 0x000fe400078e0031 */
[----:B------:R-:W-:Y:S02]  /*1420*/  IMAD.MOV.U32 R44, RZ, RZ, R96 ;  /* 0x000000ffff2c7224 */ /* 0x000fe400078e0060 */
[----:B------:R-:W-:Y:S02]  /*1430*/  IMAD.MOV.U32 R45, RZ, RZ, R97 ;  /* 0x000000ffff2d7224 */ /* 0x000fe400078e0061 */
[----:B------:R-:W-:Y:S01]  /*1440*/  IMAD.MOV.U32 R49, RZ, RZ, R101 ;  /* 0x000000ffff317224 */ /* 0x000fe200078e0065 */
[----:B------:R-:W-:Y:S06]  /*1450*/  @P0 BRA `(.L_x_66) ;  /* 0x00000004006c0947 */ /* 0x000fec0003800000 */
        /* <DEDUP_REMOVED lines=18> */
[----:B------:R-:W-:Y:S01]  /*1580*/  MOV R2, 0x15b0 ;  /* 0x000015b000027802 */ /* 0x000fe20000000f00 */
[----:B------:R-:W-:-:S07]  /*1590*/  IMAD.MOV.U32 R98, RZ, RZ, R34 ;  /* 0x000000ffff627224 */ /* 0x000fce00078e0022 */
[----:B------:R-:W-:Y:S05]  /*15a0*/  CALL.REL.NOINC `($__internal_3_$__cuda_sm20_div_rn_f64_full) ;  /* 0x0000004000b07944 */ /* 0x000fea0003c00000 */
.L_x_68:
[----:B------:R-:W-:Y:S05]  /*15b0*/  BSYNC.RECONVERGENT B3 ;  /* 0x0000000000037941 */ /* 0x000fea0003800200 */
.L_x_67:
[----:B------:R-:W-:Y:S01]  /*15c0*/  DSETP.GTU.AND P0, PT, |R104|, 1, PT ;  /* 0x3ff000006800742a */ /* 0x000fe20003f0c200 */
[----:B------:R-:W-:-:S13]  /*15d0*/  BSSY.RECONVERGENT B3, `(.L_x_69) ;  /* 0x000002c000037945 */ /* 0x000fda0003800200 */
[----:B------:R-:W-:Y:S01]  /*15e0*/  @!P0 IMAD.MOV.U32 R96, RZ, RZ, 0x6bb98c7e ;  /* 0x6bb98c7eff608424 */ /* 0x000fe200078e00ff */
[----:B------:R-:W-:Y:S01]  /*15f0*/  @!P0 MOV R99, 0x3fcf5254 ;  /* 0x3fcf525400638802 */ /* 0x000fe20000000f00 */
[----:B------:R-:W-:Y:S01]  /*1600*/  @!P0 IMAD.MOV.U32 R97, RZ, RZ, 0x3fb0f909 ;  /* 0x3fb0f909ff618424 */ /* 0x000fe200078e00ff */
[----:B------:R-:W-:Y:S01]  /*1610*/  @!P0 DADD R94, |R104|, -1 ;  /* 0xbff00000685e8429 */ /* 0x000fe20000000200 */
[----:B------:R-:W-:-:S06]  /*1620*/  @!P0 IMAD.MOV.U32 R98, RZ, RZ, 0x60aa64c3 ;  /* 0x60aa64c3ff628424 */ /* 0x000fcc00078e00ff */
[----:B------:R-:W-:Y:S01]  /*1630*/  @!P0 DFMA R96, |R104|, R96, R98 ;  /* 0x000000606860822b */ /* 0x000fe20000000262 */
[----:B------:R-:W-:Y:S02]  /*1640*/  @!P0 IMAD.MOV.U32 R98, RZ, RZ, 0x54442d18 ;  /* 0x54442d18ff628424 */ /* 0x000fe400078e00ff */
[----:B------:R-:W-:-:S05]  /*1650*/  @!P0 IMAD.MOV.U32 R99, RZ, RZ, 0x3fe921fb ;  /* 0x3fe921fbff638424 */ /* 0x000fca00078e00ff */
[----:B------:R-:W-:-:S08]  /*1660*/  @!P0 DFMA R94, R94, R104, R96 ;  /* 0x000000685e5e822b */ /* 0x000fd00000000060 */
        /* <DEDUP_REMOVED lines=15> */
[----:B------:R-:W-:Y:S01]  /*1760*/  MOV R2, 0x1790 ;  /* 0x0000179000027802 */ /* 0x000fe20000000f00 */
[----:B------:R-:W-:-:S07]  /*1770*/  VIADD R0, R0, 0xfff00000 ;  /* 0xfff0000000007836 */ /* 0x000fce0000000000 */
[----:B------:R-:W-:Y:S05]  /*1780*/  CALL.REL.NOINC `($__internal_2_$__cuda_sm20_dblrcp_rn_slowpath_v3) ;  /* 0x0000003c00947944 */ /* 0x000fea0003c00000 */
.L_x_72:
[----:B------:R-:W-:Y:S05]  /*1790*/  BSYNC.RECONVERGENT B4 ;  /* 0x0000000000047941 */ /* 0x000fea0003800200 */
.L_x_71:
[----:B------:R-:W-:Y:S01]  /*17a0*/  IMAD.MOV.U32 R98, RZ, RZ, 0x60aa64c3 ;  /* 0x60aa64c3ff627424 */ /* 0x000fe200078e00ff */
[----:B------:R-:W-:Y:S01]  /*17b0*/  MOV R99, 0x3fcf5254 ;  /* 0x3fcf525400637802 */ /* 0x000fe20000000f00 */
[----:B------:R-:W-:Y:S01]  /*17c0*/  UMOV UR10, 0x6bb98c7e ;  /* 0x6bb98c7e000a7882 */ /* 0x000fe20000000000 */
[----:B------:R-:W-:Y:S01]  /*17d0*/  UMOV UR11, 0x3fb0f909 ;  /* 0x3fb0f909000b7882 */ /* 0x000fe20000000000 */
[----:B------:R-:W-:Y:S02]  /*17e0*/  DADD R94, |R96|, -1 ;  /* 0xbff00000605e7429 */ /* 0x000fe40000000200 */
[----:B------:R-:W-:Y:S02]  /*17f0*/  DSETP.GT.AND P0, PT, R104, RZ, PT ;  /* 0x000000ff6800722a */ /* 0x000fe40003f04000 */
[----:B------:R-:W-:Y:S01]  /*1800*/  DFMA R98, |R96|, UR10, R98 ;  /* 0x0000000a60627c2b */ /* 0x000fe20008000262 */
[----:B------:R-:W-:Y:S01]  /*1810*/  UMOV UR10, 0x54442d18 ;  /* 0x54442d18000a7882 */ /* 0x000fe20000000000 */
[----:B------:R-:W-:-:S06]  /*1820*/  UMOV UR11, 0x3fe921fb ;  /* 0x3fe921fb000b7882 */ /* 0x000fcc0000000000 */
[----:B------:R-:W-:Y:S01]  /*1830*/  DFMA R94, R94, R96, R98 ;  /* 0x000000605e5e722b */ /* 0x000fe20000000062 */
[----:B------:R-:W-:-:S05]  /*1840*/  IMAD.MOV.U32 R98, RZ, RZ, 0x3ff921fb ;  /* 0x3ff921fbff627424 */ /* 0x000fca00078e00ff */
[----:B------:R-:W-:Y:S02]  /*1850*/  FSEL R99, R98, -1.9463495016098022461, P0 ;  /* 0xbff921fb62637808 */ /* 0x000fe40000000000 */
[----:B------:R-:W-:Y:S01]  /*1860*/  DFMA R94, R96, UR10, R94 ;  /* 0x0000000a605e7c2b */ /* 0x000fe2000800005e */
[----:B------:R-:W-:-:S07]  /*1870*/  IMAD.MOV.U32 R98, RZ, RZ, 0x54442d18 ;  /* 0x54442d18ff627424 */ /* 0x000fce00078e00ff */
[----:B------:R-:W-:-:S11]  /*1880*/  DADD R98, -R94, R98 ;  /* 0x000000005e627229 */ /* 0x000fd60000000162 */
.L_x_70:
[----:B------:R-:W-:Y:S05]  /*1890*/  BSYNC.RECONVERGENT B3 ;  /* 0x0000000000037941 */ /* 0x000fea0003800200 */
.L_x_69:
        /* <DEDUP_REMOVED lines=16> */
[----:B------:R-:W-:Y:S01]  /*19a0*/  MOV R100, 0x54442d18 ;  /* 0x54442d1800647802 */ /* 0x000fe20000000f00 */
[----:B------:R-:W-:Y:S01]  /*19b0*/  IMAD.MOV.U32 R101, RZ, RZ, 0x401921fb ;  /* 0x401921fbff657424 */ /* 0x000fe200078e00ff */
[----:B------:R-:W-:-:S07]  /*19c0*/  MOV R2, 0x19e0 ;  /* 0x000019e000027802 */ /* 0x000fce0000000f00 */
[----:B------:R-:W-:Y:S05]  /*19d0*/  CALL.REL.NOINC `($__internal_3_$__cuda_sm20_div_rn_f64_full) ;  /* 0x0000003c00a47944 */ /* 0x000fea0003c00000 */
.L_x_74:
[----:B------:R-:W-:Y:S05]  /*19e0*/  BSYNC.RECONVERGENT B3 ;  /* 0x0000000000037941 */ /* 0x000fea0003800200 */
.L_x_73:
[----:B------:R-:W-:Y:S02]  /*19f0*/  IMAD.MOV.U32 R102, RZ, RZ, R104 ;  /* 0x000000ffff667224 */ /* 0x000fe400078e0068 */
[----:B------:R-:W-:-:S07]  /*1a00*/  IMAD.MOV.U32 R103, RZ, RZ, R105 ;  /* 0x000000ffff677224 */ /* 0x000fce00078e0069 */
.L_x_66:
[----:B------:R-:W-:Y:S05]  /*1a10*/  BSYNC.RECONVERGENT B2 ;  /* 0x0000000000027941 */ /* 0x000fea0003800200 */
.L_x_65:
[C---:B------:R-:W-:Y:S01]  /*1a20*/  DMUL R94, R36.reuse, 1.5 ;  /* 0x3ff80000245e7828 */ /* 0x040fe20000000000 */
[----:B------:R-:W-:Y:S01]  /*1a30*/  UMOV UR10, 0xd70a3d71 ;  /* 0xd70a3d71000a7882 */ /* 0x000fe20000000000 */
[----:B------:R-:W-:Y:S01]  /*1a40*/  UMOV UR11, 0x3fe570a3 ;  /* 0x3fe570a3000b7882 */ /* 0x000fe20000000000 */
[----:B------:R-:W-:Y:S01]  /*1a50*/  BSSY.RECONVERGENT B2, `(.L_x_75) ;  /* 0x000005e000027945 */ /* 0x000fe20003800200 */
[----:B------:R-:W-:Y:S01]  /*1a60*/  DMUL R96, R36, UR10 ;  /* 0x0000000a24607c28 */ /* 0x000fe20008000000 */
[----:B------:R-:W-:Y:S01]  /*1a70*/  UMOV UR10, 0x9999999a ;  /* 0x9999999a000a7882 */ /* 0x000fe20000000000 */
[----:B------:R-:W-:Y:S02]  /*1a80*/  UMOV UR11, 0x3fe99999 ;  /* 0x3fe99999000b7882 */ /* 0x000fe40000000000 */
[----:B------:R-:W-:Y:S02]  /*1a90*/  DSETP.GT.AND P0, PT, R102, R94, PT ;  /* 0x0000005e6600722a */ /* 0x000fe40003f04000 */
[----:B------:R-:W-:Y:S01]  /*1aa0*/  DMUL R36, R36, UR10 ;  /* 0x0000000a24247c28 */ /* 0x000fe20008000000 */
[----:B------:R-:W-:-:S03]  /*1ab0*/  UMOV UR11, 0x3fc99999 ;  /* 0x3fc99999000b7882 */ /* 0x000fc60000000000 */
[----:B------:R-:W-:Y:S02]  /*1ac0*/  FSEL R94, R94, R102, P0 ;  /* 0x000000665e5e7208 */ /* 0x000fe40000000000 */
[----:B------:R-:W-:-:S06]  /*1ad0*/  FSEL R95, R95, R103, P0 ;  /* 0x000000675f5f7208 */ /* 0x000fcc0000000000 */
        /* <DEDUP_REMOVED lines=10> */
[----:B------:R-:W-:Y:S01]  /*1b80*/  DFMA R36, R94, UR10, R36 ;  /* 0x0000000a5e247c2b */ /* 0x000fe20008000024 */
[----:B------:R-:W-:Y:S01]  /*1b90*/  MOV R94, R30 ;  /* 0x0000001e005e7202 */ /* 0x000fe20000000f00 */
[----:B------:R-:W-:-:S07]  /*1ba0*/  IMAD.MOV.U32 R95, RZ, RZ, R31 ;  /* 0x000000ffff5f7224 */ /* 0x000fce00078e001f */
[----:B------:R-:W-:Y:S05]  /*1bb0*/  @!P0 BRA `(.L_x_76) ;  /* 0x00000004001c8947 */ /* 0x000fea0003800000 */
[----:B------:R-:W0:Y:S01]  /*1bc0*/  MUFU.RCP64H R95, R71 ;  /* 0x00000047005f7308 */ /* 0x000e220000001800 */
[----:B------:R-:W-:Y:S01]  /*1bd0*/  IMAD.MOV.U32 R94, RZ, RZ, 0x1 ;  /* 0x00000001ff5e7424 */ /* 0x000fe200078e00ff */
[----:B------:R-:W-:Y:S01]  /*1be0*/  FSETP.GEU.AND P1, PT, |R49|, 6.5827683646048100446e-37, PT ;  /* 0x036000003100780b */ /* 0x000fe20003f2e200 */
[----:B------:R-:W-:Y:S04]  /*1bf0*/  BSSY.RECONVERGENT B3, `(.L_x_77) ;  /* 0x0000012000037945 */ /* 0x000fe80003800200 */
        /* <DEDUP_REMOVED lines=17> */
.L_x_78:
[----:B------:R-:W-:Y:S05]  /*1d10*/  BSYNC.RECONVERGENT B3 ;  /* 0x0000000000037941 */ /* 0x000fea0003800200 */
.L_x_77:
[----:B------:R-:W-:Y:S01]  /*1d20*/  DSETP.GTU.AND P0, PT, |R104|, 1, PT ;  /* 0x3ff000006800742a */ /* 0x000fe20003f0c200 */
[----:B------:R-:W-:-:S13]  /*1d30*/  BSSY.RECONVERGENT B3, `(.L_x_79) ;  /* 0x000002c000037945 */ /* 0x000fda0003800200 */
[----:B------:R-:W-:Y:S01]  /*1d40*/  @!P0 IMAD.MOV.U32 R96, RZ, RZ, 0x6bb98c7e ;  /* 0x6bb98c7eff608424 */ /* 0x000fe200078e00ff */
[----:B------:R-:W-:Y:S01]  /*1d50*/  @!P0 MOV R97, 0x3fb0f909 ;  /* 0x3fb0f90900618802 */ /* 0x000fe20000000f00 */
[----:B------:R-:W-:Y:S01]  /*1d60*/  @!P0 IMAD.MOV.U32 R98, RZ, RZ, 0x60aa64c3 ;  /* 0x60aa64c3ff628424 */ /* 0x000fe200078e00ff */
[----:B------:R-:W-:Y:S01]  /*1d70*/  @!P0 DADD R94, |R104|, -1 ;  /* 0xbff00000685e8429 */ /* 0x000fe20000000200 */
[----:B------:R-:W-:-:S06]  /*1d80*/  @!P0 IMAD.MOV.U32 R99, RZ, RZ, 0x3fcf5254 ;  /* 0x3fcf5254ff638424 */ /* 0x000fcc00078e00ff */
        /* <DEDUP_REMOVED lines=18> */
[----:B------:R-:W-:Y:S01]  /*1eb0*/  MOV R2, 0x1ef0 ;  /* 0x00001ef000027802 */ /* 0x000fe20000000f00 */
[----:B------:R-:W-:Y:S01]  /*1ec0*/  IMAD.MOV.U32 R95, RZ, RZ, R105 ;  /* 0x000000ffff5f7224 */ /* 0x000fe200078e0069 */
[----:B------:R-:W-:-:S07]  /*1ed0*/  IADD3 R0, PT, PT, R0, -0x100000, RZ ;  /* 0xfff0000000007810 */ /* 0x000fce0007ffe0ff */
[----:B------:R-:W-:Y:S05]  /*1ee0*/  CALL.REL.NOINC `($__internal_2_$__cuda_sm20_dblrcp_rn_slowpath_v3) ;  /* 0x0000003400bc7944 */ /* 0x000fea0003c00000 */
.L_x_82:
[----:B------:R-:W-:Y:S05]  /*1ef0*/  BSYNC.RECONVERGENT B4 ;  /* 0x0000000000047941 */ /* 0x000fea0003800200 */
.L_x_81:
[----:B------:R-:W-:Y:S01]  /*1f00*/  IMAD.MOV.U32 R98, RZ, RZ, 0x60aa64c3 ;  /* 0x60aa64c3ff627424 */ /* 0x000fe200078e00ff */
[----:B------:R-:W-:Y:S01]  /*1f10*/  UMOV UR10, 0x6bb98c7e ;  /* 0x6bb98c7e000a7882 */ /* 0x000fe20000000000 */
[----:B------:R-:W-:Y:S01]  /*1f20*/  IMAD.MOV.U32 R99, RZ, RZ, 0x3fcf5254 ;  /* 0x3fcf5254ff637424 */ /* 0x000fe200078e00ff */
[----:B------:R-:W-:Y:S01]  /*1f30*/  UMOV UR11, 0x3fb0f909 ;  /* 0x3fb0f909000b7882 */ /* 0x000fe20000000000 */
[----:B------:R-:W-:Y:S01]  /*1f40*/  DADD R94, |R96|, -1 ;  /* 0xbff00000605e7429 */ /* 0x000fe20000000200 */
[----:B------:R-:W-:Y:S01]  /*1f50*/  IMAD.MOV.U32 R0, RZ, RZ, 0x3ff921fb ;  /* 0x3ff921fbff007424 */ /* 0x000fe200078e00ff */
[----:B------:R-:W-:Y:S02]  /*1f60*/  DSETP.GT.AND P0, PT, R104, RZ, PT ;  /* 0x000000ff6800722a */ /* 0x000fe40003f04000 */
[----:B------:R-:W-:Y:S01]  /*1f70*/  DFMA R98, |R96|, UR10, R98 ;  /* 0x0000000a60627c2b */ /* 0x000fe20008000262 */
[----:B------:R-:W-:Y:S01]  /*1f80*/  UMOV UR10, 0x54442d18 ;  /* 0x54442d18000a7882 */ /* 0x000fe20000000000 */
[----:B------:R-:W-:-:S06]  /*1f90*/  UMOV UR11, 0x3fe921fb ;  /* 0x3fe921fb000b7882 */ /* 0x000fcc0000000000 */
[----:B------:R-:W-:-:S08]  /*1fa0*/  DFMA R94, R94, R96, R98 ;  /* 0x000000605e5e722b */ /* 0x000fd00000000062 */
[----:B------:R-:W-:Y:S01]  /*1fb0*/  DFMA R94, R96, UR10, R94 ;  /* 0x0000000a605e7c2b */ /* 0x000fe2000800005e */
[----:B------:R-:W-:Y:S02]  /*1fc0*/  FSEL R97, R0, -1.9463495016098022461, P0 ;  /* 0xbff921fb00617808 */ /* 0x000fe40000000000 */
[----:B------:R-:W-:-:S06]  /*1fd0*/  MOV R96, 0x54442d18 ;  /* 0x54442d1800607802 */ /* 0x000fcc0000000f00 */
[----:B------:R-:W-:-:S11]  /*1fe0*/  DADD R94, -R94, R96 ;  /* 0x000000005e5e7229 */ /* 0x000fd60000000160 */
.L_x_80:
[----:B------:R-:W-:Y:S05]  /*1ff0*/  BSYNC.RECONVERGENT B3 ;  /* 0x0000000000037941 */ /* 0x000fea0003800200 */
.L_x_79:
[----:B------:R-:W-:Y:S01]  /*2000*/  UMOV UR10, 0x1a63c1f8 ;  /* 0x1a63c1f8000a7882 */ /* 0x000fe20000000000 */
[----:B------:R-:W-:Y:S02]  /*2010*/  UMOV UR11, 0x404ca5dc ;  /* 0x404ca5dc000b7882 */ /* 0x000fe40000000000 */
[----:B------:R-:W-:-:S11]  /*2020*/  DMUL R94, R94, UR10 ;  /* 0x0000000a5e5e7c28 */ /* 0x000fd60008000000 */
.L_x_76:
[----:B------:R-:W-:Y:S05]  /*2030*/  BSYNC.RECONVERGENT B2 ;  /* 0x0000000000027941 */ /* 0x000fea0003800200 */
.L_x_75:
        /* <DEDUP_REMOVED lines=20> */
[----:B------:R-:W-:Y:S01]  /*2180*/  MOV R2, 0x21b0 ;  /* 0x000021b000027802 */ /* 0x000fe20000000f00 */
[----:B------:R-:W-:-:S07]  /*2190*/  IMAD.MOV.U32 R101, RZ, RZ, R23 ;  /* 0x000000ffff657224 */ /* 0x000fce00078e0017 */
[----:B------:R-:W-:Y:S05]  /*21a0*/  CALL.REL.NOINC `($__internal_3_$__cuda_sm20_div_rn_f64_full) ;  /* 0x0000003400b07944 */ /* 0x000fea0003c00000 */
.L_x_84:
[----:B------:R-:W-:Y:S05]  /*21b0*/  BSYNC.RECONVERGENT B2 ;  /* 0x0000000000027941 */ /* 0x000fea0003800200 */
.L_x_83:
[C---:B------:R-:W-:Y:S01]  /*21c0*/  DSETP.GT.AND P0, PT, R104.reuse, R28, PT ;  /* 0x0000001c6800722a */ /* 0x040fe20003f04000 */
[----:B------:R-:W-:Y:S01]  /*21d0*/  IMAD.MOV.U32 R102, RZ, RZ, R84 ;  /* 0x000000ffff667224 */ /* 0x000fe200078e0054 */
[----:B------:R-:W-:Y:S01]  /*21e0*/  DSETP.GEU.AND P1, PT, R104, R26, PT ;  /* 0x0000001a6800722a */ /* 0x000fe20003f2e000 */
[----:B------:R-:W-:-:S03]  /*21f0*/  IMAD.MOV.U32 R103, RZ, RZ, R85 ;  /* 0x000000ffff677224 */ /* 0x000fc600078e0055 */
[----:B------:R-:W-:Y:S01]  /*2200*/  FSEL R97, R28, R104, P0 ;  /* 0x000000681c617208 */ /* 0x000fe20000000000 */
[----:B------:R-:W-:Y:S01]  /*2210*/  IMAD.MOV.U32 R104, RZ, RZ, R82 ;  /* 0x000000ffff687224 */ /* 0x000fe200078e0052 */
[----:B------:R-:W-:Y:S02]  /*2220*/  FSEL R105, R29, R105, P0 ;  /* 0x000000691d697208 */ /* 0x000fe40000000000 */
[----:B------:R-:W-:Y:S02]  /*2230*/  FSEL R96, R26, R97, !P1 ;  /* 0x000000611a607208 */ /* 0x000fe40004800000 */
[----:B------:R-:W-:Y:S02]  /*2240*/  FSEL R97, R27, R105, !P1 ;  /* 0x000000691b617208 */ /* 0x000fe40004800000 */
[----:B------:R-:W-:Y:S02]  /*2250*/  ISETP.GE.U32.AND P0, PT, R115, R7, PT ;  /* 0x000000077300720c */ /* 0x000fe40003f06070 */
[----:B------:R-:W-:-:S02]  /*2260*/  MOV R105, R83 ;  /* 0x0000005300697202 */ /* 0x000fc40000000f00 */
[C---:B------:R-:W-:Y:S02]  /*2270*/  DADD R98, -R96.reuse, 1 ;  /* 0x3ff0000060627429 */ /* 0x040fe40000000100 */
[----:B------:R-:W-:-:S06]  /*2280*/  DMUL R30, R96, 0.5 ;  /* 0x3fe00000601e7828 */ /* 0x000fcc0000000000 */
[----:B------:R-:W-:Y:S02]  /*2290*/  DMUL R98, R98, R40 ;  /* 0x0000002862627228 */ /* 0x000fe40000000000 */
[----:B------:R-:W-:-:S06]  /*22a0*/  DADD R100, -R30, 1 ;  /* 0x3ff000001e647429 */ /* 0x000fcc0000000100 */
[----:B------:R-:W-:Y:S02]  /*22b0*/  DFMA R40, R42, R96, R98 ;  /* 0x000000602a28722b */ /* 0x000fe40000000062 */
[----:B------:R-:W-:Y:S01]  /*22c0*/  DMUL R100, R100, R24 ;  /* 0x0000001864647228 */ /* 0x000fe20000000000 */
[----:B------:R-:W-:-:S03]  /*22d0*/  @P0 IMAD.WIDE.U32 R96, R115, 0x4, R18 ;  /* 0x0000000473600825 */ /* 0x000fc600078e0012 */
[----:B------:R-:W0:Y:S01]  /*22e0*/  @P0 F2F.F32.F64 R107, R40 ;  /* 0x00000028006b0310 */ /* 0x000e220000301000 */
[C---:B------:R-:W-:Y:S01]  /*22f0*/  @P0 IMAD.WIDE.U32 R98, R115.reuse, 0x4, R20 ;  /* 0x0000000473620825 */ /* 0x040fe200078e0014 */
[----:B------:R-:W-:Y:S02]  /*2300*/  IADD3 R115, PT, PT, R115, 0x1, RZ ;  /* 0x0000000173737810 */ /* 0x000fe40007ffe0ff */
[----:B------:R-:W-:Y:S01]  /*2310*/  DFMA R24, R40, R30, R100 ;  /* 0x0000001e2818722b */ /* 0x000fe20000000064 */
[----:B------:R-:W-:Y:S02]  /*2320*/  IMAD.MOV.U32 R30, RZ, RZ, R94 ;  /* 0x000000ffff1e7224 */ /* 0x000fe400078e005e */
[----:B------:R-:W-:-:S03]  /*2330*/  IMAD.MOV.U32 R31, RZ, RZ, R95 ;  /* 0x000000ffff1f7224 */ /* 0x000fc600078e005f */
[----:B------:R-:W1:Y:S01]  /*2340*/  @P0 F2F.F32.F64 R101, R24 ;  /* 0x0000001800650310 */ /* 0x000e620000301000 */
[----:B0-----:R0:W-:Y:S04]  /*2350*/  @P0 STG.E desc[UR8][R96.64], R107 ;  /* 0x0000006b60000986 */ /* 0x0011e8000c101908 */
[----:B-1----:R0:W-:Y:S01]  /*2360*/  @P0 STG.E desc[UR8][R98.64], R101 ;  /* 0x0000006562000986 */ /* 0x0021e2000c101908 */
[----:B------:R-:W-:-:S13]  /*2370*/  ISETP.GE.AND P0, PT, R115, UR18, PT ;  /* 0x0000001273007c0c */ /* 0x000fda000bf06270 */
[----:B0-----:R-:W-:Y:S05]  /*2380*/  @!P0 BRA `(.L_x_85) ;  /* 0xffffffe800508947 */ /* 0x001fea000383ffff */
[----:B------:R-:W-:Y:S05]  /*2390*/  BRA `(.L_x_86) ;  /* 0x0000000000f47947 */ /* 0x000fea0003800000 */
.L_x_59:
[----:B------:R-:W-:Y:S01]  /*23a0*/  ISETP.GE.U32.AND P0, PT, R5, 0x7, PT ;  /* 0x000000070500780c */ /* 0x000fe20003f06070 */
[----:B------:R-:W-:-:S12]  /*23b0*/  IMAD.MOV.U32 R27, RZ, RZ, RZ ;  /* 0x000000ffff1b7224 */ /* 0x000fd800078e00ff */
[----:B------:R-:W-:Y:S05]  /*23c0*/  @!P0 BRA `(.L_x_87) ;  /* 0x0000000000608947 */ /* 0x000fea0003800000 */
[----:B------:R-:W-:Y:S02]  /*23d0*/  HFMA2 R27, -RZ, RZ, 0, 0 ;  /* 0x00000000ff1b7431 */ /* 0x000fe400000001ff */
[----:B------:R-:W-:-:S07]  /*23e0*/  IMAD.MOV.U32 R29, RZ, RZ, 0x7fc00000 ;  /* 0x7fc00000ff1d7424 */ /* 0x000fce00078e00ff */
.L_x_88:
[----:B0-----:R-:W-:-:S04]  /*23f0*/  IMAD.WIDE.U32 R22, R27, 0x4, R18 ;  /* 0x000000041b167825 */ /* 0x001fc800078e0012 */
[C---:B------:R-:W-:Y:S01]  /*2400*/  IMAD.WIDE.U32 R24, R27.reuse, 0x4, R20 ;  /* 0x000000041b187825 */ /* 0x040fe200078e0014 */
[----:B------:R0:W-:Y:S03]  /*2410*/  STG.E desc[UR8][R22.64], R29 ;  /* 0x0000001d16007986 */ /* 0x0001e6000c101908 */
[----:B------:R-:W-:Y:S01]  /*2420*/  VIADD R27, R27, 0x8 ;  /* 0x000000081b1b7836 */ /* 0x000fe20000000000 */
[----:B------:R0:W-:Y:S04]  /*2430*/  STG.E desc[UR8][R24.64], R29 ;  /* 0x0000001d18007986 */ /* 0x0001e8000c101908 */
[----:B------:R0:W-:Y:S01]  /*2440*/  STG.E desc[UR8][R22.64+0x4], R29 ;  /* 0x0000041d16007986 */ /* 0x0001e2000c101908 */
[----:B------:R-:W-:-:S03]  /*2450*/  ISETP.NE.AND P0, PT, R27, R11, PT ;  /* 0x0000000b1b00720c */ /* 0x000fc60003f05270 */
        /* <DEDUP_REMOVED lines=15> */
.L_x_87:
[----:B------:R-:W-:-:S13]  /*2550*/  ISETP.NE.AND P0, PT, R9, RZ, PT ;  /* 0x000000ff0900720c */ /* 0x000fda0003f05270 */
[----:B------:R-:W-:Y:S05]  /*2560*/  @!P0 BRA `(.L_x_86) ;  /* 0x0000000000808947 */ /* 0x000fea0003800000 */
[----:B------:R-:W-:Y:S02]  /*2570*/  ISETP.GE.U32.AND P0, PT, R15, 0x3, PT ;  /* 0x000000030f00780c */ /* 0x000fe40003f06070 */
[----:B------:R-:W-:-:S11]  /*2580*/  ISETP.NE.AND P1, PT, R10, RZ, PT ;  /* 0x000000ff0a00720c */ /* 0x000fd60003f25270 */
[----:B------:R-:W-:Y:S05]  /*2590*/  @!P0 BRA `(.L_x_89) ;  /* 0x0000000000308947 */ /* 0x000fea0003800000 */
[----:B0-----:R-:W-:Y:S01]  /*25a0*/  MOV R29, 0x7fc00000 ;  /* 0x7fc00000001d7802 */ /* 0x001fe20000000f00 */
[----:B------:R-:W-:-:S04]  /*25b0*/  IMAD.WIDE.U32 R22, R27, 0x4, R18 ;  /* 0x000000041b167825 */ /* 0x000fc800078e0012 */
        /* <DEDUP_REMOVED lines=10> */
.L_x_89:
[----:B------:R-:W-:Y:S05]  /*2660*/  @!P1 BRA `(.L_x_86) ;  /* 0x0000000000409947 */ /* 0x000fea0003800000 */
[----:B------:R-:W-:Y:S02]  /*2670*/  ISETP.NE.AND P0, PT, R10, 0x1, PT ;  /* 0x000000010a00780c */ /* 0x000fe40003f05270 */
[----:B------:R-:W-:-:S13]  /*2680*/  LOP3.LUT P1, RZ, R0, 0x1, RZ, 0xc0, !PT ;  /* 0x0000000100ff7812 */ /* 0x000fda000782c0ff */
[----:B------:R-:W-:Y:S01]  /*2690*/  @P1 IMAD.MOV.U32 R31, RZ, RZ, 0x7fc00000 ;  /* 0x7fc00000ff1f1424 */ /* 0x000fe200078e00ff */
[----:B------:R-:W-:Y:S06]  /*26a0*/  @!P0 BRA `(.L_x_90) ;  /* 0x0000000000208947 */ /* 0x000fec0003800000 */
[----:B01----:R-:W-:Y:S02]  /*26b0*/  IMAD.MOV.U32 R29, RZ, RZ, 0x7fc00000 ;  /* 0x7fc00000ff1d7424 */ /* 0x003fe400078e00ff */
[----:B------:R-:W-:-:S04]  /*26c0*/  IMAD.WIDE.U32 R22, R27, 0x4, R18 ;  /* 0x000000041b167825 */ /* 0x000fc800078e0012 */
[C---:B------:R-:W-:Y:S01]  /*26d0*/  IMAD.WIDE.U32 R24, R27.reuse, 0x4, R20 ;  /* 0x000000041b187825 */ /* 0x040fe200078e0014 */
[----:B------:R2:W-:Y:S01]  /*26e0*/  STG.E desc[UR8][R22.64], R29 ;  /* 0x0000001d16007986 */ /* 0x0005e2000c101908 */
[----:B------:R-:W-:-:S03]  /*26f0*/  IADD3 R27, PT, PT, R27, 0x2, RZ ;  /* 0x000000021b1b7810 */ /* 0x000fc60007ffe0ff */
[----:B------:R2:W-:Y:S04]  /*2700*/  STG.E desc[UR8][R24.64], R29 ;  /* 0x0000001d18007986 */ /* 0x0005e8000c101908 */
[----:B------:R2:W-:Y:S04]  /*2710*/  STG.E desc[UR8][R22.64+0x4], R29 ;  /* 0x0000041d16007986 */ /* 0x0005e8000c101908 */
[----:B------:R2:W-:Y:S02]  /*2720*/  STG.E desc[UR8][R24.64+0x4], R29 ;  /* 0x0000041d18007986 */ /* 0x0005e4000c101908 */
.L_x_90:
[----:B------:R-:W-:-:S04]  /*2730*/  @P1 IMAD.WIDE.U32 R18, R27, 0x4, R18 ;  /* 0x000000041b121825 */ /* 0x000fc800078e0012 */
[----:B------:R-:W-:Y:S01]  /*2740*/  @P1 IMAD.WIDE.U32 R20, R27, 0x4, R20 ;  /* 0x000000041b141825 */ /* 0x000fe200078e0014 */
[----:B------:R3:W-:Y:S04]  /*2750*/  @P1 STG.E desc[UR8][R18.64], R31 ;  /* 0x0000001f12001986 */ /* 0x0007e8000c101908 */
[----:B------:R3:W-:Y:S02]  /*2760*/  @P1 STG.E desc[UR8][R20.64], R31 ;  /* 0x0000001f14001986 */ /* 0x0007e4000c101908 */
.L_x_86:
[----:B------:R-:W-:Y:S05]  /*2770*/  BSYNC.RECONVERGENT B0 ;  /* 0x0000000000007941 */ /* 0x000fea0003800200 */
.L_x_58:
[----:B------:R-:W4:Y:S01]  /*2780*/  LDCU UR10, c[0x0][0x39c] ;  /* 0x00007380ff0a77ac */ /* 0x000f220008000800 */
[----:B------:R-:W-:-:S05]  /*2790*/  IMAD.IADD R3, R4, 0x1, R3 ;  /* 0x0000000104037824 */ /* 0x000fca00078e0203 */
[----:B----4-:R-:W-:-:S13]  /*27a0*/  ISETP.GE.AND P0, PT, R3, UR10, PT ;  /* 0x0000000a03007c0c */ /* 0x010fda000bf06270 */
[----:B------:R-:W-:Y:S05]  /*27b0*/  @!P0 BRA `(.L_x_91) ;  /* 0xffffffd800c48947 */ /* 0x000fea000383ffff */
[----:B------:R-:W-:Y:S05]  /*27c0*/  EXIT ;  /* 0x000000000000794d */ /* 0x000fea0003800000 */
.L_x_57:
[C---:B------:R-:W-:Y:S01]  /*27d0*/  LOP3.LUT R14, R12.reuse, 0x7, RZ, 0xc0, !PT ;  /* 0x000000070c0e7812 */ /* 0x040fe200078ec0ff */
[----:B------:R-:W0:Y:S01]  /*27e0*/  LDCU.64 UR4, c[0x0][0x3a8] ;  /* 0x00007500ff0477ac */ /* 0x000e220008000a00 */
[----:B------:R-:W-:Y:S02]  /*27f0*/  ISETP.GE.U32.AND P0, PT, R5, 0x7, PT ;  /* 0x000000070500780c */ /* 0x000fe40003f06070 */
[----:B------:R-:W-:Y:S01]  /*2800*/  LOP3.LUT R15, R12, 0x3, RZ, 0xc0, !PT ;  /* 0x000000030c0f7812 */ /* 0x000fe200078ec0ff */
[----:B------:R-:W-:Y:S01]  /*2810*/  VIADD R0, R14, 0xffffffff ;  /* 0xffffffff0e007836 */ /* 0x000fe20000000000 */
[----:B------:R-:W-:Y:S01]  /*2820*/  LOP3.LUT R13, R12, 0x7ffffff8, RZ, 0xc0, !PT ;  /* 0x7ffffff80c0d7812 */ /* 0x000fe200078ec0ff */
[----:B------:R-:W1:Y:S03]  /*2830*/  LDCU.64 UR6, c[0x0][0x3b0] ;  /* 0x00007600ff0677ac */ /* 0x000e660008000a00 */
[----:B------:R-:W-:-:S13]  /*2840*/  ISETP.GE.U32.AND P1, PT, R0, 0x3, PT ;  /* 0x000000030000780c */ /* 0x000fda0003f26070 */
.L_x_97:
[----:B--2---:R-:W2:Y:S01]  /*2850*/  LDC R12, c[0x0][0x398] ;  /* 0x0000e600ff0c7b82 */ /* 0x004ea20000000800 */
[----:B------:R-:W-:Y:S02]  /*2860*/  IMAD.MOV.U32 R0, RZ, RZ, RZ ;  /* 0x000000ffff007224 */ /* 0x000fe400078e00ff */
[----:B--2---:R-:W-:-:S05]  /*2870*/  IMAD R11, R3, R12, RZ ;  /* 0x0000000c030b7224 */ /* 0x004fca00078e02ff */
[----:B------:R-:W-:Y:S01]  /*2880*/  SHF.R.S32.HI R10, RZ, 0x1f, R11 ;  /* 0x0000001fff0a7819 */ /* 0x000fe2000001140b */
[----:B0--34-:R-:W-:Y:S06]  /*2890*/  @!P0 BRA `(.L_x_92) ;  /* 0x0000000000788947 */ /* 0x019fec0003800000 */
[----:B------:R-:W-:-:S07]  /*28a0*/  HFMA2 R0, -RZ, RZ, 0, 0 ;  /* 0x00000000ff007431 */ /* 0x000fce00000001ff */
.L_x_93:
[----:B------:R-:W-:Y:S02]  /*28b0*/  IADD3 R2, P2, PT, R11, R0, RZ ;  /* 0x000000000b027210 */ /* 0x000fe40007f5e0ff */
[----:B------:R-:W-:-:S03]  /*28c0*/  IADD3 R0, PT, PT, R0, 0x8, RZ ;  /* 0x0000000800007810 */ /* 0x000fc60007ffe0ff */
[----:B--2---:R-:W-:Y:S02]  /*28d0*/  IMAD.X R5, RZ, RZ, R10, P2 ;  /* 0x000000ffff057224 */ /* 0x004fe400010e060a */
[----:B------:R-:W-:-:S03]  /*28e0*/  IMAD.SHL.U32 R8, R2, 0x4, RZ ;  /* 0x0000000402087824 */ /* 0x000fc600078e00ff */
[----:B------:R-:W-:Y:S01]  /*28f0*/  SHF.L.U64.HI R2, R2, 0x2, R5 ;  /* 0x0000000202027819 */ /* 0x000fe20000010205 */
[----:B------:R-:W-:Y:S01]  /*2900*/  IMAD.MOV.U32 R5, RZ, RZ, 0x7fc00000 ;  /* 0x7fc00000ff057424 */ /* 0x000fe200078e00ff */
[C---:B0-----:R-:W-:Y:S02]  /*2910*/  IADD3 R6, P2, PT, R8.reuse, UR4, RZ ;  /* 0x0000000408067c10 */ /* 0x041fe4000ff5e0ff */
[----:B-1----:R-:W-:Y:S02]  /*2920*/  IADD3 R8, P3, PT, R8, UR6, RZ ;  /* 0x0000000608087c10 */ /* 0x002fe4000ff7e0ff */
[C---:B------:R-:W-:Y:S02]  /*2930*/  IADD3.X R7, PT, PT, R2.reuse, UR5, RZ, P2, !PT ;  /* 0x0000000502077c10 */ /* 0x040fe400097fe4ff */
[----:B------:R-:W-:Y:S02]  /*2940*/  IADD3.X R9, PT, PT, R2, UR7, RZ, P3, !PT ;  /* 0x0000000702097c10 */ /* 0x000fe40009ffe4ff */
[----:B------:R-:W-:Y:S01]  /*2950*/  ISETP.NE.AND P2, PT, R0, R13, PT ;  /* 0x0000000d0000720c */ /* 0x000fe20003f45270 */
        /* <DEDUP_REMOVED lines=18> */
.L_x_92:
[----:B------:R-:W-:-:S13]  /*2a80*/  ISETP.NE.AND P2, PT, R14, RZ, PT ;  /* 0x000000ff0e00720c */ /* 0x000fda0003f45270 */
[----:B------:R-:W-:Y:S05]  /*2a90*/  @!P2 BRA `(.L_x_94) ;  /* 0x0000000000e0a947 */ /* 0x000fea0003800000 */
[----:B------:R-:W-:Y:S01]  /*2aa0*/  ISETP.NE.AND P2, PT, R15, RZ, PT ;  /* 0x000000ff0f00720c */ /* 0x000fe20003f45270 */
[----:B------:R-:W-:-:S12]  /*2ab0*/  @!P1 BRA `(.L_x_95) ;  /* 0x0000000000509947 */ /* 0x000fd80003800000 */
[----:B------:R-:W3:Y:S01]  /*2ac0*/  LDCU.64 UR10, c[0x0][0x3a8] ;  /* 0x00007500ff0a77ac */ /* 0x000ee20008000a00 */
[----:B------:R-:W-:Y:S01]  /*2ad0*/  IADD3 R2, P3, PT, R11, R0, RZ ;  /* 0x000000000b027210 */ /* 0x000fe20007f7e0ff */
[----:B------:R-:W-:Y:S01]  /*2ae0*/  VIADD R0, R0, 0x4 ;  /* 0x0000000400007836 */ /* 0x000fe20000000000 */
[----:B------:R-:W4:Y:S03]  /*2af0*/  LDCU.64 UR12, c[0x0][0x3b0] ;  /* 0x00007600ff0c77ac */ /* 0x000f260008000a00 */
[----:B--2---:R-:W-:Y:S02]  /*2b00*/  IMAD.X R5, RZ, RZ, R10, P3 ;  /* 0x000000ffff057224 */ /* 0x004fe400018e060a */
[----:B------:R-:W-:-:S03]  /*2b10*/  IMAD.SHL.U32 R8, R2, 0x4, RZ ;  /* 0x0000000402087824 */ /* 0x000fc600078e00ff */
[----:B------:R-:W-:Y:S02]  /*2b20*/  SHF.L.U64.HI R2, R2, 0x2, R5 ;  /* 0x0000000202027819 */ /* 0x000fe40000010205 */
[----:B------:R-:W-:Y:S02]  /*2b30*/  MOV R5, 0x7fc00000 ;  /* 0x7fc0000000057802 */ /* 0x000fe40000000f00 */
[C---:B---3--:R-:W-:Y:S02]  /*2b40*/  IADD3 R6, P3, PT, R8.reuse, UR10, RZ ;  /* 0x0000000a08067c10 */ /* 0x048fe4000ff7e0ff */
[----:B----4-:R-:W-:Y:S02]  /*2b50*/  IADD3 R8, P4, PT, R8, UR12, RZ ;  /* 0x0000000c08087c10 */ /* 0x010fe4000ff9e0ff */
[C---:B------:R-:W-:Y:S02]  /*2b60*/  IADD3.X R7, PT, PT, R2.reuse, UR11, RZ, P3, !PT ;  /* 0x0000000b02077c10 */ /* 0x040fe40009ffe4ff */
[----:B------:R-:W-:-:S03]  /*2b70*/  IADD3.X R9, PT, PT, R2, UR13, RZ, P4, !PT ;  /* 0x0000000d02097c10 */ /* 0x000fc6000a7fe4ff */
[----:B------:R3:W-:Y:S04]  /*2b80*/  STG.E desc[UR8][R6.64], R5 ;  /* 0x0000000506007986 */ /* 0x0007e8000c101908 */
[----:B------:R3:W-:Y:S04]  /*2b90*/  STG.E desc[UR8][R8.64], R5 ;  /* 0x0000000508007986 */ /* 0x0007e8000c101908 */
[----:B------:R3:W-:Y:S04]  /*2ba0*/  STG.E desc[UR8][R6.64+0x4], R5 ;  /* 0x0000040506007986 */ /* 0x0007e8000c101908 */
[----:B------:R3:W-:Y:S04]  /*2bb0*/  STG.E desc[UR8][R8.64+0x4], R5 ;  /* 0x0000040508007986 */ /* 0x0007e8000c101908 */
[----:B------:R3:W-:Y:S04]  /*2bc0*/  STG.E desc[UR8][R6.64+0x8], R5 ;  /* 0x0000080506007986 */ /* 0x0007e8000c101908 */
[----:B------:R3:W-:Y:S04]  /*2bd0*/  STG.E desc[UR8][R8.64+0x8], R5 ;  /* 0x0000080508007986 */ /* 0x0007e8000c101908 */
[----:B------:R3:W-:Y:S04]  /*2be0*/  STG.E desc[UR8][R6.64+0xc], R5 ;  /* 0x00000c0506007986 */ /* 0x0007e8000c101908 */
[----:B------:R3:W-:Y:S02]  /*2bf0*/  STG.E desc[UR8][R8.64+0xc], R5 ;  /* 0x00000c0508007986 */ /* 0x0007e4000c101908 */
.L_x_95:
[----:B------:R-:W-:Y:S05]  /*2c00*/  @!P2 BRA `(.L_x_94) ;  /* 0x000000000084a947 */ /* 0x000fea0003800000 */
[----:B------:R-:W-:Y:S02]  /*2c10*/  ISETP.NE.AND P3, PT, R15, 0x1, PT ;  /* 0x000000010f00780c */ /* 0x000fe40003f65270 */
[----:B------:R-:W-:-:S11]  /*2c20*/  LOP3.LUT P2, RZ, R12, 0x1, RZ, 0xc0, !PT ;  /* 0x000000010cff7812 */ /* 0x000fd6000784c0ff */
[----:B------:R-:W-:Y:S05]  /*2c30*/  @!P3 BRA `(.L_x_96) ;  /* 0x000000000040b947 */ /* 0x000fea0003800000 */
[----:B------:R-:W4:Y:S01]  /*2c40*/  LDCU.64 UR10, c[0x0][0x3a8] ;  /* 0x00007500ff0a77ac */ /* 0x000f220008000a00 */
[----:B------:R-:W-:Y:S01]  /*2c50*/  IADD3 R2, P3, PT, R11, R0, RZ ;  /* 0x000000000b027210 */ /* 0x000fe20007f7e0ff */
[----:B------:R-:W-:Y:S01]  /*2c60*/  VIADD R0, R0, 0x2 ;  /* 0x0000000200007836 */ /* 0x000fe20000000000 */
[----:B------:R-:W5:Y:S03]  /*2c70*/  LDCU.64 UR12, c[0x0][0x3b0] ;  /* 0x00007600ff0c77ac */ /* 0x000f660008000a00 */
[----:B--23--:R-:W-:Y:S02]  /*2c80*/  IMAD.SHL.U32 R8, R2, 0x4, RZ ;  /* 0x0000000402087824 */ /* 0x00cfe400078e00ff */
[----:B------:R-:W-:-:S05]  /*2c90*/  IMAD.X R5, RZ, RZ, R10, P3 ;  /* 0x000000ffff057224 */ /* 0x000fca00018e060a */
[----:B------:R-:W-:Y:S02]  /*2ca0*/  SHF.L.U64.HI R5, R2, 0x2, R5 ;  /* 0x0000000202057819 */ /* 0x000fe40000010205 */
[C---:B----4-:R-:W-:Y:S02]  /*2cb0*/  IADD3 R6, P3, PT, R8.reuse, UR10, RZ ;  /* 0x0000000a08067c10 */ /* 0x050fe4000ff7e0ff */
[----:B-----5:R-:W-:Y:S02]  /*2cc0*/  IADD3 R8, P4, PT, R8, UR12, RZ ;  /* 0x0000000c08087c10 */ /* 0x020fe4000ff9e0ff */
[C---:B------:R-:W-:Y:S02]  /*2cd0*/  IADD3.X R7, PT, PT, R5.reuse, UR11, RZ, P3, !PT ;  /* 0x0000000b05077c10 */ /* 0x040fe40009ffe4ff */
[----:B------:R-:W-:Y:S02]  /*2ce0*/  IADD3.X R9, PT, PT, R5, UR13, RZ, P4, !PT ;  /* 0x0000000d05097c10 */ /* 0x000fe4000a7fe4ff */
[----:B------:R-:W-:-:S05]  /*2cf0*/  MOV R5, 0x7fc00000 ;  /* 0x7fc0000000057802 */ /* 0x000fca0000000f00 */
[----:B------:R4:W-:Y:S04]  /*2d00*/  STG.E desc[UR8][R6.64], R5 ;  /* 0x0000000506007986 */ /* 0x0009e8000c101908 */
[----:B------:R4:W-:Y:S04]  /*2d10*/  STG.E desc[UR8][R8.64], R5 ;  /* 0x0000000508007986 */ /* 0x0009e8000c101908 */
[----:B------:R4:W-:Y:S04]  /*2d20*/  STG.E desc[UR8][R6.64+0x4], R5 ;  /* 0x0000040506007986 */ /* 0x0009e8000c101908 */
[----:B------:R4:W-:Y:S02]  /*2d30*/  STG.E desc[UR8][R8.64+0x4], R5 ;  /* 0x0000040508007986 */ /* 0x0009e4000c101908 */
.L_x_96:
[----:B------:R-:W-:Y:S05]  /*2d40*/  @!P2 BRA `(.L_x_94) ;  /* 0x000000000034a947 */ /* 0x000fea0003800000 */
[----:B------:R-:W5:Y:S01]  /*2d50*/  LDCU.64 UR10, c[0x0][0x3a8] ;  /* 0x00007500ff0a77ac */ /* 0x000f620008000a00 */
[----:B------:R-:W-:Y:S01]  /*2d60*/  IADD3 R0, P2, PT, R11, R0, RZ ;  /* 0x000000000b007210 */ /* 0x000fe20007f5e0ff */
[----:B------:R-:W0:Y:S04]  /*2d70*/  LDCU.64 UR12, c[0x0][0x3b0] ;  /* 0x00007600ff0c77ac */ /* 0x000e280008000a00 */
[----:B--234-:R-:W-:Y:S02]  /*2d80*/  IMAD.X R5, RZ, RZ, R10, P2 ;  /* 0x000000ffff057224 */ /* 0x01cfe400010e060a */
[----:B------:R-:W-:-:S03]  /*2d90*/  IMAD.SHL.U32 R8, R0, 0x4, RZ ;  /* 0x0000000400087824 */ /* 0x000fc600078e00ff */
[----:B------:R-:W-:Y:S02]  /*2da0*/  SHF.L.U64.HI R0, R0, 0x2, R5 ;  /* 0x0000000200007819 */ /* 0x000fe40000010205 */
[----:B------:R-:W-:Y:S02]  /*2db0*/  MOV R5, 0x7fc00000 ;  /* 0x7fc0000000057802 */ /* 0x000fe40000000f00 */
[C---:B-----5:R-:W-:Y:S02]  /*2dc0*/  IADD3 R6, P2, PT, R8.reuse, UR10, RZ ;  /* 0x0000000a08067c10 */ /* 0x060fe4000ff5e0ff */
[----:B0-----:R-:W-:Y:S02]  /*2dd0*/  IADD3 R8, P3, PT, R8, UR12, RZ ;  /* 0x0000000c08087c10 */ /* 0x001fe4000ff7e0ff */
[C---:B------:R-:W-:Y:S02]  /*2de0*/  IADD3.X R7, PT, PT, R0.reuse, UR11, RZ, P2, !PT ;  /* 0x0000000b00077c10 */ /* 0x040fe400097fe4ff */
[----:B------:R-:W-:-:S03]  /*2df0*/  IADD3.X R9, PT, PT, R0, UR13, RZ, P3, !PT ;  /* 0x0000000d00097c10 */ /* 0x000fc60009ffe4ff */
[----:B------:R0:W-:Y:S04]  /*2e00*/  STG.E desc[UR8][R6.64], R5 ;  /* 0x0000000506007986 */ /* 0x0001e8000c101908 */
[----:B------:R0:W-:Y:S02]  /*2e10*/  STG.E desc[UR8][R8.64], R5 ;  /* 0x0000000508007986 */ /* 0x0001e4000c101908 */
.L_x_94:
[----:B------:R-:W5:Y:S01]  /*2e20*/  LDCU UR10, c[0x0][0x39c] ;  /* 0x00007380ff0a77ac */ /* 0x000f620008000800 */
[----:B------:R-:W-:-:S05]  /*2e30*/  IMAD.IADD R3, R4, 0x1, R3 ;  /* 0x0000000104037824 */ /* 0x000fca00078e0203 */
[----:B-----5:R-:W-:-:S13]  /*2e40*/  ISETP.GE.AND P2, PT, R3, UR10, PT ;  /* 0x0000000a03007c0c */ /* 0x020fda000bf46270 */
[----:B------:R-:W-:Y:S05]  /*2e50*/  @!P2 BRA `(.L_x_97) ;  /* 0xfffffff8007ca947 */ /* 0x000fea000383ffff */
[----:B01----:R-:W-:Y:S05]  /*2e60*/  EXIT ;  /* 0x000000000000794d */ /* 0x003fea0003800000 */
.L_x_56:
[----:B------:R-:W-:-:S13]  /*2e70*/  ISETP.NE.AND P0, PT, R3, RZ, PT ;  /* 0x000000ff0300720c */ /* 0x000fda0003f05270 */
[----:B------:R-:W-:Y:S05]  /*2e80*/  @P0 EXIT ;  /* 0x000000000000094d */ /* 0x000fea0003800000 */
[----:B------:R-:W0:Y:S01]  /*2e90*/  LDCU UR10, c[0x0][0x3a0] ;  /* 0x00007400ff0a77ac */ /* 0x000e220008000800 */
[C---:B------:R-:W-:Y:S01]  /*2ea0*/  VIADD R6, R12.reuse, 0xffffffff ;  /* 0xffffffff0c067836 */ /* 0x040fe20000000000 */
[----:B0-----:R-:W-:-:S13]  /*2eb0*/  ISETP.LE.AND P0, PT, R12, UR10, PT ;  /* 0x0000000a0c007c0c */ /* 0x001fda000bf03270 */
[----:B------:R-:W-:Y:S05]  /*2ec0*/  @!P0 BRA `(.L_x_98) ;  /* 0x0000000400608947 */ /* 0x000fea0003800000 */
[----:B------:R-:W-:Y:S01]  /*2ed0*/  ISETP.GE.U32.AND P0, PT, R6, 0x7, PT ;  /* 0x000000070600780c */ /* 0x000fe20003f06070 */
[----:B------:R-:W-:Y:S01]  /*2ee0*/  IMAD.MOV.U32 R7, RZ, RZ, RZ ;  /* 0x000000ffff077224 */ /* 0x000fe200078e00ff */
[----:B------:R-:W-:-:S04]  /*2ef0*/  LOP3.LUT R10, R12, 0x7, RZ, 0xc0, !PT ;  /* 0x000000070c0a7812 */ /* 0x000fc800078ec0ff */
[----:B------:R-:W-:-:S07]  /*2f00*/  ISETP.NE.AND P3, PT, R10, RZ, PT ;  /* 0x000000ff0a00720c */ /* 0x000fce0003f65270 */
[----:B------:R-:W-:Y:S06]  /*2f10*/  @!P0 BRA `(.L_x_99) ;  /* 0x0000000000a08947 */ /* 0x000fec0003800000 */
[----:B------:R-:W0:Y:S01]  /*2f20*/  LDCU.64 UR4, c[0x0][0x3a8] ;  /* 0x00007500ff0477ac */ /* 0x000e220008000a00 */
[----:B------:R-:W-:Y:S01]  /*2f30*/  LOP3.LUT R7, R12, 0x7ffffff8, RZ, 0xc0, !PT ;  /* 0x7ffffff80c077812 */ /* 0x000fe200078ec0ff */
[----:B------:R-:W1:Y:S03]  /*2f40*/  LDCU.64 UR6, c[0x0][0x3b0] ;  /* 0x00007600ff0677ac */ /* 0x000e660008000a00 */
[----:B------:R-:W-:Y:S01]  /*2f50*/  IADD3 R0, PT, PT, -R7, RZ, RZ ;  /* 0x000000ff07007210 */ /* 0x000fe20007ffe1ff */
[----:B0-----:R-:W-:Y:S02]  /*2f60*/  UIADD3 UR4, UP0, UPT, UR4, 0x10, URZ ;  /* 0x0000001004047890 */ /* 0x001fe4000ff1e0ff */
[----:B-1----:R-:W-:Y:S02]  /*2f70*/  UIADD3 UR6, UP1, UPT, UR6, 0x10, URZ ;  /* 0x0000001006067890 */ /* 0x002fe4000ff3e0ff */
[----:B------:R-:W-:-:S02]  /*2f80*/  UIADD3.X UR5, UPT, UPT, URZ, UR5, URZ, UP0, !UPT ;  /* 0x00000005ff057290 */ /* 0x000fc400087fe4ff */
[----:B------:R-:W-:Y:S01]  /*2f90*/  IMAD.U32 R8, RZ, RZ, UR4 ;  /* 0x00000004ff087e24 */ /* 0x000fe2000f8e00ff */
[----:B------:R-:W-:Y:S01]  /*2fa0*/  UIADD3.X UR7, UPT, UPT, URZ, UR7, URZ, UP1, !UPT ;  /* 0x00000007ff077290 */ /* 0x000fe20008ffe4ff */
[----:B------:R-:W-:Y:S02]  /*2fb0*/  IMAD.U32 R6, RZ, RZ, UR6 ;  /* 0x00000006ff067e24 */ /* 0x000fe4000f8e00ff */
[----:B------:R-:W-:-:S03]  /*2fc0*/  IMAD.U32 R11, RZ, RZ, UR5 ;  /* 0x00000005ff0b7e24 */ /* 0x000fc6000f8e00ff */
[----:B------:R-:W-:-:S07]  /*2fd0*/  MOV R9, UR7 ;  /* 0x0000000700097c02 */ /* 0x000fce0008000f00 */
.L_x_100:
[----:B0-----:R-:W-:Y:S01]  /*2fe0*/  IMAD.MOV.U32 R13, RZ, RZ, 0x7fc00000 ;  /* 0x7fc00000ff0d7424 */ /* 0x001fe200078e00ff */
[----:B------:R-:W-:Y:S01]  /*2ff0*/  MOV R4, R6 ;  /* 0x0000000600047202 */ /* 0x000fe20000000f00 */
[----:B------:R-:W-:Y:S02]  /*3000*/  IMAD.MOV.U32 R2, RZ, RZ, R8 ;  /* 0x000000ffff027224 */ /* 0x000fe400078e0008 */
[----:B------:R-:W-:Y:S01]  /*3010*/  IMAD.MOV.U32 R3, RZ, RZ, R11 ;  /* 0x000000ffff037224 */ /* 0x000fe200078e000b */
[----:B------:R-:W-:Y:S01]  /*3020*/  IADD3 R6, P2, PT, R4, 0x20, RZ ;  /* 0x0000002004067810 */ /* 0x000fe20007f5e0ff */
[----:B------:R-:W-:Y:S01]  /*3030*/  IMAD.MOV.U32 R5, RZ, RZ, R9 ;  /* 0x000000ffff057224 */ /* 0x000fe200078e0009 */
[----:B------:R-:W-:Y:S01]  /*3040*/  IADD3 R8, P1, PT, R2, 0x20, RZ ;  /* 0x0000002002087810 */ /* 0x000fe20007f3e0ff */
[----:B------:R-:W-:Y:S01]  /*3050*/  VIADD R0, R0, 0x8 ;  /* 0x0000000800007836 */ /* 0x000fe20000000000 */
[----:B------:R0:W-:Y:S02]  /*3060*/  STG.E desc[UR8][R2.64+-0x10], R13 ;  /* 0xfffff00d02007986 */ /* 0x0001e4000c101908 */
[----:B------:R-:W-:Y:S01]  /*3070*/  IADD3.X R9, PT, PT, RZ, R5, RZ, P2, !PT ;  /* 0x00000005ff097210 */ /* 0x000fe200017fe4ff */
[----:B------:R-:W-:Y:S01]  /*3080*/  IMAD.X R11, RZ, RZ, R3, P1 ;  /* 0x000000ffff0b7224 */ /* 0x000fe200008e0603 */
[----:B------:R0:W-:Y:S01]  /*3090*/  STG.E desc[UR8][R4.64+-0x10], R13 ;  /* 0xfffff00d04007986 */ /* 0x0001e2000c101908 */
[----:B------:R-:W-:-:S03]  /*30a0*/  ISETP.NE.AND P0, PT, R0, RZ, PT ;  /* 0x000000ff0000720c */ /* 0x000fc60003f05270 */
        /* <DEDUP_REMOVED lines=15> */
.L_x_99:
[----:B------:R-:W-:Y:S05]  /*31a0*/  @!P3 EXIT ;  /* 0x000000000000b94d */ /* 0x000fea0003800000 */
[----:B------:R-:W-:Y:S02]  /*31b0*/  ISETP.GE.U32.AND P0, PT, R10, 0x4, PT ;  /* 0x000000040a00780c */ /* 0x000fe40003f06070 */
[----:B------:R-:W-:-:S04]  /*31c0*/  LOP3.LUT R6, R12, 0x3, RZ, 0xc0, !PT ;  /* 0x000000030c067812 */ /* 0x000fc800078ec0ff */
[----:B------:R-:W-:-:S07]  /*31d0*/  ISETP.NE.AND P1, PT, R6, RZ, PT ;  /* 0x000000ff0600720c */ /* 0x000fce0003f25270 */
[----:B------:R-:W-:Y:S06]  /*31e0*/  @!P0 BRA `(.L_x_101) ;  /* 0x0000000000388947 */ /* 0x000fec0003800000 */
[----:B0-----:R-:W0:Y:S01]  /*31f0*/  LDC.64 R2, c[0x0][0x3a8] ;  /* 0x0000ea00ff027b82 */ /* 0x001e220000000a00 */
[----:B------:R-:W-:-:S07]  /*3200*/  IMAD.MOV.U32 R9, RZ, RZ, 0x7fc00000 ;  /* 0x7fc00000ff097424 */ /* 0x000fce00078e00ff */
[----:B------:R-:W1:Y:S01]  /*3210*/  LDC.64 R4, c[0x0][0x3b0] ;  /* 0x0000ec00ff047b82 */ /* 0x000e620000000a00 */
[----:B0-----:R-:W-:-:S05]  /*3220*/  IMAD.WIDE.U32 R2, R7, 0x4, R2 ;  /* 0x0000000407027825 */ /* 0x001fca00078e0002 */
[----:B------:R2:W-:Y:S01]  /*3230*/  STG.E desc[UR8][R2.64], R9 ;  /* 0x0000000902007986 */ /* 0x0005e2000c101908 */
[----:B-1----:R-:W-:-:S04]  /*3240*/  IMAD.WIDE.U32 R4, R7, 0x4, R4 ;  /* 0x0000000407047825 */ /* 0x002fc800078e0004 */
        /* <DEDUP_REMOVED lines=8> */
.L_x_101:
[----:B------:R-:W-:Y:S05]  /*32d0*/  @!P1 EXIT ;  /* 0x000000000000994d */ /* 0x000fea0003800000 */
[----:B------:R-:W-:Y:S02]  /*32e0*/  ISETP.NE.AND P1, PT, R6, 0x1, PT ;  /* 0x000000010600780c */ /* 0x000fe40003f25270 */
[----:B------:R-:W-:-:S04]  /*32f0*/  LOP3.LUT R0, R12, 0x1, RZ, 0xc0, !PT ;  /* 0x000000010c007812 */ /* 0x000fc800078ec0ff */
[----:B------:R-:W-:-:S07]  /*3300*/  ISETP.NE.U32.AND P0, PT, R0, 0x1, PT ;  /* 0x000000010000780c */ /* 0x000fce0003f05070 */
[----:B------:R-:W-:Y:S06]  /*3310*/  @!P1 BRA `(.L_x_102) ;  /* 0x0000000000289947 */ /* 0x000fec0003800000 */
[----:B0-2---:R-:W0:Y:S01]  /*3320*/  LDC.64 R2, c[0x0][0x3a8] ;  /* 0x0000ea00ff027b82 */ /* 0x005e220000000a00 */
[----:B------:R-:W-:-:S07]  /*3330*/  IMAD.MOV.U32 R9, RZ, RZ, 0x7fc00000 ;  /* 0x7fc00000ff097424 */ /* 0x000fce00078e00ff */
[----:B------:R-:W1:Y:S01]  /*3340*/  LDC.64 R4, c[0x0][0x3b0] ;  /* 0x0000ec00ff047b82 */ /* 0x000e620000000a00 */
[----:B0-----:R-:W-:-:S05]  /*3350*/  IMAD.WIDE.U32 R2, R7, 0x4, R2 ;  /* 0x0000000407027825 */ /* 0x001fca00078e0002 */
[----:B------:R3:W-:Y:S01]  /*3360*/  STG.E desc[UR8][R2.64], R9 ;  /* 0x0000000902007986 */ /* 0x0007e2000c101908 */
[C---:B-1----:R-:W-:Y:S01]  /*3370*/  IMAD.WIDE.U32 R4, R7.reuse, 0x4, R4 ;  /* 0x0000000407047825 */ /* 0x042fe200078e0004 */
[----:B------:R-:W-:-:S04]  /*3380*/  IADD3 R7, PT, PT, R7, 0x2, RZ ;  /* 0x0000000207077810 */ /* 0x000fc80007ffe0ff */
[----:B------:R3:W-:Y:S04]  /*3390*/  STG.E desc[UR8][R4.64], R9 ;  /* 0x0000000904007986 */ /* 0x0007e8000c101908 */
[----:B------:R3:W-:Y:S04]  /*33a0*/  STG.E desc[UR8][R2.64+0x4], R9 ;  /* 0x0000040902007986 */ /* 0x0007e8000c101908 */
[----:B------:R3:W-:Y:S02]  /*33b0*/  STG.E desc[UR8][R4.64+0x4], R9 ;  /* 0x0000040904007986 */ /* 0x0007e4000c101908 */
.L_x_102:
[----:B------:R-:W-:Y:S05]  /*33c0*/  @P0 EXIT ;  /* 0x000000000000094d */ /* 0x000fea0003800000 */
[----:B0-23--:R-:W0:Y:S01]  /*33d0*/  LDC.64 R2, c[0x0][0x3a8] ;  /* 0x0000ea00ff027b82 */ /* 0x00de220000000a00 */
[----:B------:R-:W-:-:S07]  /*33e0*/  IMAD.MOV.U32 R9, RZ, RZ, 0x7fc00000 ;  /* 0x7fc00000ff097424 */ /* 0x000fce00078e00ff */
[----:B------:R-:W1:Y:S01]  /*33f0*/  LDC.64 R4, c[0x0][0x3b0] ;  /* 0x0000ec00ff047b82 */ /* 0x000e620000000a00 */
[----:B0-----:R-:W-:-:S05]  /*3400*/  IMAD.WIDE.U32 R2, R7, 0x4, R2 ;  /* 0x0000000407027825 */ /* 0x001fca00078e0002 */
[----:B------:R-:W-:Y:S01]  /*3410*/  STG.E desc[UR8][R2.64], R9 ;  /* 0x0000000902007986 */ /* 0x000fe2000c101908 */
[----:B-1----:R-:W-:-:S05]  /*3420*/  IMAD.WIDE.U32 R4, R7, 0x4, R4 ;  /* 0x0000000407047825 */ /* 0x002fca00078e0004 */
[----:B------:R-:W-:Y:S01]  /*3430*/  STG.E desc[UR8][R4.64], R9 ;  /* 0x0000000904007986 */ /* 0x000fe2000c101908 */
[----:B------:R-:W-:Y:S05]  /*3440*/  EXIT ;  /* 0x000000000000794d */ /* 0x000fea0003800000 */
.L_x_98:
[----:B------:R-:W0:Y:S08]  /*3450*/  LDC.64 R2, c[0x0][0x388] ;  /* 0x0000e200ff027b82 */ /* 0x000e300000000a00 */
[----:B------:R-:W1:Y:S01]  /*3460*/  LDC.64 R4, c[0x0][0x390] ;  /* 0x0000e400ff047b82 */ /* 0x000e620000000a00 */
[----:B0-----:R0:W5:Y:S04]  /*3470*/  LDG.E.CONSTANT R0, desc[UR8][R2.64] ;  /* 0x0000000802007981 */ /* 0x001168000c1e9900 */
[----:B-1----:R0:W5:Y:S01]  /*3480*/  LDG.E.CONSTANT R15, desc[UR8][R4.64] ;  /* 0x00000008040f7981 */ /* 0x002162000c1e9900 */
[----:B------:R-:W-:Y:S01]  /*3490*/  ISETP.GE.U32.AND P0, PT, R6, 0x7, PT ;  /* 0x000000070600780c */ /* 0x000fe20003f06070 */
[----:B------:R-:W-:Y:S01]  /*34a0*/  IMAD.MOV.U32 R7, RZ, RZ, RZ ;  /* 0x000000ffff077224 */ /* 0x000fe200078e00ff */
[----:B------:R-:W-:-:S04]  /*34b0*/  LOP3.LUT R13, R12, 0x7, RZ, 0xc0, !PT ;  /* 0x000000070c0d7812 */ /* 0x000fc800078ec0ff */
[----:B------:R-:W-:-:S07]  /*34c0*/  ISETP.NE.AND P3, PT, R13, RZ, PT ;  /* 0x000000ff0d00720c */ /* 0x000fce0003f65270 */
[----:B0-----:R-:W-:Y:S06]  /*34d0*/  @!P0 BRA `(.L_x_103) ;  /* 0x0000000000a08947 */ /* 0x001fec0003800000 */
[----:B------:R-:W0:Y:S01]  /*34e0*/  LDCU.64 UR4, c[0x0][0x3a8] ;  /* 0x00007500ff0477ac */ /* 0x000e220008000a00 */
[----:B------:R-:W-:Y:S01]  /*34f0*/  LOP3.LUT R7, R12, 0x7ffffff8, RZ, 0xc0, !PT ;  /* 0x7ffffff80c077812 */ /* 0x000fe200078ec0ff */
[----:B------:R-:W1:Y:S04]  /*3500*/  LDCU.64 UR6, c[0x0][0x3b0] ;  /* 0x00007600ff0677ac */ /* 0x000e680008000a00 */
[----:B------:R-:W-:Y:S01]  /*3510*/  IMAD.MOV R6, RZ, RZ, -R7 ;  /* 0x000000ffff067224 */ /* 0x000fe200078e0a07 */
[----:B0-----:R-:W-:Y:S02]  /*3520*/  UIADD3 UR4, UP0, UPT, UR4, 0x10, URZ ;  /* 0x0000001004047890 */ /* 0x001fe4000ff1e0ff */
[----:B-1----:R-:W-:Y:S02]  /*3530*/  UIADD3 UR6, UP1, UPT, UR6, 0x10, URZ ;  /* 0x0000001006067890 */ /* 0x002fe4000ff3e0ff */
[----:B------:R-:W-:-:S02]  /*3540*/  UIADD3.X UR5, UPT, UPT, URZ, UR5, URZ, UP0, !UPT ;  /* 0x00000005ff057290 */ /* 0x000fc400087fe4ff */
[----:B------:R-:W-:Y:S01]  /*3550*/  MOV R10, UR4 ;  /* 0x00000004000a7c02 */ /* 0x000fe20008000f00 */
[----:B------:R-:W-:Y:S01]  /*3560*/  UIADD3.X UR7, UPT, UPT, URZ, UR7, URZ, UP1, !UPT ;  /* 0x00000007ff077290 */ /* 0x000fe20008ffe4ff */
[----:B------:R-:W-:Y:S02]  /*3570*/  IMAD.U32 R8, RZ, RZ, UR6 ;  /* 0x00000006ff087e24 */ /* 0x000fe4000f8e00ff */
[----:B------:R-:W-:-:S03]  /*3580*/  IMAD.U32 R11, RZ, RZ, UR5 ;  /* 0x00000005ff0b7e24 */ /* 0x000fc6000f8e00ff */
[----:B------:R-:W-:-:S07]  /*3590*/  IMAD.U32 R9, RZ, RZ, UR7 ;  /* 0x00000007ff097e24 */ /* 0x000fce000f8e00ff */
.L_x_104:
[----:B0-----:R-:W-:Y:S01]  /*35a0*/  MOV R17, 0x7fc00000 ;  /* 0x7fc0000000117802 */ /* 0x001fe20000000f00 */
[----:B------:R-:W-:Y:S01]  /*35b0*/  IMAD.MOV.U32 R2, RZ, RZ, R10 ;  /* 0x000000ffff027224 */ /* 0x000fe200078e000a */
[----:B------:R-:W-:Y:S01]  /*35c0*/  MOV R5, R9 ;  /* 0x0000000900057202 */ /* 0x000fe20000000f00 */
[----:B------:R-:W-:Y:S02]  /*35d0*/  IMAD.MOV.U32 R3, RZ, RZ, R11 ;  /* 0x000000ffff037224 */ /* 0x000fe400078e000b */
[----:B------:R-:W-:Y:S01]  /*35e0*/  IMAD.MOV.U32 R4, RZ, RZ, R8 ;  /* 0x000000ffff047224 */ /* 0x000fe200078e0008 */
[----:B------:R-:W-:Y:S01]  /*35f0*/  IADD3 R10, P1, PT, R2, 0x20, RZ ;  /* 0x00000020020a7810 */ /* 0x000fe20007f3e0ff */
[----:B------:R-:W-:Y:S01]  /*3600*/  VIADD R6, R6, 0x8 ;  /* 0x0000000806067836 */ /* 0x000fe20000000000 */
[----:B------:R0:W-:Y:S02]  /*3610*/  STG.E desc[UR8][R2.64+-0x10], R17 ;  /* 0xfffff01102007986 */ /* 0x0001e4000c101908 */
[----:B------:R-:W-:Y:S01]  /*3620*/  IADD3 R8, P2, PT, R4, 0x20, RZ ;  /* 0x0000002004087810 */ /* 0x000fe20007f5e0ff */
[----:B------:R-:W-:Y:S01]  /*3630*/  IMAD.X R11, RZ, RZ, R3, P1 ;  /* 0x000000ffff0b7224 */ /* 0x000fe200008e0603 */
[----:B------:R0:W-:Y:S01]  /*3640*/  STG.E desc[UR8][R4.64+-0x10], R17 ;  /* 0xfffff01104007986 */ /* 0x0001e2000c101908 */
[----:B------:R-:W-:-:S02]  /*3650*/  ISETP.NE.AND P0, PT, R6, RZ, PT ;  /* 0x000000ff0600720c */ /* 0x000fc40003f05270 */
[----:B------:R-:W-:Y:S01]  /*3660*/  IMAD.X R9, RZ, RZ, R5, P2 ;  /* 0x000000ffff097224 */ /* 0x000fe200010e0605 */
        /* <DEDUP_REMOVED lines=15> */
.L_x_103:
[----:B------:R-:W-:Y:S05]  /*3760*/  @!P3 BRA `(.L_x_105) ;  /* 0x0000000000a4b947 */ /* 0x000fea0003800000 */
[----:B------:R-:W-:Y:S02]  /*3770*/  ISETP.GE.U32.AND P0, PT, R13, 0x4, PT ;  /* 0x000000040d00780c */ /* 0x000fe40003f06070 */
[----:B------:R-:W-:-:S04]  /*3780*/  LOP3.LUT R6, R12, 0x3, RZ, 0xc0, !PT ;  /* 0x000000030c067812 */ /* 0x000fc800078ec0ff */
[----:B------:R-:W-:-:S07]  /*3790*/  ISETP.NE.AND P1, PT, R6, RZ, PT ;  /* 0x000000ff0600720c */ /* 0x000fce0003f25270 */
[----:B------:R-:W-:Y:S06]  /*37a0*/  @!P0 BRA `(.L_x_106) ;  /* 0x0000000000388947 */ /* 0x000fec0003800000 */
[----:B0-----:R-:W0:Y:S01]  /*37b0*/  LDC.64 R2, c[0x0][0x3a8] ;  /* 0x0000ea00ff027b82 */ /* 0x001e220000000a00 */
[----:B------:R-:W-:-:S07]  /*37c0*/  MOV R9, 0x7fc00000 ;  /* 0x7fc0000000097802 */ /* 0x000fce0000000f00 */
        /* <DEDUP_REMOVED lines=12> */
.L_x_106:
[----:B------:R-:W-:Y:S05]  /*3890*/  @!P1 BRA `(.L_x_105) ;  /* 0x0000000000589947 */ /* 0x000fea0003800000 */
        /* <DEDUP_REMOVED lines=13> */
[----:B------:R3:W-:Y:S02]  /*3970*/  STG.E desc[UR8][R4.64+0x4], R9 ;  /* 0x0000040904007986 */ /* 0x0007e4000c101908 */
.L_x_107:
[----:B------:R-:W-:Y:S05]  /*3980*/  @P1 BRA `(.L_x_105) ;  /* 0x00000000001c1947 */ /* 0x000fea0003800000 */
[----:B0-23--:R-:W0:Y:S01]  /*3990*/  LDC.64 R2, c[0x0][0x3a8] ;  /* 0x0000ea00ff027b82 */ /* 0x00de220000000a00 */
[----:B------:R-:W-:-:S07]  /*39a0*/  MOV R9, 0x7fc00000 ;  /* 0x7fc0000000097802 */ /* 0x000fce0000000f00 */
[----:B------:R-:W1:Y:S01]  /*39b0*/  LDC.64 R4, c[0x0][0x3b0] ;  /* 0x0000ec00ff047b82 */ /* 0x000e620000000a00 */
[----:B0-----:R-:W-:-:S05]  /*39c0*/  IMAD.WIDE.U32 R2, R7, 0x4, R2 ;  /* 0x0000000407027825 */ /* 0x001fca00078e0002 */
[----:B------:R4:W-:Y:S01]  /*39d0*/  STG.E desc[UR8][R2.64], R9 ;  /* 0x0000000902007986 */ /* 0x0009e2000c101908 */
[----:B-1----:R-:W-:-:S05]  /*39e0*/  IMAD.WIDE.U32 R4, R7, 0x4, R4 ;  /* 0x0000000407047825 */ /* 0x002fca00078e0004 */
[----:B------:R4:W-:Y:S02]  /*39f0*/  STG.E desc[UR8][R4.64], R9 ;  /* 0x0000000904007986 */ /* 0x0009e4000c101908 */
.L_x_105:
[----:B-----5:R-:W-:-:S04]  /*3a00*/  FSETP.GT.AND P0, PT, R15, RZ, PT ;  /* 0x000000ff0f00720b */ /* 0x020fc80003f04000 */
[----:B------:R-:W-:-:S13]  /*3a10*/  FSETP.LEU.OR P0, PT, R0, RZ, !P0 ;  /* 0x000000ff0000720b */ /* 0x000fda000470b400 */
[----:B------:R-:W-:Y:S05]  /*3a20*/  @P0 EXIT ;  /* 0x000000000000094d */ /* 0x000fea0003800000 */
[----:B0-234-:R-:W0:Y:S01]  /*3a30*/  LDC.64 R2, c[0x0][0x380] ;  /* 0x0000e000ff027b82 */ /* 0x01de220000000a00 */
[----:B------:R-:W-:Y:S01]  /*3a40*/  VIMNMX R38, PT, PT, RZ, UR10, !PT ;  /* 0x0000000aff267c48 */ /* 0x000fe2000ffe0100 */
[----:B------:R-:W-:Y:S01]  /*3a50*/  F2F.F64.F32 R12, R0 ;  /* 0x00000000000c7310 */ /* 0x000fe20000201800 */
[----:B------:R-:W-:Y:S01]  /*3a60*/  FSETP.GEU.AND P0, PT, R15, R0, PT ;  /* 0x000000000f00720b */ /* 0x000fe20003f0e000 */
[----:B------:R-:W1:Y:S04]  /*3a70*/  LDCU UR16, c[0x0][0x398] ;  /* 0x00007300ff1077ac */ /* 0x000e680008000800 */
[----:B------:R-:W2:Y:S08]  /*3a80*/  LDC.64 R34, c[0x0][0x3b0] ;  /* 0x0000ec00ff227b82 */ /* 0x000eb00000000a00 */
[----:B------:R-:W3:Y:S01]  /*3a90*/  LDC.64 R32, c[0x0][0x3a8] ;  /* 0x0000ea00ff207b82 */ /* 0x000ee20000000a00 */
[----:B0-----:R-:W-:-:S05]  /*3aa0*/  IMAD.WIDE.U32 R6, R38, 0x4, R2 ;  /* 0x0000000426067825 */ /* 0x001fca00078e0002 */
[----:B------:R-:W4:Y:S01]  /*3ab0*/  LDG.E.CONSTANT R14, desc[UR8][R6.64] ;  /* 0x00000008060e7981 */ /* 0x000f22000c1e9900 */
[----:B------:R-:W0:Y:S01]  /*3ac0*/  F2F.F64.F32 R2, R15 ;  /* 0x0000000f00027310 */ /* 0x000e220000201800 */
[----:B------:R-:W-:Y:S02]  /*3ad0*/  IMAD.MOV.U32 R36, RZ, RZ, R6 ;  /* 0x000000ffff247224 */ /* 0x000fe400078e0006 */
[----:B------:R-:W-:Y:S02]  /*3ae0*/  IMAD.MOV.U32 R37, RZ, RZ, R7 ;  /* 0x000000ffff257224 */ /* 0x000fe400078e0007 */
[----:B--2---:R-:W-:-:S04]  /*3af0*/  IMAD.WIDE.U32 R34, R38, 0x4, R34 ;  /* 0x0000000426227825 */ /* 0x004fc800078e0022 */
[----:B---3--:R-:W-:Y:S01]  /*3b00*/  IMAD.WIDE.U32 R32, R38, 0x4, R32 ;  /* 0x0000000426207825 */ /* 0x008fe200078e0020 */
[----:B0-----:R-:W-:Y:S02]  /*3b10*/  FSEL R11, R3, R13, !P0 ;  /* 0x0000000d030b7208 */ /* 0x001fe40004000000 */
[----:B------:R-:W-:Y:S01]  /*3b20*/  FSEL R9, R13, R3, !P0 ;  /* 0x000000030d097208 */ /* 0x000fe20004000000 */
[----:B------:R-:W-:Y:S01]  /*3b30*/  IMAD.MOV.U32 R3, RZ, RZ, 0x2 ;  /* 0x00000002ff037424 */ /* 0x000fe200078e00ff */
[----:B------:R-:W-:Y:S02]  /*3b40*/  FSEL R10, R2, R12, !P0 ;  /* 0x0000000c020a7208 */ /* 0x000fe40004000000 */
[----:B------:R-:W-:Y:S01]  /*3b50*/  FSEL R8, R12, R2, !P0 ;  /* 0x000000020c087208 */ /* 0x000fe20004000000 */
[----:B----4-:R-:W0:Y:S02]  /*3b60*/  F2F.F64.F32 R4, R14 ;  /* 0x0000000e00047310 */ /* 0x010e240000201800 */
        /* <DEDUP_REMOVED lines=9> */
[----:B------:R-:W-:Y:S01]  /*3c00*/  STL.128 [R1+0x80], R16 ;  /* 0x0000801001007387 */ /* 0x000fe20000100c00 */
        /* <DEDUP_REMOVED lines=12> */
[----:B------:R-:W-:Y:S01]  /*3cd0*/  IMAD.MOV.U32 R29, RZ, RZ, R5 ;  /* 0x000000ffff1d7224 */ /* 0x000fe200078e0005 */
[----:B------:R-:W-:Y:S01]  /*3ce0*/  MOV R51, R5 ;  /* 0x0000000500337202 */ /* 0x000fe20000000f00 */
[--C-:B------:R-:W-:Y:S01]  /*3cf0*/  IMAD.MOV.U32 R30, RZ, RZ, R4.reuse ;  /* 0x000000ffff1e7224 */ /* 0x100fe200078e0004 */
[----:B------:R-:W-:Y:S01]  /*3d00*/  STL.128 [R1+0x40], R4 ;  /* 0x0000400401007387 */ /* 0x000fe20000100c00 */
[----:B------:R-:W-:-:S02]  /*3d10*/  IMAD.MOV.U32 R40, RZ, RZ, R4 ;  /* 0x000000ffff287224 */ /* 0x000fc400078e0004 */
[--C-:B------:R-:W-:Y:S01]  /*3d20*/  IMAD.MOV.U32 R41, RZ, RZ, R5.reuse ;  /* 0x000000ffff297224 */ /* 0x100fe200078e0005 */
[----:B------:R-:W-:Y:S01]  /*3d30*/  STL.128 [R1+0x10], R24 ;  /* 0x0000101801007387 */ /* 0x000fe20000100c00 */
[--C-:B------:R-:W-:Y:S02]  /*3d40*/  IMAD.MOV.U32 R42, RZ, RZ, R4.reuse ;  /* 0x000000ffff2a7224 */ /* 0x100fe400078e0004 */
[--C-:B------:R-:W-:Y:S01]  /*3d50*/  IMAD.MOV.U32 R44, RZ, RZ, R4.reuse ;  /* 0x000000ffff2c7224 */ /* 0x100fe200078e0004 */
[----:B------:R-:W-:Y:S01]  /*3d60*/  STL.128 [R1+0x50], R28 ;  /* 0x0000501c01007387 */ /* 0x000fe20000100c00 */
[----:B------:R-:W-:Y:S02]  /*3d70*/  IMAD.MOV.U32 R45, RZ, RZ, R5 ;  /* 0x000000ffff2d7224 */ /* 0x000fe400078e0005 */
[--C-:B------:R-:W-:Y:S01]  /*3d80*/  IMAD.MOV.U32 R46, RZ, RZ, R4.reuse ;  /* 0x000000ffff2e7224 */ /* 0x100fe200078e0004 */
[----:B------:R-:W-:Y:S01]  /*3d90*/  STL.128 [R1+0x90], R40 ;  /* 0x0000902801007387 */ /* 0x000fe20000100c00 */
[----:B------:R-:W-:-:S02]  /*3da0*/  IMAD.MOV.U32 R48, RZ, RZ, R4 ;  /* 0x000000ffff307224 */ /* 0x000fc400078e0004 */
[----:B------:R-:W-:Y:S01]  /*3db0*/  IMAD.MOV.U32 R49, RZ, RZ, R5 ;  /* 0x000000ffff317224 */ /* 0x000fe200078e0005 */
[----:B------:R-:W-:Y:S01]  /*3dc0*/  STL.128 [R1+0xd0], R44 ;  /* 0x0000d02c01007387 */ /* 0x000fe20000100c00 */
[----:B------:R-:W-:-:S03]  /*3dd0*/  IMAD.MOV.U32 R50, RZ, RZ, R4 ;  /* 0x000000ffff327224 */ /* 0x000fc600078e0004 */
[----:B------:R0:W-:Y:S04]  /*3de0*/  STL.128 [R1+0xe0], R24 ;  /* 0x0000e01801007387 */ /* 0x0001e80000100c00 */
[----:B------:R-:W-:Y:S04]  /*3df0*/  STL.128 [R1+0x20], R48 ;  /* 0x0000203001007387 */ /* 0x000fe80000100c00 */
[----:B------:R2:W-:Y:S04]  /*3e00*/  STL.128 [R1+0x30], R28 ;  /* 0x0000301c01007387 */ /* 0x0005e80000100c00 */
[----:B------:R3:W-:Y:S04]  /*3e10*/  STL.128 [R1+0x70], R40 ;  /* 0x0000702801007387 */ /* 0x0007e80000100c00 */
[----:B------:R4:W-:Y:S01]  /*3e20*/  STL.128 [R1+0xb0], R44 ;  /* 0x0000b02c01007387 */ /* 0x0009e20000100c00 */
[----:B0-----:R-:W-:-:S02]  /*3e30*/  CS2R R26, SRZ ;  /* 0x00000000001a7805 */ /* 0x001fc4000001ff00 */
[----:B------:R-:W-:Y:S01]  /*3e40*/  CS2R R24, SRZ ;  /* 0x0000000000187805 */ /* 0x000fe2000001ff00 */
[----:B------:R0:W-:Y:S04]  /*3e50*/  STL.128 [R1+0xf0], R48 ;  /* 0x0000f03001007387 */ /* 0x0001e80000100c00 */
[----:B------:R5:W-:Y:S01]  /*3e60*/  STL.128 [R1], R4 ;  /* 0x0000000401007387 */ /* 0x000be20000100c00 */
[C---:B--2---:R-:W-:Y:S01]  /*3e70*/  VIADD R31, R38.reuse, 0xa ;  /* 0x0000000a261f7836 */ /* 0x044fe20000000000 */
[C---:B------:R-:W-:Y:S01]  /*3e80*/  IADD3 R28, PT, PT, R38.reuse, -0x1, RZ ;  /* 0xffffffff261c7810 */ /* 0x040fe20007ffe0ff */
[C---:B------:R-:W-:Y:S01]  /*3e90*/  VIADD R30, R38.reuse, 0x2 ;  /* 0x00000002261e7836 */ /* 0x040fe20000000000 */
[----:B---3--:R-:W-:Y:S01]  /*3ea0*/  CS2R R40, SRZ ;  /* 0x0000000000287805 */ /* 0x008fe2000001ff00 */
[----:B------:R-:W-:Y:S01]  /*3eb0*/  VIADD R29, R38, 0x3 ;  /* 0x00000003261d7836 */ /* 0x000fe20000000000 */
[----:B----4-:R-:W-:-:S02]  /*3ec0*/  CS2R R46, SRZ ;  /* 0x00000000002e7805 */ /* 0x010fc4000001ff00 */
[----:B0-----:R-:W-:Y:S02]  /*3ed0*/  CS2R R48, SRZ ;  /* 0x0000000000307805 */ /* 0x001fe4000001ff00 */
[----:B-1---5:R-:W-:-:S07]  /*3ee0*/  CS2R R6, SRZ ;  /* 0x0000000000067805 */ /* 0x022fce000001ff00 */
.L_x_127:
[----:B------:R-:W-:Y:S01]  /*3ef0*/  VIADD R39, R28, 0x1 ;  /* 0x000000011c277836 */ /* 0x000fe20000000000 */
[----:B------:R-:W2:Y:S04]  /*3f00*/  LDG.E.CONSTANT R14, desc[UR8][R36.64] ;  /* 0x00000008240e7981 */ /* 0x000ea8000c1e9900 */
[C---:B------:R-:W-:Y:S02]  /*3f10*/  ISETP.GT.U32.AND P0, PT, R39.reuse, R38, PT ;  /* 0x000000262700720c */ /* 0x040fe40003f04070 */
[----:B------:R-:W-:-:S11]  /*3f20*/  ISETP.GE.U32.AND P1, PT, R39, R30, PT ;  /* 0x0000001e2700720c */ /* 0x000fd60003f26070 */
[----:B------:R-:W0:Y:S01]  /*3f30*/  @P0 LDC.64 R18, c[0x0][0x380] ;  /* 0x0000e000ff120b82 */ /* 0x000e220000000a00 */
[----:B------:R-:W-:-:S07]  /*3f40*/  ISETP.GE.U32.AND P2, PT, R39, R29, PT ;  /* 0x0000001d2700720c */ /* 0x000fce0003f46070 */
[----:B------:R-:W1:Y:S08]  /*3f50*/  @P1 LDC.64 R22, c[0x0][0x380] ;  /* 0x0000e000ff161b82 */ /* 0x000e700000000a00 */
[----:B------:R-:W3:Y:S01]  /*3f60*/  @P2 LDC.64 R44, c[0x0][0x380] ;  /* 0x0000e000ff2c2b82 */ /* 0x000ee20000000a00 */
[----:B0-----:R-:W-:-:S05]  /*3f70*/  @P0 IMAD.WIDE.U32 R18, R28, 0x4, R18 ;  /* 0x000000041c120825 */ /* 0x001fca00078e0012 */
[----:B------:R-:W4:Y:S01]  /*3f80*/  @P0 LDG.E.CONSTANT R0, desc[UR8][R18.64] ;  /* 0x0000000812000981 */ /* 0x000f22000c1e9900 */
[----:B------:R-:W-:-:S04]  /*3f90*/  @P1 VIADD R15, R28, 0xffffffff ;  /* 0xffffffff1c0f1836 */ /* 0x000fc80000000000 */
[----:B-1----:R-:W-:Y:S01]  /*3fa0*/  @P1 IMAD.WIDE.U32 R22, R15, 0x4, R22 ;  /* 0x000000040f161825 */ /* 0x002fe200078e0016 */
[----:B------:R-:W-:-:S05]  /*3fb0*/  @P2 IADD3 R15, PT, PT, R28, -0x2, RZ ;  /* 0xfffffffe1c0f2810 */ /* 0x000fca0007ffe0ff */
[----:B------:R-:W5:Y:S01]  /*3fc0*/  @P1 LDG.E.CONSTANT R22, desc[UR8][R22.64] ;  /* 0x0000000816161981 */ /* 0x000f62000c1e9900 */
[----:B---3--:R-:W-:-:S06]  /*3fd0*/  @P2 IMAD.WIDE.U32 R44, R15, 0x4, R44 ;  /* 0x000000040f2c2825 */ /* 0x008fcc00078e002c */
[----:B------:R0:W3:Y:S02]  /*3fe0*/  @P2 LDG.E.CONSTANT R44, desc[UR8][R44.64] ;  /* 0x000000082c2c2981 */ /* 0x0000e4000c1e9900 */
[----:B0-----:R-:W-:-:S05]  /*3ff0*/  IMAD.SHL.U32 R45, R3, 0x8, RZ ;  /* 0x00000008032d7824 */ /* 0x001fca00078e00ff */
[----:B------:R-:W-:Y:S01]  /*4000*/  IADD3 R2, PT, PT, R45, -0x10, RZ ;  /* 0xfffffff02d027810 */ /* 0x000fe20007ffe0ff */
[----:B------:R-:W-:Y:S01]  /*4010*/  UMOV UR4, 0x9999999a ;  /* 0x9999999a00047882 */ /* 0x000fe20000000000 */
[----:B------:R-:W-:Y:S02]  /*4020*/  UMOV UR5, 0x3fb99999 ;  /* 0x3fb9999900057882 */ /* 0x000fe40000000000 */
[----:B------:R-:W-:-:S05]  /*4030*/  LOP3.LUT R2, R2, 0x38, RZ, 0xc0, !PT ;  /* 0x0000003802027812 */ /* 0x000fca00078ec0ff */
[----:B------:R-:W-:Y:S01]  /*4040*/  IMAD.IADD R61, R1, 0x1, R2 ;  /* 0x00000001013d7824 */ /* 0x000fe200078e0202 */
[----:B--2---:R-:W0:Y:S02]  /*4050*/  F2F.F64.F32 R14, R14 ;  /* 0x0000000e000e7310 */ /* 0x004e240000201800 */
[--C-:B0-----:R-:W-:Y:S02]  /*4060*/  IMAD.MOV.U32 R16, RZ, RZ, R14.reuse ;  /* 0x000000ffff107224 */ /* 0x101fe400078e000e */
[----:B------:R-:W-:Y:S01]  /*4070*/  IMAD.MOV.U32 R17, RZ, RZ, R15 ;  /* 0x000000ffff117224 */ /* 0x000fe200078e000f */
[----:B------:R-:W-:Y:S01]  /*4080*/  MOV R21, R15 ;  /* 0x0000000f00157202 */ /* 0x000fe20000000f00 */
[----:B------:R-:W-:-:S04]  /*4090*/  IMAD.MOV.U32 R20, RZ, RZ, R14 ;  /* 0x000000ffff147224 */ /* 0x000fc800078e000e */
[----:B----4-:R-:W0:Y:S08]  /*40a0*/  @P0 F2F.F64.F32 R16, R0 ;  /* 0x0000000000100310 */ /* 0x010e300000201800 */
[----:B-----5:R-:W1:Y:S01]  /*40b0*/  @P1 F2F.F64.F32 R20, R22 ;  /* 0x0000001600141310 */ /* 0x020e620000201800 */
[----:B0-----:R-:W-:Y:S01]  /*40c0*/  DMUL R18, R16, 3 ;  /* 0x4008000010127828 */ /* 0x001fe20000000000 */
[----:B------:R-:W-:-:S02]  /*40d0*/  IMAD.MOV.U32 R16, RZ, RZ, R14 ;  /* 0x000000ffff107224 */ /* 0x000fc400078e000e */
[----:B------:R-:W-:-:S05]  /*40e0*/  IMAD.MOV.U32 R17, RZ, RZ, R15 ;  /* 0x000000ffff117224 */ /* 0x000fca00078e000f */
[----:B------:R-:W-:Y:S01]  /*40f0*/  DFMA R18, R14, 4, R18 ;  /* 0x401000000e12782b */ /* 0x000fe20000000012 */
[----:B---3--:R-:W0:Y:S07]  /*4100*/  @P2 F2F.F64.F32 R16, R44 ;  /* 0x0000002c00102310 */ /* 0x008e2e0000201800 */
[----:B-1----:R-:W-:Y:S01]  /*4110*/  DFMA R18, R20, 2, R18 ;  /* 0x400000001412782b */ /* 0x002fe20000000012 */
[----:B------:R-:W-:-:S07]  /*4120*/  LOP3.LUT R0, R45, 0x38, RZ, 0xc0, !PT ;  /* 0x000000382d007812 */ /* 0x000fce00078ec0ff */
[----:B0-----:R-:W-:Y:S01]  /*4130*/  DADD R18, R18, R16 ;  /* 0x0000000012127229 */ /* 0x001fe20000000010 */
[----:B------:R-:W-:-:S07]  /*4140*/  IMAD.IADD R58, R1, 0x1, R0 ;  /* 0x00000001013a7824 */ /* 0x000fce00078e0200 */
[----:B------:R-:W-:Y:S01]  /*4150*/  DMUL R18, R18, UR4 ;  /* 0x0000000412127c28 */ /* 0x000fe20008000000 */
[----:B------:R-:W-:Y:S01]  /*4160*/  LOP3.LUT R0, R2, 0x20, RZ, 0x3c, !PT ;  /* 0x0000002002007812 */ /* 0x000fe200078e3cff */
[----:B------:R-:W-:-:S05]  /*4170*/  VIADD R2, R45, 0x20 ;  /* 0x000000202d027836 */ /* 0x000fca0000000000 */
[----:B------:R0:W-:Y:S01]  /*4180*/  STL.64 [R61], R18 ;  /* 0x000000123d007387 */ /* 0x0001e20000100a00 */
[----:B------:R-:W-:-:S03]  /*4190*/  IADD3 R59, PT, PT, R1, R0, RZ ;  /* 0x00000000013b7210 */ /* 0x000fc60007ffe0ff */
[----:B------:R-:W2:Y:S01]  /*41a0*/  LDL.64 R22, [R58] ;  /* 0x000000003a167983 */ /* 0x000ea20000100a00 */
[----:B------:R-:W-:-:S03]  /*41b0*/  LOP3.LUT R0, R2, 0x38, RZ, 0xc0, !PT ;  /* 0x0000003802007812 */ /* 0x000fc600078ec0ff */
[----:B------:R-:W3:Y:S02]  /*41c0*/  LDL.64 R20, [R59] ;  /* 0x000000003b147983 */ /* 0x000ee40000100a00 */
[----:B------:R-:W-:-:S05]  /*41d0*/  IMAD.IADD R2, R1, 0x1, R0 ;  /* 0x0000000101027824 */ /* 0x000fca00078e0200 */
[----:B------:R-:W4:Y:S01]  /*41e0*/  LDL.64 R16, [R2] ;  /* 0x0000000002107983 */ /* 0x000f220000100a00 */
[----:B------:R-:W-:Y:S01]  /*41f0*/  UMOV UR6, 0x2de00d1b ;  /* 0x2de00d1b00067882 */ /* 0x000fe20000000000 */
        /* <DEDUP_REMOVED lines=9> */
[----:B------:R-:W-:-:S04]  /*4290*/  IADD3 R0, PT, PT, R45, 0x18, RZ ;  /* 0x000000182d007810 */ /* 0x000fc80007ffe0ff */
[----:B------:R-:W-:-:S05]  /*42a0*/  LOP3.LUT R0, R0, 0x38, RZ, 0xc0, !PT ;  /* 0x0000003800007812 */ /* 0x000fca00078ec0ff */
[----:B------:R-:W-:Y:S01]  /*42b0*/  IMAD.IADD R0, R1, 0x1, R0 ;  /* 0x0000000101007824 */ /* 0x000fe200078e0200 */
[----:B--2---:R-:W-:-:S08]  /*42c0*/  DMUL R22, R22, -UR6 ;  /* 0x8000000616167c28 */ /* 0x004fd00008000000 */
[----:B---3--:R-:W-:-:S08]  /*42d0*/  DFMA R20, R20, -UR10, R22 ;  /* 0x8000000a14147c2b */ /* 0x008fd00008000016 */
[----:B----4-:R-:W-:Y:S01]  /*42e0*/  DFMA R16, R16, UR12, R20 ;  /* 0x0000000c10107c2b */ /* 0x010fe20008000014 */
[----:B------:R-:W-:Y:S02]  /*42f0*/  IMAD.MOV.U32 R20, RZ, RZ, 0x147ae148 ;  /* 0x147ae148ff147424 */ /* 0x000fe400078e00ff */
[----:B------:R-:W-:-:S05]  /*4300*/  IMAD.MOV.U32 R21, RZ, RZ, 0x3fe147ae ;  /* 0x3fe147aeff157424 */ /* 0x000fca00078e00ff */
[----:B------:R-:W-:Y:S02]  /*4310*/  DFMA R16, R18, UR14, R16 ;  /* 0x0000000e12107c2b */ /* 0x000fe40008000010 */
[----:B------:R-:W-:-:S08]  /*4320*/  DFMA R20, R40, UR4, R20 ;  /* 0x0000000428147c2b */ /* 0x000fd00008000014 */
[----:B------:R-:W-:-:S07]  /*4330*/  DMUL R22, R20, R16 ;  /* 0x0000001014167228 */ /* 0x000fce0000000000 */
[----:B------:R1:W-:Y:S04]  /*4340*/  STL.64 [R61+0x40], R22 ;  /* 0x000040163d007387 */ /* 0x0003e80000100a00 */
[----:B------:R-:W2:Y:S04]  /*4350*/  LDL.64 R16, [R0+0x40] ;  /* 0x0000400000107983 */ /* 0x000ea80000100a00 */
[----:B--2---:R2:W-:Y:S04]  /*4360*/  STL.64 [R61+0x80], R16 ;  /* 0x000080103d007387 */ /* 0x0045e80000100a00 */
[----:B------:R-:W3:Y:S04]  /*4370*/  LDL.64 R50, [R58+0x40] ;  /* 0x000040003a327983 */ /* 0x000ee80000100a00 */
[----:B------:R-:W4:Y:S04]  /*4380*/  LDL.64 R44, [R59+0x40] ;  /* 0x000040003b2c7983 */ /* 0x000f280000100a00 */
[----:B0-----:R-:W5:Y:S01]  /*4390*/  LDL.64 R18, [R2+0x40] ;  /* 0x0000400002127983 */ /* 0x001f620000100a00 */
[----:B---3--:R-:W-:-:S08]  /*43a0*/  DMUL R50, R50, -UR6 ;  /* 0x8000000632327c28 */ /* 0x008fd00008000000 */
[----:B----4-:R-:W-:-:S08]  /*43b0*/  DFMA R44, R44, -UR10, R50 ;  /* 0x8000000a2c2c7c2b */ /* 0x010fd00008000032 */
[----:B-----5:R-:W-:-:S08]  /*43c0*/  DFMA R18, R18, UR12, R44 ;  /* 0x0000000c12127c2b */ /* 0x020fd0000800002c */
[----:B------:R-:W-:-:S08]  /*43d0*/  DFMA R18, R22, UR14, R18 ;  /* 0x0000000e16127c2b */ /* 0x000fd00008000012 */
[----:B------:R-:W-:-:S07]  /*43e0*/  DMUL R18, R20, R18 ;  /* 0x0000001214127228 */ /* 0x000fce0000000000 */
[----:B------:R2:W-:Y:S04]  /*43f0*/  STL.64 [R61+0xc0], R18 ;  /* 0x0000c0123d007387 */ /* 0x0005e80000100a00 */
[----:B------:R-:W3:Y:S04]  /*4400*/  LDL.64 R50, [R58+0x80] ;  /* 0x000080003a327983 */ /* 0x000ee80000100a00 */
[----:B------:R-:W4:Y:S04]  /*4410*/  LDL.64 R56, [R58+0xc0] ;  /* 0x0000c0003a387983 */ /* 0x000f280000100a00 */
[----:B------:R-:W5:Y:S04]  /*4420*/  LDL.64 R44, [R59+0x80] ;  /* 0x000080003b2c7983 */ /* 0x000f680000100a00 */
[----:B------:R-:W2:Y:S04]  /*4430*/  LDL.64 R54, [R59+0xc0] ;  /* 0x0000c0003b367983 */ /* 0x000ea80000100a00 */
[----:B-1----:R-:W2:Y:S04]  /*4440*/  LDL.64 R22, [R2+0x80] ;  /* 0x0000800002167983 */ /* 0x002ea80000100a00 */
[----:B------:R-:W2:Y:S01]  /*4450*/  LDL.64 R52, [R2+0xc0] ;  /* 0x0000c00002347983 */ /* 0x000ea20000100a00 */
[----:B------:R-:W-:Y:S01]  /*4460*/  UMOV UR4, 0x9999999a ;  /* 0x9999999a00047882 */ /* 0x000fe20000000000 */
[----:B------:R-:W-:Y:S01]  /*4470*/  UMOV UR5, 0x3fc99999 ;  /* 0x3fc9999900057882 */ /* 0x000fe20000000000 */
[----:B------:R-:W-:Y:S01]  /*4480*/  BSSY.RECONVERGENT B0, `(.L_x_108) ;  /* 0x0000077000007945 */ /* 0x000fe20003800200 */
[----:B------:R-:W-:-:S02]  /*4490*/  IMAD.MOV.U32 R104, RZ, RZ, R40 ;  /* 0x000000ffff687224 */ /* 0x000fc400078e0028 */
[----:B------:R-:W-:Y:S01]  /*44a0*/  IMAD.MOV.U32 R105, RZ, RZ, R41 ;  /* 0x000000ffff697224 */ /* 0x000fe200078e0029 */
[----:B---3--:R-:W-:Y:S02]  /*44b0*/  DMUL R50, R50, -UR6 ;  /* 0x8000000632327c28 */ /* 0x008fe40008000000 */
[----:B----4-:R-:W-:-:S06]  /*44c0*/  DMUL R56, R56, -UR6 ;  /* 0x8000000638387c28 */ /* 0x010fcc0008000000 */
[----:B-----5:R-:W-:Y:S02]  /*44d0*/  DFMA R44, R44, -UR10, R50 ;  /* 0x8000000a2c2c7c2b */ /* 0x020fe40008000032 */
[----:B--2---:R-:W-:-:S06]  /*44e0*/  DFMA R54, R54, -UR10, R56 ;  /* 0x8000000a36367c2b */ /* 0x004fcc0008000038 */
[----:B------:R-:W-:Y:S02]  /*44f0*/  DFMA R22, R22, UR12, R44 ;  /* 0x0000000c16167c2b */ /* 0x000fe4000800002c */
[----:B------:R-:W-:-:S06]  /*4500*/  DFMA R52, R52, UR12, R54 ;  /* 0x0000000c34347c2b */ /* 0x000fcc0008000036 */
[----:B------:R-:W-:Y:S02]  /*4510*/  DFMA R22, R16, UR14, R22 ;  /* 0x0000000e10167c2b */ /* 0x000fe40008000016 */
[----:B------:R-:W-:-:S06]  /*4520*/  DFMA R52, R18, UR14, R52 ;  /* 0x0000000e12347c2b */ /* 0x000fcc0008000034 */
[C---:B------:R-:W-:Y:S02]  /*4530*/  DFMA R22, R20.reuse, R22, R18 ;  /* 0x000000161416722b */ /* 0x040fe40000000012 */
[----:B------:R-:W-:-:S06]  /*4540*/  DFMA R52, -R20, R52, R16 ;  /* 0x000000341434722b */ /* 0x000fcc0000000110 */
[----:B------:R-:W-:Y:S01]  /*4550*/  DMUL R20, R22, UR4 ;  /* 0x0000000416147c28 */ /* 0x000fe20008000000 */
[----:B------:R-:W-:Y:S01]  /*4560*/  UMOV UR6, 0x9999999a ;  /* 0x9999999a00067882 */ /* 0x000fe20000000000 */
[----:B------:R-:W-:Y:S01]  /*4570*/  UMOV UR7, 0x3fe99999 ;  /* 0x3fe9999900077882 */ /* 0x000fe20000000000 */
[----:B------:R-:W-:-:S05]  /*4580*/  DMUL R22, R52, UR4 ;  /* 0x0000000434167c28 */ /* 0x000fca0008000000 */
[----:B------:R-:W-:-:S03]  /*4590*/  DFMA R20, R46, UR6, R20 ;  /* 0x000000062e147c2b */ /* 0x000fc60008000014 */
[----:B------:R-:W-:-:S05]  /*45a0*/  DFMA R22, R48, UR6, R22 ;  /* 0x0000000630167c2b */ /* 0x000fca0008000016 */
[----:B------:R-:W-:-:S03]  /*45b0*/  DMUL R50, R20, R48 ;  /* 0x0000003014327228 */ /* 0x000fc60000000000 */
[----:B------:R-:W-:-:S05]  /*45c0*/  DMUL R44, R22, R48 ;  /* 0x00000030162c7228 */ /* 0x000fca0000000000 */
[----:B------:R-:W-:-:S03]  /*45d0*/  DFMA R50, R22, R46, -R50 ;  /* 0x0000002e1632722b */ /* 0x000fc60000000832 */
[----:B------:R-:W-:-:S05]  /*45e0*/  DFMA R44, R20, R46, R44 ;  /* 0x0000002e142c722b */ /* 0x000fca000000002c */
[----:B------:R-:W-:-:S03]  /*45f0*/  DMUL R50, R50, UR4 ;  /* 0x0000000432327c28 */ /* 0x000fc60008000000 */
[----:B------:R-:W-:-:S05]  /*4600*/  DMUL R44, R44, UR4 ;  /* 0x000000042c2c7c28 */ /* 0x000fca0008000000 */
[----:B------:R-:W-:-:S03]  /*4610*/  DFMA R24, R24, UR6, R50 ;  /* 0x0000000618187c2b */ /* 0x000fc60008000032 */
[----:B------:R-:W-:-:S05]  /*4620*/  DFMA R26, R26, UR6, R44 ;  /* 0x000000061a1a7c2b */ /* 0x000fca000800002c */
[----:B------:R-:W-:-:S06]  /*4630*/  DSETP.NEU.AND P0, PT, R24, RZ, PT ;  /* 0x000000ff1800722a */ /* 0x000fcc0003f0d000 */
        /* <DEDUP_REMOVED lines=23> */
.L_x_111:
[----:B------:R-:W-:Y:S05]  /*47b0*/  BSYNC.RECONVERGENT B2 ;  /* 0x0000000000027941 */ /* 0x000fea0003800200 */
.L_x_110:
[----:B------:R-:W-:Y:S01]  /*47c0*/  DSETP.GTU.AND P0, PT, |R104|, 1, PT ;  /* 0x3ff000006800742a */ /* 0x000fe20003f0c200 */
[----:B------:R-:W-:-:S13]  /*47d0*/  BSSY.RECONVERGENT B2, `(.L_x_112) ;  /* 0x000002c000027945 */ /* 0x000fda0003800200 */
[----:B------:R-:W-:Y:S01]  /*47e0*/  @!P0 IMAD.MOV.U32 R44, RZ, RZ, 0x6bb98c7e ;  /* 0x6bb98c7eff2c8424 */ /* 0x000fe200078e00ff */
[----:B------:R-:W-:Y:S01]  /*47f0*/  @!P0 MOV R49, 0x3fcf5254 ;  /* 0x3fcf525400318802 */ /* 0x000fe20000000f00 */
[----:B------:R-:W-:Y:S01]  /*4800*/  @!P0 IMAD.MOV.U32 R45, RZ, RZ, 0x3fb0f909 ;  /* 0x3fb0f909ff2d8424 */ /* 0x000fe200078e00ff */
[C---:B------:R-:W-:Y:S01]  /*4810*/  @!P0 DADD R46, |R104|.reuse, -1 ;  /* 0xbff00000682e8429 */ /* 0x040fe20000000200 */
[----:B------:R-:W-:Y:S02]  /*4820*/  @!P0 IMAD.MOV.U32 R48, RZ, RZ, 0x60aa64c3 ;  /* 0x60aa64c3ff308424 */ /* 0x000fe400078e00ff */
[----:B------:R-:W-:Y:S02]  /*4830*/  @!P0 IMAD.MOV.U32 R98, RZ, RZ, 0x54442d18 ;  /* 0x54442d18ff628424 */ /* 0x000fe400078e00ff */
[----:B------:R-:W-:Y:S02]  /*4840*/  @!P0 IMAD.MOV.U32 R99, RZ, RZ, 0x3fe921fb ;  /* 0x3fe921fbff638424 */ /* 0x000fe400078e00ff */
[----:B------:R-:W-:-:S08]  /*4850*/  @!P0 DFMA R44, |R104|, R44, R48 ;  /* 0x0000002c682c822b */ /* 0x000fd00000000230 */
        /* <DEDUP_REMOVED lines=19> */
.L_x_115:
[----:B------:R-:W-:Y:S05]  /*4990*/  BSYNC.RECONVERGENT B3 ;  /* 0x0000000000037941 */ /* 0x000fea0003800200 */
.L_x_114:
[----:B------:R-:W-:Y:S01]  /*49a0*/  IMAD.MOV.U32 R44, RZ, RZ, 0x60aa64c3 ;  /* 0x60aa64c3ff2c7424 */ /* 0x000fe200078e00ff */
[----:B------:R-:W-:Y:S01]  /*49b0*/  MOV R45, 0x3fcf5254 ;  /* 0x3fcf5254002d7802 */ /* 0x000fe20000000f00 */
[----:B------:R-:W-:Y:S01]  /*49c0*/  UMOV UR4, 0x6bb98c7e ;  /* 0x6bb98c7e00047882 */ /* 0x000fe20000000000 */
[----:B------:R-:W-:Y:S01]  /*49d0*/  UMOV UR5, 0x3fb0f909 ;  /* 0x3fb0f90900057882 */ /* 0x000fe20000000000 */
[----:B------:R-:W-:Y:S01]  /*49e0*/  DADD R46, |R96|, -1 ;  /* 0xbff00000602e7429 */ /* 0x000fe20000000200 */
[----:B------:R-:W-:Y:S01]  /*49f0*/  IMAD.MOV.U32 R98, RZ, RZ, 0x3ff921fb ;  /* 0x3ff921fbff627424 */ /* 0x000fe200078e00ff */
[----:B------:R-:W-:Y:S02]  /*4a00*/  DSETP.GT.AND P0, PT, R104, RZ, PT ;  /* 0x000000ff6800722a */ /* 0x000fe40003f04000 */
[----:B------:R-:W-:Y:S01]  /*4a10*/  DFMA R44, |R96|, UR4, R44 ;  /* 0x00000004602c7c2b */ /* 0x000fe2000800022c */
[----:B------:R-:W-:Y:S01]  /*4a20*/  UMOV UR4, 0x54442d18 ;  /* 0x54442d1800047882 */ /* 0x000fe20000000000 */
[----:B------:R-:W-:-:S02]  /*4a30*/  UMOV UR5, 0x3fe921fb ;  /* 0x3fe921fb00057882 */ /* 0x000fc40000000000 */
[----:B------:R-:W-:Y:S01]  /*4a40*/  FSEL R99, R98, -1.9463495016098022461, P0 ;  /* 0xbff921fb62637808 */ /* 0x000fe20000000000 */
[----:B------:R-:W-:-:S03]  /*4a50*/  IMAD.MOV.U32 R98, RZ, RZ, 0x54442d18 ;  /* 0x54442d18ff627424 */ /* 0x000fc600078e00ff */
[----:B------:R-:W-:-:S08]  /*4a60*/  DFMA R44, R46, R96, R44 ;  /* 0x000000602e2c722b */ /* 0x000fd0000000002c */
[----:B------:R-:W-:-:S08]  /*4a70*/  DFMA R44, R96, UR4, R44 ;  /* 0x00000004602c7c2b */ /* 0x000fd0000800002c */
[----:B------:R-:W-:-:S11]  /*4a80*/  DADD R98, -R44, R98 ;  /* 0x000000002c627229 */ /* 0x000fd60000000162 */
.L_x_113:
[----:B------:R-:W-:Y:S05]  /*4a90*/  BSYNC.RECONVERGENT B2 ;  /* 0x0000000000027941 */ /* 0x000fea0003800200 */
.L_x_112:
        /* <DEDUP_REMOVED lines=20> */
.L_x_116:
[----:B------:R-:W-:Y:S05]  /*4be0*/  BSYNC.RECONVERGENT B2 ;  /* 0x0000000000027941 */ /* 0x000fea0003800200 */
.L_x_109:
[----:B------:R-:W-:Y:S05]  /*4bf0*/  BSYNC.RECONVERGENT B0 ;  /* 0x0000000000007941 */ /* 0x000fea0003800200 */
.L_x_108:
        /* <DEDUP_REMOVED lines=23> */
[----:B------:R-:W-:Y:S02]  /*4d70*/  IMAD.MOV.U32 R44, RZ, RZ, R6 ;  /* 0x000000ffff2c7224 */ /* 0x000fe400078e0006 */
[----:B------:R-:W-:Y:S01]  /*4d80*/  IMAD.MOV.U32 R45, RZ, RZ, R7 ;  /* 0x000000ffff2d7224 */ /* 0x000fe200078e0007 */
[----:B------:R-:W-:Y:S07]  /*4d90*/  @!P0 BRA `(.L_x_118) ;  /* 0x00000004001c8947 */ /* 0x000fee0003800000 */
        /* <DEDUP_REMOVED lines=21> */
.L_x_120:
[----:B------:R-:W-:Y:S05]  /*4ef0*/  BSYNC.RECONVERGENT B2 ;  /* 0x0000000000027941 */ /* 0x000fea0003800200 */
.L_x_119:
        /* <DEDUP_REMOVED lines=9> */
[----:B------:R-:W-:Y:S02]  /*4f90*/  @!P0 IMAD.MOV.U32 R18, RZ, RZ, 0x54442d18 ;  /* 0x54442d18ff128424 */ /* 0x000fe400078e00ff */
[----:B------:R-:W-:-:S06]  /*4fa0*/  @!P0 IMAD.MOV.U32 R19, RZ, RZ, 0x3fe921fb ;  /* 0x3fe921fbff138424 */ /* 0x000fcc00078e00ff */
        /* <DEDUP_REMOVED lines=18> */
.L_x_124:
[----:B------:R-:W-:Y:S05]  /*50d0*/  BSYNC.RECONVERGENT B3 ;  /* 0x0000000000037941 */ /* 0x000fea0003800200 */
.L_x_123:
        /* <DEDUP_REMOVED lines=15> */
.L_x_122:
[----:B------:R-:W-:Y:S05]  /*51d0*/  BSYNC.RECONVERGENT B2 ;  /* 0x0000000000027941 */ /* 0x000fea0003800200 */
.L_x_121:
[----:B------:R-:W-:Y:S01]  /*51e0*/  UMOV UR4, 0x1a63c1f8 ;  /* 0x1a63c1f800047882 */ /* 0x000fe20000000000 */
[----:B------:R-:W-:Y:S02]  /*51f0*/  UMOV UR5, 0x404ca5dc ;  /* 0x404ca5dc00057882 */ /* 0x000fe40000000000 */
[----:B------:R-:W-:-:S11]  /*5200*/  DMUL R44, R16, UR4 ;  /* 0x00000004102c7c28 */ /* 0x000fd60008000000 */
.L_x_118:
[----:B------:R-:W-:Y:S05]  /*5210*/  BSYNC.RECONVERGENT B0 ;  /* 0x0000000000007941 */ /* 0x000fea0003800200 */
.L_x_117:
[----:B------:R-:W-:Y:S01]  /*5220*/  DADD R6, -R44, R6 ;  /* 0x000000002c067229 */ /* 0x000fe20000000106 */
[----:B------:R-:W-:Y:S01]  /*5230*/  FSETP.GEU.AND P1, PT, |R13|, 6.5827683646048100446e-37, PT ;  /* 0x036000000d00780b */ /* 0x000fe20003f2e200 */
[----:B------:R-:W-:Y:S06]  /*5240*/  BSSY.RECONVERGENT B0, `(.L_x_125) ;  /* 0x0000015000007945 */ /* 0x000fec0003800200 */
[----:B------:R-:W-:-:S06]  /*5250*/  DSETP.GEU.AND P0, PT, R6, 1, PT ;  /* 0x3ff000000600742a */ /* 0x000fcc0003f0e000 */
[----:B------:R-:W-:Y:S02]  /*5260*/  FSEL R99, R7, 1.875, P0 ;  /* 0x3ff0000007637808 */ /* 0x000fe40000000000 */
[----:B------:R-:W-:Y:S02]  /*5270*/  FSEL R98, R6, RZ, P0 ;  /* 0x000000ff06627208 */ /* 0x000fe40000000000 */
[----:B------:R-:W0:Y:S01]  /*5280*/  MUFU.RCP64H R7, R99 ;  /* 0x0000006300077308 */ /* 0x000e220000001800 */
[----:B------:R-:W-:-:S06]  /*5290*/  MOV R6, 0x1 ;  /* 0x0000000100067802 */ /* 0x000fcc0000000f00 */
        /* <DEDUP_REMOVED lines=15> */
.L_x_126:
[----:B------:R-:W-:Y:S05]  /*5390*/  BSYNC.RECONVERGENT B0 ;  /* 0x0000000000007941 */ /* 0x000fea0003800200 */
.L_x_125:
[C---:B------:R-:W-:Y:S01]  /*53a0*/  DSETP.GT.AND P0, PT, R104.reuse, R8, PT ;  /* 0x000000086800722a */ /* 0x040fe20003f04000 */
[----:B------:R-:W-:Y:S01]  /*53b0*/  IADD3 R0, PT, PT, R28, 0x2, RZ ;  /* 0x000000021c007810 */ /* 0x000fe20007ffe0ff */
[----:B------:R-:W-:Y:S01]  /*53c0*/  DSETP.GEU.AND P1, PT, R104, R10, PT ;  /* 0x0000000a6800722a */ /* 0x000fe20003f2e000 */
[----:B------:R-:W-:Y:S01]  /*53d0*/  IADD3 R36, P3, PT, R36, 0x4, RZ ;  /* 0x0000000424247810 */ /* 0x000fe20007f7e0ff */
[----:B------:R-:W-:Y:S01]  /*53e0*/  VIADD R3, R3, 0x1 ;  /* 0x0000000103037836 */ /* 0x000fe20000000000 */
[----:B------:R-:W-:Y:S01]  /*53f0*/  MOV R49, R23 ;  /* 0x0000001700317202 */ /* 0x000fe20000000f00 */
[----:B------:R-:W-:Y:S01]  /*5400*/  IMAD.MOV.U32 R48, RZ, RZ, R22 ;  /* 0x000000ffff307224 */ /* 0x000fe200078e0016 */
[----:B------:R-:W-:Y:S01]  /*5410*/  FSEL R7, R8, R104, P0 ;  /* 0x0000006808077208 */ /* 0x000fe20000000000 */
[----:B------:R-:W-:Y:S01]  /*5420*/  IMAD.MOV.U32 R46, RZ, RZ, R20 ;  /* 0x000000ffff2e7224 */ /* 0x000fe200078e0014 */
[----:B------:R-:W-:Y:S01]  /*5430*/  FSEL R105, R9, R105, P0 ;  /* 0x0000006909697208 */ /* 0x000fe20000000000 */
[----:B------:R-:W-:Y:S01]  /*5440*/  IMAD.MOV.U32 R47, RZ, RZ, R21 ;  /* 0x000000ffff2f7224 */ /* 0x000fe200078e0015 */
[----:B------:R-:W-:Y:S01]  /*5450*/  FSEL R6, R10, R7, !P1 ;  /* 0x000000070a067208 */ /* 0x000fe20004800000 */
[----:B------:R-:W-:Y:S01]  /*5460*/  IMAD.X R37, RZ, RZ, R37, P3 ;  /* 0x000000ffff257224 */ /* 0x000fe200018e0625 */
[----:B------:R-:W-:-:S02]  /*5470*/  FSEL R7, R11, R105, !P1 ;  /* 0x000000690b077208 */ /* 0x000fc40004800000 */
[----:B------:R-:W-:Y:S02]  /*5480*/  ISETP.GE.U32.AND P0, PT, R39, R31, PT ;  /* 0x0000001f2700720c */ /* 0x000fe40003f06070 */
[----:B------:R-:W-:Y:S02]  /*5490*/  MOV R28, R39 ;  /* 0x00000027001c7202 */ /* 0x000fe40000000f00 */
[C---:B------:R-:W-:Y:S02]  /*54a0*/  DADD R16, -R6.reuse, 1 ;  /* 0x3ff0000006107429 */ /* 0x040fe40000000100 */
[----:B------:R-:W-:-:S06]  /*54b0*/  DMUL R18, R6, 0.5 ;  /* 0x3fe0000006127828 */ /* 0x000fcc0000000000 */
[----:B------:R-:W-:-:S08]  /*54c0*/  DMUL R16, R16, R42 ;  /* 0x0000002a10107228 */ /* 0x000fd00000000000 */
[----:B------:R-:W-:Y:S02]  /*54d0*/  DFMA R42, R14, R6, R16 ;  /* 0x000000060e2a722b */ /* 0x000fe40000000010 */
[----:B------:R-:W-:-:S04]  /*54e0*/  DADD R6, -R18, 1 ;  /* 0x3ff0000012067429 */ /* 0x000fc80000000100 */
[----:B------:R-:W0:Y:S02]  /*54f0*/  @P0 F2F.F32.F64 R15, R42 ;  /* 0x0000002a000f0310 */ /* 0x000e240000301000 */
[----:B------:R-:W-:-:S08]  /*5500*/  DMUL R18, R42, R18 ;  /* 0x000000122a127228 */ /* 0x000fd00000000000 */
[----:B------:R-:W-:Y:S01]  /*5510*/  DFMA R4, R6, R4, R18 ;  /* 0x000000040604722b */ /* 0x000fe20000000012 */
[----:B------:R-:W-:Y:S01]  /*5520*/  MOV R6, R44 ;  /* 0x0000002c00067202 */ /* 0x000fe20000000f00 */
[----:B------:R-:W-:Y:S01]  /*5530*/  IMAD.MOV.U32 R7, RZ, RZ, R45 ;  /* 0x000000ffff077224 */ /* 0x000fe200078e002d */
[----:B0-----:R0:W-:Y:S03]  /*5540*/  @P0 STG.E desc[UR8][R32.64], R15 ;  /* 0x0000000f20000986 */ /* 0x0011e6000c101908 */
[----:B------:R-:W1:Y:S01]  /*5550*/  @P0 F2F.F32.F64 R17, R4 ;  /* 0x0000000400110310 */ /* 0x000e620000301000 */
[----:B0-----:R-:W-:Y:S01]  /*5560*/  IADD3 R32, P2, PT, R32, 0x4, RZ ;  /* 0x0000000420207810 */ /* 0x001fe20007f5e0ff */
[----:B-1----:R0:W-:Y:S01]  /*5570*/  @P0 STG.E desc[UR8][R34.64], R17 ;  /* 0x0000001122000986 */ /* 0x0021e2000c101908 */
[----:B------:R-:W-:-:S03]  /*5580*/  ISETP.GE.AND P0, PT, R0, UR16, PT ;  /* 0x0000001000007c0c */ /* 0x000fc6000bf06270 */
[----:B------:R-:W-:Y:S01]  /*5590*/  IMAD.X R33, RZ, RZ, R33, P2 ;  /* 0x000000ffff217224 */ /* 0x000fe200010e0621 */
[----:B0-----:R-:W-:-:S05]  /*55a0*/  IADD3 R34, P1, PT, R34, 0x4, RZ ;  /* 0x0000000422227810 */ /* 0x001fca0007f3e0ff */
[----:B------:R-:W-:-:S04]  /*55b0*/  IMAD.X R35, RZ, RZ, R35, P1 ;  /* 0x000000ffff237224 */ /* 0x000fc800008e0623 */
[----:B------:R-:W-:Y:S05]  /*55c0*/  @!P0 BRA `(.L_x_127) ;  /* 0xffffffe800488947 */ /* 0x000fea000383ffff */
[----:B------:R-:W-:Y:S05]  /*55d0*/  EXIT ;  /* 0x000000000000794d */ /* 0x000fea0003800000 */
        .weak           $__internal_2_$__cuda_sm20_dblrcp_rn_slowpath_v3
        .type           $__internal_2_$__cuda_sm20_dblrcp_rn_slowpath_v3,@function
        .size           $__internal_2_$__cuda_sm20_dblrcp_rn_slowpath_v3,($__internal_3_$__cuda_sm20_div_rn_f64_full - $__internal_2_$__cuda_sm20_dblrcp_rn_slowpath_v3)
$__internal_2_$__cuda_sm20_dblrcp_rn_slowpath_v3:
        /* <DEDUP_REMOVED lines=11> */
[----:B------:R-:W-:Y:S01]  /*5690*/  VIADD R99, R95, 0xc0200000 ;  /* 0xc02000005f637836 */ /* 0x000fe20000000000 */
[----:B------:R-:W-:Y:S01]  /*56a0*/  MOV R98, R94 ;  /* 0x0000005e00627202 */ /* 0x000fe20000000f00 */
[----:B------:R-:W-:Y:S02]  /*56b0*/  IMAD.MOV.U32 R96, RZ, RZ, R0 ;  /* 0x000000ffff607224 */ /* 0x000fe400078e0000 */
[----:B------:R-:W0:Y:S04]  /*56c0*/  MUFU.RCP64H R97, R99 ;  /* 0x0000006300617308 */ /* 0x000e280000001800 */
        /* <DEDUP_REMOVED lines=10> */
.L_x_131:
[----:B------:R-:W-:Y:S01]  /*5770*/  DMUL R98, R94, 8.11296384146066816958e+31 ;  /* 0x469000005e627828 */ /* 0x000fe20000000000 */
[----:B------:R-:W-:-:S05]  /*5780*/  IMAD.MOV.U32 R94, RZ, RZ, R0 ;  /* 0x000000ffff5e7224 */ /* 0x000fca00078e0000 */
        /* <DEDUP_REMOVED lines=8> */
.L_x_129:
[----:B------:R-:W-:Y:S02]  /*5810*/  LOP3.LUT R97, R95, 0x80000, RZ, 0xfc, !PT ;  /* 0x000800005f617812 */ /* 0x000fe400078efcff */
[----:B------:R-:W-:-:S07]  /*5820*/  MOV R96, R94 ;  /* 0x0000005e00607202 */ /* 0x000fce0000000f00 */
.L_x_130:
[----:B------:R-:W-:Y:S05]  /*5830*/  BSYNC.RECONVERGENT B1 ;  /* 0x0000000000017941 */ /* 0x000fea0003800200 */
.L_x_128:
[----:B------:R-:W-:Y:S02]  /*5840*/  IMAD.MOV.U32 R94, RZ, RZ, R2 ;  /* 0x000000ffff5e7224 */ /* 0x000fe400078e0002 */
[----:B------:R-:W-:-:S04]  /*5850*/  IMAD.MOV.U32 R95, RZ, RZ, 0x0 ;  /* 0x00000000ff5f7424 */ /* 0x000fc800078e00ff */
[----:B------:R-:W-:Y:S05]  /*5860*/  RET.REL.NODEC R94 `(mama_batch_f32) ;  /* 0xffffffa45ee47950 */ /* 0x000fea0003c3ffff */
        .weak           $__internal_3_$__cuda_sm20_div_rn_f64_full
        .type           $__internal_3_$__cuda_sm20_div_rn_f64_full,@function
        .size           $__internal_3_$__cuda_sm20_div_rn_f64_full,(.L_x_189 - $__internal_3_$__cuda_sm20_div_rn_f64_full)
$__internal_3_$__cuda_sm20_div_rn_f64_full:
[C---:B------:R-:W-:Y:S01]  /*5870*/  FSETP.GEU.AND P0, PT, |R99|.reuse, 1.469367938527859385e-39, PT ;  /* 0x001000006300780b */ /* 0x040fe20003f0e200 */
[----:B------:R-:W-:Y:S01]  /*5880*/  IMAD.MOV.U32 R102, RZ, RZ, 0x1 ;  /* 0x00000001ff667424 */ /* 0x000fe200078e00ff */
[----:B------:R-:W-:Y:S01]  /*5890*/  LOP3.LUT R96, R99, 0x800fffff, RZ, 0xc0, !PT ;  /* 0x800fffff63607812 */ /* 0x000fe200078ec0ff */
[----:B------:R-:W-:Y:S01]  /*58a0*/  IMAD.MOV.U32 R0, RZ, RZ, 0x1ca00000 ;  /* 0x1ca00000ff007424 */ /* 0x000fe200078e00ff */
[C---:B------:R-:W-:Y:S01]  /*58b0*/  FSETP.GEU.AND P2, PT, |R101|.reuse, 1.469367938527859385e-39, PT ;  /* 0x001000006500780b */ /* 0x040fe20003f4e200 */
[----:B------:R-:W-:Y:S01]  /*58c0*/  BSSY.RECONVERGENT B1, `(.L_x_132) ;  /* 0x0000052000017945 */ /* 0x000fe20003800200 */
[----:B------:R-:W-:Y:S02]  /*58d0*/  LOP3.LUT R97, R96, 0x3ff00000, RZ, 0xfc, !PT ;  /* 0x3ff0000060617812 */ /* 0x000fe400078efcff */
[----:B------:R-:W-:Y:S02]  /*58e0*/  MOV R96, R98 ;  /* 0x0000006200607202 */ /* 0x000fe40000000f00 */
[----:B------:R-:W-:-:S02]  /*58f0*/  LOP3.LUT R116, R101, 0x7ff00000, RZ, 0xc0, !PT ;  /* 0x7ff0000065747812 */ /* 0x000fc400078ec0ff */
[C---:B------:R-:W-:Y:S01]  /*5900*/  LOP3.LUT R117, R99.reuse, 0x7ff00000, RZ, 0xc0, !PT ;  /* 0x7ff0000063757812 */ /* 0x040fe200078ec0ff */
[----:B------:R-:W-:Y:S02]  /*5910*/  @!P0 DMUL R96, R98, 8.98846567431157953865e+307 ;  /* 0x7fe0000062608828 */ /* 0x000fe40000000000 */
[----:B------:R-:W-:Y:S01]  /*5920*/  IMAD.MOV.U32 R118, RZ, RZ, R116 ;  /* 0x000000ffff767224 */ /* 0x000fe200078e0074 */
[C---:B------:R-:W-:Y:S01]  /*5930*/  ISETP.GE.U32.AND P1, PT, R116.reuse, R117, PT ;  /* 0x000000757400720c */ /* 0x040fe20003f26070 */
[----:B------:R-:W-:Y:S01]  /*5940*/  @!P2 IMAD.MOV.U32 R106, RZ, RZ, RZ ;  /* 0x000000ffff6aa224 */ /* 0x000fe200078e00ff */
[----:B------:R-:W-:Y:S01]  /*5950*/  @!P2 LOP3.LUT R107, R99, 0x7ff00000, RZ, 0xc0, !PT ;  /* 0x7ff00000636ba812 */ /* 0x000fe200078ec0ff */
[----:B------:R-:W0:Y:S03]  /*5960*/  MUFU.RCP64H R103, R97 ;  /* 0x0000006100677308 */ /* 0x000e260000001800 */
[----:B------:R-:W-:-:S02]  /*5970*/  @!P2 ISETP.GE.U32.AND P3, PT, R116, R107, PT ;  /* 0x0000006b7400a20c */ /* 0x000fc40003f66070 */
[----:B------:R-:W-:Y:S02]  /*5980*/  @!P0 LOP3.LUT R117, R97, 0x7ff00000, RZ, 0xc0, !PT ;  /* 0x7ff0000061758812 */ /* 0x000fe400078ec0ff */
[----:B------:R-:W-:-:S03]  /*5990*/  @!P2 SEL R107, R0, 0x63400000, !P3 ;  /* 0x63400000006ba807 */ /* 0x000fc60005800000 */
[----:B------:R-:W-:Y:S01]  /*59a0*/  VIADD R119, R117, 0xffffffff ;  /* 0xffffffff75777836 */ /* 0x000fe20000000000 */
[----:B------:R-:W-:-:S04]  /*59b0*/  @!P2 LOP3.LUT R107, R107, 0x80000000, R101, 0xf8, !PT ;  /* 0x800000006b6ba812 */ /* 0x000fc800078ef865 */
[----:B------:R-:W-:Y:S01]  /*59c0*/  @!P2 LOP3.LUT R107, R107, 0x100000, RZ, 0xfc, !PT ;  /* 0x001000006b6ba812 */ /* 0x000fe200078efcff */
        /* <DEDUP_REMOVED lines=10> */
[----:B------:R-:W-:Y:S01]  /*5a70*/  DMUL R104, R108, R102 ;  /* 0x000000666c687228 */ /* 0x000fe20000000000 */
[----:B------:R-:W-:-:S04]  /*5a80*/  IADD3 R106, PT, PT, R118, -0x1, RZ ;  /* 0xffffffff766a7810 */ /* 0x000fc80007ffe0ff */
[----:B------:R-:W-:-:S03]  /*5a90*/  ISETP.GT.U32.AND P0, PT, R106, 0x7feffffe, PT ;  /* 0x7feffffe6a00780c */ /* 0x000fc60003f04070 */
[----:B------:R-:W-:Y:S01]  /*5aa0*/  DFMA R106, R104, -R96, R102 ;  /* 0x80000060686a722b */ /* 0x000fe20000000066 */
[----:B------:R-:W-:-:S07]  /*5ab0*/  ISETP.GT.U32.OR P0, PT, R119, 0x7feffffe, P0 ;  /* 0x7feffffe7700780c */ /* 0x000fce0000704470 */
[----:B------:R-:W-:-:S06]  /*5ac0*/  DFMA R106, R108, R106, R104 ;  /* 0x0000006a6c6a722b */ /* 0x000fcc0000000068 */
        /* <DEDUP_REMOVED lines=13> */
[----:B------:R-:W-:-:S09]  /*5ba0*/  IMAD.MOV.U32 R100, RZ, RZ, RZ ;  /* 0x000000ffff647224 */ /* 0x000fd200078e00ff */
[C---:B------:R-:W-:Y:S02]  /*5bb0*/  FSETP.NEU.AND P0, PT, R97.reuse, RZ, PT ;  /* 0x000000ff6100720b */ /* 0x040fe40003f0d000 */
[----:B------:R-:W-:-:S04]  /*5bc0*/  LOP3.LUT R99, R97, 0x80000000, R99, 0x48, !PT ;  /* 0x8000000061637812 */ /* 0x000fc800078e4863 */
[----:B------:R-:W-:-:S07]  /*5bd0*/  LOP3.LUT R101, R99, R101, RZ, 0xfc, !PT ;  /* 0x0000006563657212 */ /* 0x000fce00078efcff */
[----:B------:R-:W-:Y:S05]  /*5be0*/  @!P0 BRA `(.L_x_134) ;  /* 0x00000000007c8947 */ /* 0x000fea0003800000 */
[----:B------:R-:W-:Y:S01]  /*5bf0*/  IADD3 R97, PT, PT, -R0, RZ, RZ ;  /* 0x000000ff00617210 */ /* 0x000fe20007ffe1ff */
[----:B------:R-:W-:Y:S01]  /*5c00*/  IMAD.MOV.U32 R96, RZ, RZ, RZ ;  /* 0x000000ffff607224 */ /* 0x000fe200078e00ff */
        /* <DEDUP_REMOVED lines=8> */
.L_x_133:
        /* <DEDUP_REMOVED lines=12> */
[----:B------:R-:W-:Y:S02]  /*5d50*/  @!P0 IMAD.MOV.U32 R104, RZ, RZ, RZ ;  /* 0x000000ffff688224 */ /* 0x000fe400078e00ff */
[----:B------:R-:W-:Y:S01]  /*5d60*/  @P0 IMAD.MOV.U32 R104, RZ, RZ, RZ ;  /* 0x000000ffff680224 */ /* 0x000fe200078e00ff */
[----:B------:R-:W-:Y:S01]  /*5d70*/  @P0 MOV R105, R0 ;  /* 0x0000000000690202 */ /* 0x000fe20000000f00 */
[----:B------:R-:W-:Y:S06]  /*5d80*/  BRA `(.L_x_134) ;  /* 0x0000000000147947 */ /* 0x000fec0003800000 */
.L_x_136:
[----:B------:R-:W-:Y:S01]  /*5d90*/  LOP3.LUT R105, R99, 0x80000, RZ, 0xfc, !PT ;  /* 0x0008000063697812 */ /* 0x000fe200078efcff */
[----:B------:R-:W-:Y:S01]  /*5da0*/  IMAD.MOV.U32 R104, RZ, RZ, R98 ;  /* 0x000000ffff687224 */ /* 0x000fe200078e0062 */
[----:B------:R-:W-:Y:S06]  /*5db0*/  BRA `(.L_x_134) ;  /* 0x0000000000087947 */ /* 0x000fec0003800000 */
.L_x_135:
[----:B------:R-:W-:Y:S01]  /*5dc0*/  LOP3.LUT R105, R101, 0x80000, RZ, 0xfc, !PT ;  /* 0x0008000065697812 */ /* 0x000fe200078efcff */
[----:B------:R-:W-:-:S07]  /*5dd0*/  IMAD.MOV.U32 R104, RZ, RZ, R100 ;  /* 0x000000ffff687224 */ /* 0x000fce00078e0064 */
.L_x_134:
[----:B------:R-:W-:Y:S05]  /*5de0*/  BSYNC.RECONVERGENT B1 ;  /* 0x0000000000017941 */ /* 0x000fea0003800200 */
.L_x_132:
[----:B------:R-:W-:Y:S01]  /*5df0*/  MOV R96, R2 ;  /* 0x0000000200607202 */ /* 0x000fe20000000f00 */
[----:B------:R-:W-:-:S04]  /*5e00*/  IMAD.MOV.U32 R97, RZ, RZ, 0x0 ;  /* 0x00000000ff617424 */ /* 0x000fc800078e00ff */
[----:B------:R-:W-:Y:S05]  /*5e10*/  RET.REL.NODEC R96 `(mama_batch_f32) ;  /* 0xffffffa060787950 */ /* 0x000fea0003c3ffff */
.L_x_137:
        /* <DEDUP_REMOVED lines=14> */
.L_x_189:


//--------------------- .text.mama_batch_from_inv_dp_f32 --------------------------
	.section	.text.mama_batch_from_inv_dp_f32,"ax",@progbits
	.align	128
        .global         mama_batch_from_inv_dp_f32
        .type           mama_batch_from_inv_dp_f32,@function
        .size           mama_batch_from_inv_dp_f32,(.L_x_194 - mama_batch_from_inv_dp_f32)
        .other          mama_batch_from_inv_dp_f32,@"STO_CUDA_ENTRY STV_DEFAULT"
mama_batch_from_inv_dp_f32:
.text.mama_batch_from_inv_dp_f32:
[----:B------:R-:W-:Y:S01]  /*0000*/  LDC R1, c[0x0][0x37c] ;  /* 0x0000df00ff017b82 */ /* 0x000fe20000000800 */
[----:B------:R-:W0:Y:S07]  /*0010*/  S2R R3, SR_CTAID.X ;  /* 0x0000000000037919 */ /* 0x000e2e0000002500 */
[----:B------:R-:W0:Y:S02]  /*0020*/  LDC.64 R6, c[0x0][0x3a0] ;  /* 0x0000e800ff067b82 */ /* 0x000e240000000a00 */
[----:B0-----:R-:W-:-:S04]  /*0030*/  ISETP.GE.AND P0, PT, R3, R7, PT ;  /* 0x000000070300720c */ /* 0x001fc80003f06270 */
[----:B------:R-:W-:-:S13]  /*0040*/  ISETP.LT.OR P0, PT, R6, 0x1, P0 ;  /* 0x000000010600780c */ /* 0x000fda0000701670 */
[----:B------:R-:W-:Y:S05]  /*0050*/  @P0 EXIT ;  /* 0x000000000000094d */ /* 0x000fea0003800000 */
[----:B------:R-:W0:Y:S01]  /*0060*/  LDCU UR4, c[0x0][0x3a8] ;  /* 0x00007500ff0477ac */ /* 0x000e220008000800 */
[----:B------:R-:W1:Y:S01]  /*0070*/  LDCU.64 UR6, c[0x0][0x358] ;  /* 0x00006b00ff0677ac */ /* 0x000e620008000a00 */
[----:B0-----:R-:W-:Y:S01]  /*0080*/  ISETP.LE.AND P0, PT, R6, UR4, PT ;  /* 0x0000000406007c0c */ /* 0x001fe2000bf03270 */
[----:B------:R-:W-:-:S04]  /*0090*/  UISETP.LT.AND UP0, UPT, URZ, UR4, UPT ;  /* 0x00000004ff00728c */ /* 0x000fc8000bf01270 */
[----:B------:R-:W-:-:S06]  /*00a0*/  USEL UR4, URZ, UR4, !UP0 ;  /* 0x00000004ff047287 */ /* 0x000fcc000c000000 */
[----:B------:R-:W-:Y:S02]  /*00b0*/  IMAD.U32 R7, RZ, RZ, UR4 ;  /* 0x00000004ff077e24 */ /* 0x000fe4000f8e00ff */
[----:B-1----:R-:W-:Y:S05]  /*00c0*/  @!P0 BRA `(.L_x_138) ;  /* 0x00000000005c8947 */ /* 0x002fea0003800000 */
[----:B------:R-:W0:Y:S02]  /*00d0*/  S2R R7, SR_TID.X ;  /* 0x0000000000077919 */ /* 0x000e240000002100 */
[----:B0-----:R-:W-:-:S13]  /*00e0*/  ISETP.GE.U32.AND P0, PT, R7, R6, PT ;  /* 0x000000060700720c */ /* 0x001fda0003f06070 */
[----:B------:R-:W-:Y:S05]  /*00f0*/  @P0 EXIT ;  /* 0x000000000000094d */ /* 0x000fea0003800000 */
[----:B------:R-:W-:Y:S01]  /*0100*/  IMAD.WIDE.U32 R2, R3, R6, RZ ;  /* 0x0000000603027225 */ /* 0x000fe200078e00ff */
[----:B------:R-:W-:Y:S01]  /*0110*/  UMOV UR4, URZ ;  /* 0x000000ff00047c82 */ /* 0x000fe20008000000 */
[----:B------:R-:W0:Y:S02]  /*0120*/  LDCU UR5, c[0x0][0x360] ;  /* 0x00006c00ff0577ac */ /* 0x000e240008000800 */
[----:B------:R-:W-:Y:S01]  /*0130*/  VIADD R10, R3, UR4 ;  /* 0x00000004030a7c36 */ /* 0x000fe20008000000 */
[----:B------:R-:W1:Y:S06]  /*0140*/  LDCU.128 UR8, c[0x0][0x3b0] ;  /* 0x00007600ff0877ac */ /* 0x000e6c0008000c00 */
.L_x_139:
[----:B------:R-:W-:Y:S01]  /*0150*/  IADD3 R0, P0, PT, R7, R2, RZ ;  /* 0x0000000207007210 */ /* 0x000fe20007f1e0ff */
[----:B--2---:R-:W-:-:S03]  /*0160*/  IMAD.MOV.U32 R11, RZ, RZ, 0x7fc00000 ;  /* 0x7fc00000ff0b7424 */ /* 0x004fc600078e00ff */
[C---:B------:R-:W-:Y:S01]  /*0170*/  LEA.HI.X.SX32 R5, R7.reuse, R10, 0x1, P0 ;  /* 0x0000000a07057211 */ /* 0x040fe200000f0eff */
[C---:B------:R-:W-:Y:S01]  /*0180*/  IMAD.SHL.U32 R8, R0.reuse, 0x4, RZ ;  /* 0x0000000400087824 */ /* 0x040fe200078e00ff */
[----:B0-----:R-:W-:Y:S02]  /*0190*/  IADD3 R7, PT, PT, R7, UR5, RZ ;  /* 0x0000000507077c10 */ /* 0x001fe4000fffe0ff */
[----:B------:R-:W-:Y:S02]  /*01a0*/  SHF.L.U64.HI R0, R0, 0x2, R5 ;  /* 0x0000000200007819 */ /* 0x000fe40000010205 */
[C---:B-1----:R-:W-:Y:S02]  /*01b0*/  IADD3 R4, P0, PT, R8.reuse, UR8, RZ ;  /* 0x0000000808047c10 */ /* 0x042fe4000ff1e0ff */
[----:B------:R-:W-:Y:S02]  /*01c0*/  IADD3 R8, P1, PT, R8, UR10, RZ ;  /* 0x0000000a08087c10 */ /* 0x000fe4000ff3e0ff */
[----:B------:R-:W-:-:S02]  /*01d0*/  IADD3.X R5, PT, PT, R0, UR9, RZ, P0, !PT ;  /* 0x0000000900057c10 */ /* 0x000fc400087fe4ff */
[----:B------:R-:W-:Y:S02]  /*01e0*/  IADD3.X R9, PT, PT, R0, UR11, RZ, P1, !PT ;  /* 0x0000000b00097c10 */ /* 0x000fe40008ffe4ff */
[----:B------:R-:W-:Y:S01]  /*01f0*/  ISETP.GE.AND P0, PT, R7, R6, PT ;  /* 0x000000060700720c */ /* 0x000fe20003f06270 */
[----:B------:R2:W-:Y:S04]  /*0200*/  STG.E desc[UR6][R4.64], R11 ;  /* 0x0000000b04007986 */ /* 0x0005e8000c101906 */
[----:B------:R2:W-:Y:S08]  /*0210*/  STG.E desc[UR6][R8.64], R11 ;  /* 0x0000000b08007986 */ /* 0x0005f0000c101906 */
[----:B------:R-:W-:Y:S05]  /*0220*/  @!P0 BRA `(.L_x_139) ;  /* 0xfffffffc00c88947 */ /* 0x000fea000383ffff */
[----:B------:R-:W-:Y:S05]  /*0230*/  EXIT ;  /* 0x000000000000794d */ /* 0x000fea0003800000 */
.L_x_138:
[----:B------:R-:W0:Y:S08]  /*0240*/  LDC.64 R4, c[0x0][0x390] ;  /* 0x0000e400ff047b82 */ /* 0x000e300000000a00 */
[----:B------:R-:W1:Y:S01]  /*0250*/  LDC.64 R8, c[0x0][0x398] ;  /* 0x0000e600ff087b82 */ /* 0x000e620000000a00 */
[----:B0-----:R-:W-:-:S05]  /*0260*/  IMAD.WIDE.U32 R4, R3, 0x4, R4 ;  /* 0x0000000403047825 */ /* 0x001fca00078e0004 */
[----:B------:R-:W2:Y:S01]  /*0270*/  LDG.E.CONSTANT R0, desc[UR6][R4.64] ;  /* 0x0000000604007981 */ /* 0x000ea2000c1e9900 */
[----:B-1----:R-:W-:-:S05]  /*0280*/  IMAD.WIDE.U32 R8, R3, 0x4, R8 ;  /* 0x0000000403087825 */ /* 0x002fca00078e0008 */
[----:B------:R-:W3:Y:S01]  /*0290*/  LDG.E.CONSTANT R17, desc[UR6][R8.64] ;  /* 0x0000000608117981 */ /* 0x000ee2000c1e9900 */
[----:B--2---:R-:W-:Y:S02]  /*02a0*/  FSETP.GT.AND P1, PT, R0, RZ, PT ;  /* 0x000000ff0000720b */ /* 0x004fe40003f24000 */
[----:B---3--:R-:W-:-:S13]  /*02b0*/  FSETP.GT.AND P0, PT, R17, RZ, PT ;  /* 0x000000ff1100720b */ /* 0x008fda0003f04000 */
[----:B------:R-:W-:Y:S05]  /*02c0*/  @P0 BRA P1, `(.L_x_140) ;  /* 0x00000000005c0947 */ /* 0x000fea0000800000 */
        /* <DEDUP_REMOVED lines=8> */
.L_x_141:
[----:B------:R-:W-:Y:S01]  /*0350*/  IADD3 R0, P0, PT, R7, R8, RZ ;  /* 0x0000000807007210 */ /* 0x000fe20007f1e0ff */
[----:B--2---:R-:W-:-:S03]  /*0360*/  IMAD.MOV.U32 R11, RZ, RZ, 0x7fc00000 ;  /* 0x7fc00000ff0b7424 */ /* 0x004fc600078e00ff */
[C---:B------:R-:W-:Y:S01]  /*0370*/  LEA.HI.X.SX32 R3, R7.reuse, R10, 0x1, P0 ;  /* 0x0000000a07037211 */ /* 0x040fe200000f0eff */
[C---:B------:R-:W-:Y:S02]  /*0380*/  IMAD.SHL.U32 R4, R0.reuse, 0x4, RZ ;  /* 0x0000000400047824 */ /* 0x040fe400078e00ff */
[----:B0-----:R-:W-:Y:S01]  /*0390*/  VIADD R7, R7, UR5 ;  /* 0x0000000507077c36 */ /* 0x001fe20008000000 */
        /* <DEDUP_REMOVED lines=10> */
.L_x_140:
[----:B------:R-:W0:Y:S01]  /*0440*/  S2R R10, SR_TID.X ;  /* 0x00000000000a7919 */ /* 0x000e220000002100 */
[----:B------:R-:W-:Y:S01]  /*0450*/  IADD3 R5, PT, PT, R7, 0xa, RZ ;  /* 0x0000000a07057810 */ /* 0x000fe20007ffe0ff */
[----:B------:R-:W1:Y:S01]  /*0460*/  LDCU.128 UR8, c[0x0][0x3b0] ;  /* 0x00007600ff0877ac */ /* 0x000e620008000c00 */
[----:B------:R-:W-:Y:S02]  /*0470*/  BSSY.RECONVERGENT B0, `(.L_x_142) ;  /* 0x0000015000007945 */ /* 0x000fe40003800200 */
[----:B------:R-:W-:-:S04]  /*0480*/  VIMNMX.U32 R14, PT, PT, R5, R6, PT ;  /* 0x00000006050e7248 */ /* 0x000fc80003fe0000 */
[----:B0-----:R-:W-:-:S13]  /*0490*/  ISETP.GE.U32.AND P0, PT, R10, R14, PT ;  /* 0x0000000e0a00720c */ /* 0x001fda0003f06070 */
[----:B-1----:R-:W-:Y:S05]  /*04a0*/  @P0 BRA `(.L_x_143) ;  /* 0x0000000000440947 */ /* 0x002fea0003800000 */
[----:B------:R-:W0:Y:S01]  /*04b0*/  LDC R2, c[0x0][0x360] ;  /* 0x0000d800ff027b82 */ /* 0x000e220000000800 */
[----:B------:R-:W-:-:S07]  /*04c0*/  IMAD.MOV.U32 R11, RZ, RZ, R10 ;  /* 0x000000ffff0b7224 */ /* 0x000fce00078e000a */
.L_x_144:
[--C-:B-1----:R-:W-:Y:S01]  /*04d0*/  SHF.R.S32.HI R9, RZ, 0x1f, R11.reuse ;  /* 0x0000001fff097819 */ /* 0x102fe2000001140b */
[----:B------:R-:W-:Y:S01]  /*04e0*/  IMAD.MOV.U32 R8, RZ, RZ, R11 ;  /* 0x000000ffff087224 */ /* 0x000fe200078e000b */
[----:B0-----:R-:W-:Y:S01]  /*04f0*/  IADD3 R11, PT, PT, R2, R11, RZ ;  /* 0x0000000b020b7210 */ /* 0x001fe20007ffe0ff */
[----:B------:R-:W-:Y:S02]  /*0500*/  IMAD.MOV.U32 R15, RZ, RZ, 0x7fc00000 ;  /* 0x7fc00000ff0f7424 */ /* 0x000fe400078e00ff */
[----:B------:R-:W-:-:S04]  /*0510*/  IMAD.WIDE.U32 R8, R3, R6, R8 ;  /* 0x0000000603087225 */ /* 0x000fc800078e0008 */
[C---:B------:R-:W-:Y:S01]  /*0520*/  IMAD.SHL.U32 R12, R8.reuse, 0x4, RZ ;  /* 0x00000004080c7824 */ /* 0x040fe200078e00ff */
[----:B------:R-:W-:-:S04]  /*0530*/  SHF.L.U64.HI R4, R8, 0x2, R9 ;  /* 0x0000000208047819 */ /* 0x000fc80000010209 */
[C---:B------:R-:W-:Y:S02]  /*0540*/  IADD3 R8, P0, PT, R12.reuse, UR8, RZ ;  /* 0x000000080c087c10 */ /* 0x040fe4000ff1e0ff */
[----:B------:R-:W-:Y:S02]  /*0550*/  IADD3 R12, P1, PT, R12, UR10, RZ ;  /* 0x0000000a0c0c7c10 */ /* 0x000fe4000ff3e0ff */
[C---:B------:R-:W-:Y:S02]  /*0560*/  IADD3.X R9, PT, PT, R4.reuse, UR9, RZ, P0, !PT ;  /* 0x0000000904097c10 */ /* 0x040fe400087fe4ff */
[----:B------:R-:W-:Y:S02]  /*0570*/  IADD3.X R13, PT, PT, R4, UR11, RZ, P1, !PT ;  /* 0x0000000b040d7c10 */ /* 0x000fe40008ffe4ff */
[----:B------:R-:W-:Y:S01]  /*0580*/  ISETP.GE.AND P0, PT, R11, R14, PT ;  /* 0x0000000e0b00720c */ /* 0x000fe20003f06270 */
[----:B------:R1:W-:Y:S04]  /*0590*/  STG.E desc[UR6][R8.64], R15 ;  /* 0x0000000f08007986 */ /* 0x0003e8000c101906 */
[----:B------:R1:W-:Y:S08]  /*05a0*/  STG.E desc[UR6][R12.64], R15 ;  /* 0x0000000f0c007986 */ /* 0x0003f0000c101906 */
[----:B------:R-:W-:Y:S05]  /*05b0*/  @!P0 BRA `(.L_x_144) ;  /* 0xfffffffc00c48947 */ /* 0x000fea000383ffff */
.L_x_143:
[----:B------:R-:W-:Y:S05]  /*05c0*/  BSYNC.RECONVERGENT B0 ;  /* 0x0000000000007941 */ /* 0x000fea0003800200 */
.L_x_142:
[----:B------:R-:W0:Y:S02]  /*05d0*/  LDCU UR4, c[0x0][0x360] ;  /* 0x00006c00ff0477ac */ /* 0x000e240008000800 */
[----:B0-----:R-:W-:-:S09]  /*05e0*/  UISETP.GT.U32.AND UP0, UPT, UR4, 0x1f, UPT ;  /* 0x0000001f0400788c */ /* 0x001fd2000bf04070 */
[----:B------:R-:W-:Y:S05]  /*05f0*/  BRA.U UP0, `(.L_x_145) ;  /* 0x0000000d00187547 */ /* 0x000fea000b800000 */
[----:B------:R-:W-:-:S13]  /*0600*/  ISETP.NE.AND P0, PT, R10, RZ, PT ;  /* 0x000000ff0a00720c */ /* 0x000fda0003f05270 */
[----:B------:R-:W-:Y:S05]  /*0610*/  @P0 EXIT ;  /* 0x000000000000094d */ /* 0x000fea0003800000 */
[----:B------:R-:W-:-:S13]  /*0620*/  ISETP.GE.U32.AND P0, PT, R7, R6, PT ;  /* 0x000000060700720c */ /* 0x000fda0003f06070 */
[----:B------:R-:W-:Y:S05]  /*0630*/  @P0 EXIT ;  /* 0x000000000000094d */ /* 0x000fea0003800000 */
[----:B------:R-:W1:Y:S01]  /*0640*/  LDCU.64 UR4, c[0x0][0x380] ;  /* 0x00007000ff0477ac */ /* 0x000e620008000a00 */
[----:B------:R-:W-:Y:S02]  /*0650*/  IMAD.MOV.U32 R10, RZ, RZ, R7 ;  /* 0x000000ffff0a7224 */ /* 0x000fe400078e0007 */
[----:B------:R-:W-:Y:S02]  /*0660*/  IMAD.MOV.U32 R11, RZ, RZ, RZ ;  /* 0x000000ffff0b7224 */ /* 0x000fe400078e00ff */
[C---:B------:R-:W-:Y:S01]  /*0670*/  IMAD.SHL.U32 R19, R10.reuse, 0x4, RZ ;  /* 0x000000040a137824 */ /* 0x040fe200078e00ff */
[----:B------:R-:W-:-:S04]  /*0680*/  SHF.L.U64.HI R20, R10, 0x2, RZ ;  /* 0x000000020a147819 */ /* 0x000fc800000102ff */
[----:B-1----:R-:W-:-:S04]  /*0690*/  IADD3 R8, P0, PT, R19, UR4, RZ ;  /* 0x0000000413087c10 */ /* 0x002fc8000ff1e0ff */
[----:B------:R-:W-:-:S05]  /*06a0*/  IADD3.X R9, PT, PT, R20, UR5, RZ, P0, !PT ;  /* 0x0000000514097c10 */ /* 0x000fca00087fe4ff */
[----:B------:R-:W2:Y:S01]  /*06b0*/  LDG.E.CONSTANT R14, desc[UR6][R8.64] ;  /* 0x00000006080e7981 */ /* 0x000ea2000c1e9900 */
[----:B------:R-:W-:Y:S01]  /*06c0*/  IMAD.IADD R21, R6, 0x1, -R7 ;  /* 0x0000000106157824 */ /* 0x000fe200078e0a07 */
[-C--:B------:R-:W-:Y:S02]  /*06d0*/  FSETP.GEU.AND P0, PT, R17, R0.reuse, PT ;  /* 0x000000001100720b */ /* 0x080fe40003f0e000 */
[----:B------:R-:W-:Y:S02]  /*06e0*/  MOV R12, R7 ;  /* 0x00000007000c7202 */ /* 0x000fe40000000f00 */
[----:B------:R-:W-:Y:S02]  /*06f0*/  LOP3.LUT P1, R21, R21, 0x3, RZ, 0xc0, !PT ;  /* 0x0000000315157812 */ /* 0x000fe4000782c0ff */
[----:B------:R-:W-:Y:S02]  /*0700*/  FSEL R2, R17, R0, !P0 ;  /* 0x0000000011027208 */ /* 0x000fe40004000000 */
[----:B------:R-:W-:Y:S01]  /*0710*/  FSEL R4, R0, R17, !P0 ;  /* 0x0000001100047208 */ /* 0x000fe20004000000 */
[----:B--2---:R-:W-:-:S08]  /*0720*/  IMAD.MOV.U32 R18, RZ, RZ, R14 ;  /* 0x000000ffff127224 */ /* 0x004fd000078e000e */
[----:B------:R-:W-:Y:S05]  /*0730*/  @!P1 BRA `(.L_x_146) ;  /* 0x0000000000d49947 */ /* 0x000fea0003800000 */
[----:B------:R-:W0:Y:S01]  /*0740*/  LDCU.128 UR8, c[0x0][0x3b0] ;  /* 0x00007600ff0877ac */ /* 0x000e220008000c00 */
[----:B------:R-:W-:Y:S01]  /*0750*/  IMAD.WIDE.U32 R10, R3, R6, R10 ;  /* 0x00000006030a7225 */ /* 0x000fe200078e000a */
[----:B------:R-:W-:Y:S01]  /*0760*/  IADD3 R21, PT, PT, -R21, RZ, RZ ;  /* 0x000000ff15157210 */ /* 0x000fe20007ffe1ff */
[----:B------:R-:W1:Y:S02]  /*0770*/  LDCU.64 UR4, c[0x0][0x388] ;  /* 0x00007100ff0477ac */ /* 0x000e640008000a00 */
[C---:B------:R-:W-:Y:S01]  /*0780*/  IMAD.SHL.U32 R13, R10.reuse, 0x4, RZ ;  /* 0x000000040a0d7824 */ /* 0x040fe200078e00ff */
[----:B------:R-:W-:Y:S01]  /*0790*/  SHF.L.U64.HI R10, R10, 0x2, R11 ;  /* 0x000000020a0a7819 */ /* 0x000fe2000001020b */
[----:B------:R-:W-:Y:S02]  /*07a0*/  IMAD.MOV.U32 R17, RZ, RZ, R8 ;  /* 0x000000ffff117224 */ /* 0x000fe400078e0008 */
[----:B------:R-:W-:Y:S02]  /*07b0*/  IMAD.MOV.U32 R22, RZ, RZ, R9 ;  /* 0x000000ffff167224 */ /* 0x000fe400078e0009 */
[----:B------:R-:W-:-:S02]  /*07c0*/  IMAD.MOV.U32 R12, RZ, RZ, R7 ;  /* 0x000000ffff0c7224 */ /* 0x000fc400078e0007 */
[----:B------:R-:W-:Y:S01]  /*07d0*/  IMAD.MOV.U32 R18, RZ, RZ, R14 ;  /* 0x000000ffff127224 */ /* 0x000fe200078e000e */
[C---:B0-----:R-:W-:Y:S02]  /*07e0*/  IADD3 R6, P0, PT, R13.reuse, UR10, RZ ;  /* 0x0000000a0d067c10 */ /* 0x041fe4000ff1e0ff */
[----:B------:R-:W-:Y:S02]  /*07f0*/  IADD3 R13, P1, PT, R13, UR8, RZ ;  /* 0x000000080d0d7c10 */ /* 0x000fe4000ff3e0ff */
[----:B-1----:R-:W-:Y:S02]  /*0800*/  IADD3 R19, P2, PT, R19, UR4, RZ ;  /* 0x0000000413137c10 */ /* 0x002fe4000ff5e0ff */
[----:B------:R-:W-:Y:S02]  /*0810*/  IADD3.X R15, PT, PT, R10, UR11, RZ, P0, !PT ;  /* 0x0000000b0a0f7c10 */ /* 0x000fe400087fe4ff */
[----:B------:R-:W-:Y:S02]  /*0820*/  IADD3.X R20, PT, PT, R20, UR5, RZ, P2, !PT ;  /* 0x0000000514147c10 */ /* 0x000fe400097fe4ff */
[----:B------:R-:W-:-:S07]  /*0830*/  IADD3.X R16, PT, PT, R10, UR9, RZ, P1, !PT ;  /* 0x000000090a107c10 */ /* 0x000fce0008ffe4ff */
.L_x_147:
[----:B------:R-:W-:Y:S02]  /*0840*/  IMAD.MOV.U32 R8, RZ, RZ, R19 ;  /* 0x000000ffff087224 */ /* 0x000fe400078e0013 */
[----:B------:R-:W-:-:S05]  /*0850*/  IMAD.MOV.U32 R9, RZ, RZ, R20 ;  /* 0x000000ffff097224 */ /* 0x000fca00078e0014 */
[----:B------:R0:W2:Y:S02]  /*0860*/  LDG.E.CONSTANT R11, desc[UR6][R8.64] ;  /* 0x00000006080b7981 */ /* 0x0000a4000c1e9900 */
[----:B0-----:R-:W-:Y:S01]  /*0870*/  MOV R8, R17 ;  /* 0x0000001100087202 */ /* 0x001fe20000000f00 */
[----:B------:R-:W-:-:S05]  /*0880*/  IMAD.MOV.U32 R9, RZ, RZ, R22 ;  /* 0x000000ffff097224 */ /* 0x000fca00078e0016 */
[----:B------:R-:W3:Y:S01]  /*0890*/  LDG.E.CONSTANT R10, desc[UR6][R8.64] ;  /* 0x00000006080a7981 */ /* 0x000ee2000c1e9900 */
[----:B------:R-:W-:Y:S01]  /*08a0*/  VIADD R21, R21, 0x1 ;  /* 0x0000000115157836 */ /* 0x000fe20000000000 */
[----:B------:R-:W-:Y:S02]  /*08b0*/  IADD3 R17, P3, PT, R17, 0x4, RZ ;  /* 0x0000000411117810 */ /* 0x000fe40007f7e0ff */
[----:B------:R-:W-:-:S03]  /*08c0*/  IADD3 R19, P4, PT, R19, 0x4, RZ ;  /* 0x0000000413137810 */ /* 0x000fc60007f9e0ff */
[----:B------:R-:W-:Y:S02]  /*08d0*/  IMAD.X R22, RZ, RZ, R22, P3 ;  /* 0x000000ffff167224 */ /* 0x000fe400018e0616 */
[----:B------:R-:W-:Y:S02]  /*08e0*/  IMAD.X R20, RZ, RZ, R20, P4 ;  /* 0x000000ffff147224 */ /* 0x000fe400020e0614 */
[----:B--2---:R-:W-:-:S05]  /*08f0*/  FMUL R11, R0, R11 ;  /* 0x0000000b000b7220 */ /* 0x004fca0000400000 */
[----:B------:R-:W-:-:S04]  /*0900*/  FSETP.GEU.AND P0, PT, R11, R2, PT ;  /* 0x000000020b00720b */ /* 0x000fc80003f0e000 */
[----:B------:R-:W-:-:S04]  /*0910*/  FSEL R11, R2, R11, !P0 ;  /* 0x0000000b020b7208 */ /* 0x000fc80004000000 */
[----:B------:R-:W-:-:S04]  /*0920*/  FSETP.GT.AND P0, PT, R11, R4, PT ;  /* 0x000000040b00720b */ /* 0x000fc80003f04000 */
[----:B------:R-:W-:Y:S02]  /*0930*/  FSEL R11, R4, R11, P0 ;  /* 0x0000000b040b7208 */ /* 0x000fe40000000000 */
[C---:B------:R-:W-:Y:S01]  /*0940*/  ISETP.GE.U32.AND P0, PT, R12.reuse, R5, PT ;  /* 0x000000050c00720c */ /* 0x040fe20003f06070 */
[----:B------:R-:W-:Y:S02]  /*0950*/  VIADD R12, R12, 0x1 ;  /* 0x000000010c0c7836 */ /* 0x000fe40000000000 */
[C---:B------:R-:W-:Y:S01]  /*0960*/  FMUL R25, R11.reuse, 0.5 ;  /* 0x3f0000000b197820 */ /* 0x040fe20000400000 */
[----:B------:R-:W-:-:S03]  /*0970*/  FADD R23, -R11, 1 ;  /* 0x3f8000000b177421 */ /* 0x000fc60000000100 */
[----:B------:R-:W-:Y:S01]  /*0980*/  FADD R27, -R25, 1 ;  /* 0x3f800000191b7421 */ /* 0x000fe20000000100 */
[----:B------:R-:W-:-:S03]  /*0990*/  FMUL R18, R23, R18 ;  /* 0x0000001217127220 */ /* 0x000fc60000400000 */
[----:B------:R-:W-:Y:S01]  /*09a0*/  FMUL R27, R27, R14 ;  /* 0x0000000e1b1b7220 */ /* 0x000fe20000400000 */
[----:B---3--:R-:W-:Y:S01]  /*09b0*/  FFMA R18, R11, R10, R18 ;  /* 0x0000000a0b127223 */ /* 0x008fe20000000012 */
[----:B------:R-:W-:Y:S01]  /*09c0*/  @P0 IMAD.MOV.U32 R8, RZ, RZ, R13 ;  /* 0x000000ffff080224 */ /* 0x000fe200078e000d */
[----:B------:R-:W-:Y:S01]  /*09d0*/  @P0 MOV R11, R15 ;  /* 0x0000000f000b0202 */ /* 0x000fe20000000f00 */
[----:B------:R-:W-:Y:S02]  /*09e0*/  @P0 IMAD.MOV.U32 R9, RZ, RZ, R16 ;  /* 0x000000ffff090224 */ /* 0x000fe400078e0010 */
[----:B------:R-:W-:Y:S01]  /*09f0*/  FFMA R14, R18, R25, R27 ;  /* 0x00000019120e7223 */ /* 0x000fe2000000001b */
[----:B------:R-:W-:Y:S01]  /*0a00*/  @P0 IMAD.MOV.U32 R10, RZ, RZ, R6 ;  /* 0x000000ffff0a0224 */ /* 0x000fe200078e0006 */
[----:B------:R-:W-:Y:S01]  /*0a10*/  IADD3 R13, P2, PT, R13, 0x4, RZ ;  /* 0x000000040d0d7810 */ /* 0x000fe20007f5e0ff */
[----:B------:R0:W-:Y:S01]  /*0a20*/  @P0 STG.E desc[UR6][R8.64], R18 ;  /* 0x0000001208000986 */ /* 0x0001e2000c101906 */
[----:B------:R-:W-:-:S03]  /*0a30*/  IADD3 R6, P1, PT, R6, 0x4, RZ ;  /* 0x0000000406067810 */ /* 0x000fc60007f3e0ff */
[----:B------:R-:W-:Y:S01]  /*0a40*/  IMAD.X R16, RZ, RZ, R16, P2 ;  /* 0x000000ffff107224 */ /* 0x000fe200010e0610 */
[----:B------:R0:W-:Y:S01]  /*0a50*/  @P0 STG.E desc[UR6][R10.64], R14 ;  /* 0x0000000e0a000986 */ /* 0x0001e2000c101906 */
[----:B------:R-:W-:Y:S02]  /*0a60*/  ISETP.NE.AND P0, PT, R21, RZ, PT ;  /* 0x000000ff1500720c */ /* 0x000fe40003f05270 */
[----:B------:R-:W-:-:S11]  /*0a70*/  IADD3.X R15, PT, PT, RZ, R15, RZ, P1, !PT ;  /* 0x0000000fff0f7210 */ /* 0x000fd60000ffe4ff */
[----:B0-----:R-:W-:Y:S05]  /*0a80*/  @P0 BRA `(.L_x_147) ;  /* 0xfffffffc006c0947 */ /* 0x001fea000383ffff */
.L_x_146:
[----:B------:R-:W0:Y:S01]  /*0a90*/  LDCU UR4, c[0x0][0x3a0] ;  /* 0x00007400ff0477ac */ /* 0x000e220008000800 */
[----:B------:R-:W1:Y:S01]  /*0aa0*/  LDC.64 R8, c[0x0][0x380] ;  /* 0x0000e000ff087b82 */ /* 0x000e620000000a00 */
[----:B------:R-:W2:Y:S01]  /*0ab0*/  LDCU UR5, c[0x0][0x3a0] ;  /* 0x00007400ff0577ac */ /* 0x000ea20008000800 */
[----:B------:R-:W3:Y:S06]  /*0ac0*/  LDCU.128 UR8, c[0x0][0x3b0] ;  /* 0x00007600ff0877ac */ /* 0x000eec0008000c00 */
[----:B------:R-:W4:Y:S01]  /*0ad0*/  LDC.64 R10, c[0x0][0x388] ;  /* 0x0000e200ff0a7b82 */ /* 0x000f220000000a00 */
[----:B0-----:R-:W-:-:S05]  /*0ae0*/  VIADD R6, R7, -UR4 ;  /* 0x8000000407067c36 */ /* 0x001fca0008000000 */
[----:B------:R-:W-:-:S13]  /*0af0*/  ISETP.GT.U32.AND P0, PT, R6, -0x4, PT ;  /* 0xfffffffc0600780c */ /* 0x000fda0003f04070 */
[----:B--23--:R-:W-:Y:S05]  /*0b00*/  @P0 EXIT ;  /* 0x000000000000094d */ /* 0x00cfea0003800000 */
.L_x_149:
[----:B0---4-:R-:W-:-:S05]  /*0b10*/  IMAD.WIDE.U32 R24, R12, 0x4, R10 ;  /* 0x000000040c187825 */ /* 0x011fca00078e000a */
[----:B------:R-:W2:Y:S01]  /*0b20*/  LDG.E.CONSTANT R13, desc[UR6][R24.64] ;  /* 0x00000006180d7981 */ /* 0x000ea2000c1e9900 */
[----:B-1----:R-:W-:-:S03]  /*0b30*/  IMAD.WIDE.U32 R28, R12, 0x4, R8 ;  /* 0x000000040c1c7825 */ /* 0x002fc600078e0008 */
[----:B------:R-:W3:Y:S04]  /*0b40*/  LDG.E.CONSTANT R21, desc[UR6][R24.64+0x4] ;  /* 0x0000040618157981 */ /* 0x000ee8000c1e9900 */
[----:B------:R-:W4:Y:S01]  /*0b50*/  LDG.E.CONSTANT R15, desc[UR6][R28.64] ;  /* 0x000000061c0f7981 */ /* 0x000f22000c1e9900 */
[C---:B------:R-:W-:Y:S01]  /*0b60*/  ISETP.GE.U32.AND P1, PT, R12.reuse, R5, PT ;  /* 0x000000050c00720c */ /* 0x040fe20003f26070 */
[----:B------:R-:W-:Y:S02]  /*0b70*/  VIADD R6, R12, 0x1 ;  /* 0x000000010c067836 */ /* 0x000fe40000000000 */
[----:B------:R-:W5:Y:S10]  /*0b80*/  LDG.E.CONSTANT R7, desc[UR6][R28.64+0x4] ;  /* 0x000004061c077981 */ /* 0x000f74000c1e9900 */
[----:B------:R-:W0:Y:S01]  /*0b90*/  @P1 LDC R16, c[0x0][0x3a0] ;  /* 0x0000e800ff101b82 */ /* 0x000e220000000800 */
[----:B--2---:R-:W-:-:S05]  /*0ba0*/  FMUL R13, R0, R13 ;  /* 0x0000000d000d7220 */ /* 0x004fca0000400000 */
[----:B------:R-:W-:-:S04]  /*0bb0*/  FSETP.GEU.AND P0, PT, R13, R2, PT ;  /* 0x000000020d00720b */ /* 0x000fc80003f0e000 */
[----:B------:R-:W-:Y:S01]  /*0bc0*/  FSEL R19, R2, R13, !P0 ;  /* 0x0000000d02137208 */ /* 0x000fe20004000000 */
[----:B------:R-:W-:-:S03]  /*0bd0*/  IMAD.MOV.U32 R13, RZ, RZ, RZ ;  /* 0x000000ffff0d7224 */ /* 0x000fc600078e00ff */
[----:B------:R-:W-:Y:S01]  /*0be0*/  FSETP.GT.AND P0, PT, R19, R4, PT ;  /* 0x000000041300720b */ /* 0x000fe20003f04000 */
[----:B0-----:R-:W-:-:S03]  /*0bf0*/  @P1 IMAD.WIDE.U32 R16, R3, R16, R12 ;  /* 0x0000001003101225 */ /* 0x001fc600078e000c */
[----:B------:R-:W-:Y:S02]  /*0c00*/  FSEL R22, R4, R19, P0 ;  /* 0x0000001304167208 */ /* 0x000fe40000000000 */
[----:B------:R-:W-:-:S03]  /*0c10*/  @P1 SHF.L.U64.HI R20, R16, 0x2, R17 ;  /* 0x0000000210141819 */ /* 0x000fc60000010211 */
[----:B------:R-:W-:Y:S01]  /*0c20*/  FADD R17, -R22, 1 ;  /* 0x3f80000016117421 */ /* 0x000fe20000000100 */
[----:B------:R-:W-:-:S03]  /*0c30*/  @P1 IMAD.SHL.U32 R23, R16, 0x4, RZ ;  /* 0x0000000410171824 */ /* 0x000fc600078e00ff */
[----:B------:R-:W-:Y:S02]  /*0c40*/  FMUL R19, R17, R18 ;  /* 0x0000001211137220 */ /* 0x000fe40000400000 */
[----:B------:R-:W0:Y:S02]  /*0c50*/  LDC.64 R16, c[0x0][0x3b0] ;  /* 0x0000ec00ff107b82 */ /* 0x000e240000000a00 */
[----:B----4-:R-:W-:Y:S01]  /*0c60*/  FFMA R15, R22, R15, R19 ;  /* 0x0000000f160f7223 */ /* 0x010fe20000000013 */
[----:B---3--:R-:W-:-:S05]  /*0c70*/  FMUL R27, R0, R21 ;  /* 0x00000015001b7220 */ /* 0x008fca0000400000 */
[----:B------:R-:W1:Y:S01]  /*0c80*/  LDC.64 R18, c[0x0][0x3b8] ;  /* 0x0000ee00ff127b82 */ /* 0x000e620000000a00 */
[----:B0-----:R-:W-:-:S04]  /*0c90*/  @P1 IADD3 R16, P0, PT, R23, R16, RZ ;  /* 0x0000001017101210 */ /* 0x001fc80007f1e0ff */
[----:B------:R-:W-:Y:S02]  /*0ca0*/  @P1 IADD3.X R17, PT, PT, R20, R17, RZ, P0, !PT ;  /* 0x0000001114111210 */ /* 0x000fe400007fe4ff */
[----:B------:R-:W-:Y:S02]  /*0cb0*/  ISETP.GE.U32.AND P0, PT, R6, R5, PT ;  /* 0x000000050600720c */ /* 0x000fe40003f06070 */
[----:B------:R-:W-:Y:S01]  /*0cc0*/  FSETP.GEU.AND P2, PT, R27, R2, PT ;  /* 0x000000021b00720b */ /* 0x000fe20003f4e000 */
[----:B------:R-:W-:-:S03]  /*0cd0*/  FMUL R22, R22, 0.5 ;  /* 0x3f00000016167820 */ /* 0x000fc60000400000 */
[----:B------:R-:W-:-:S07]  /*0ce0*/  FSEL R27, R2, R27, !P2 ;  /* 0x0000001b021b7208 */ /* 0x000fce0005000000 */
[----:B------:R-:W0:Y:S01]  /*0cf0*/  @P0 LDC R21, c[0x0][0x3a0] ;  /* 0x0000e800ff150b82 */ /* 0x000e220000000800 */
[----:B------:R2:W-:Y:S01]  /*0d00*/  @P1 STG.E desc[UR6][R16.64], R15 ;  /* 0x0000000f10001986 */ /* 0x0005e2000c101906 */
[----:B------:R-:W-:Y:S02]  /*0d10*/  FSETP.GT.AND P2, PT, R27, R4, PT ;  /* 0x000000041b00720b */ /* 0x000fe40003f44000 */
[----:B-1----:R-:W-:Y:S01]  /*0d20*/  @P1 IADD3 R18, P3, PT, R23, R18, RZ ;  /* 0x0000001217121210 */ /* 0x002fe20007f7e0ff */
[----:B--2---:R-:W-:Y:S01]  /*0d30*/  FADD R17, -R22, 1 ;  /* 0x3f80000016117421 */ /* 0x004fe20000000100 */
[----:B------:R-:W-:-:S03]  /*0d40*/  FSEL R16, R4, R27, P2 ;  /* 0x0000001b04107208 */ /* 0x000fc60001000000 */
[----:B------:R-:W-:-:S04]  /*0d50*/  FMUL R14, R17, R14 ;  /* 0x0000000e110e7220 */ /* 0x000fc80000400000 */
[----:B------:R-:W-:Y:S01]  /*0d60*/  FFMA R23, R15, R22, R14 ;  /* 0x000000160f177223 */ /* 0x000fe2000000000e */
[----:B------:R-:W-:-:S04]  /*0d70*/  FADD R14, -R16, 1 ;  /* 0x3f800000100e7421 */ /* 0x000fc80000000100 */
[----:B------:R-:W-:Y:S01]  /*0d80*/  FMUL R17, R15, R14 ;  /* 0x0000000e0f117220 */ /* 0x000fe20000400000 */
[----:B0-----:R-:W-:Y:S02]  /*0d90*/  @P0 IMAD.WIDE.U32 R14, R3, R21, R12 ;  /* 0x00000015030e0225 */ /* 0x001fe400078e000c */
[----:B------:R-:W2:Y:S02]  /*0da0*/  LDG.E.CONSTANT R21, desc[UR6][R24.64+0x8] ;  /* 0x0000080618157981 */ /* 0x000ea4000c1e9900 */
[----:B------:R-:W-:-:S05]  /*0db0*/  @P1 IMAD.X R19, R20, 0x1, R19, P3 ;  /* 0x0000000114131824 */ /* 0x000fca00018e0613 */
[----:B------:R0:W-:Y:S04]  /*0dc0*/  @P1 STG.E desc[UR6][R18.64], R23 ;  /* 0x0000001712001986 */ /* 0x0001e8000c101906 */
[----:B0-----:R0:W3:Y:S04]  /*0dd0*/  LDG.E.CONSTANT R19, desc[UR6][R24.64+0xc] ;  /* 0x00000c0618137981 */ /* 0x0010e8000c1e9900 */
[----:B------:R-:W4:Y:S04]  /*0de0*/  LDG.E.CONSTANT R18, desc[UR6][R28.64+0x8] ;  /* 0x000008061c127981 */ /* 0x000f28000c1e9900 */
[----:B------:R1:W4:Y:S01]  /*0df0*/  LDG.E.CONSTANT R24, desc[UR6][R28.64+0xc] ;  /* 0x00000c061c187981 */ /* 0x000322000c1e9900 */
[C---:B------:R-:W-:Y:S01]  /*0e00*/  FMUL R20, R16.reuse, 0.5 ;  /* 0x3f00000010147820 */ /* 0x040fe20000400000 */
[----:B-----5:R-:W-:Y:S01]  /*0e10*/  FFMA R7, R16, R7, R17 ;  /* 0x0000000710077223 */ /* 0x020fe20000000011 */
[C---:B------:R-:W-:Y:S01]  /*0e20*/  @P0 SHF.L.U64.HI R26, R14.reuse, 0x2, R15 ;  /* 0x000000020e1a0819 */ /* 0x040fe2000001020f */
[----:B------:R-:W-:-:S02]  /*0e30*/  @P0 IMAD.SHL.U32 R27, R14, 0x4, RZ ;  /* 0x000000040e1b0824 */ /* 0x000fc400078e00ff */
[----:B------:R-:W-:Y:S01]  /*0e40*/  FADD R22, -R20, 1 ;  /* 0x3f80000014167421 */ /* 0x000fe20000000100 */
[----:B------:R-:W5:Y:S03]  /*0e50*/  LDC.64 R16, c[0x0][0x3b0] ;  /* 0x0000ec00ff107b82 */ /* 0x000f660000000a00 */
[----:B------:R-:W-:Y:S01]  /*0e60*/  FMUL R22, R23, R22 ;  /* 0x0000001617167220 */ /* 0x000fe20000400000 */
[----:B------:R-:W-:-:S04]  /*0e70*/  VIADD R23, R6, 0x1 ;  /* 0x0000000106177836 */ /* 0x000fc80000000000 */
[----:B------:R-:W1:Y:S01]  /*0e80*/  LDC.64 R14, c[0x0][0x3b8] ;  /* 0x0000ee00ff0e7b82 */ /* 0x000e620000000a00 */
[----:B------:R-:W-:-:S13]  /*0e90*/  ISETP.GE.U32.AND P1, PT, R23, R5, PT ;  /* 0x000000051700720c */ /* 0x000fda0003f26070 */
[----:B0-----:R-:W0:Y:S01]  /*0ea0*/  @P1 LDC R25, c[0x0][0x3a0] ;  /* 0x0000e800ff191b82 */ /* 0x001e220000000800 */
[----:B-----5:R-:W-:-:S04]  /*0eb0*/  @P0 IADD3 R16, P3, PT, R27, R16, RZ ;  /* 0x000000101b100210 */ /* 0x020fc80007f7e0ff */
[----:B------:R-:W-:Y:S02]  /*0ec0*/  @P0 IADD3.X R17, PT, PT, R26, R17, RZ, P3, !PT ;  /* 0x000000111a110210 */ /* 0x000fe40001ffe4ff */
[----:B-1----:R-:W-:Y:S01]  /*0ed0*/  @P0 IADD3 R14, P4, PT, R27, R14, RZ ;  /* 0x0000000e1b0e0210 */ /* 0x002fe20007f9e0ff */
[----:B------:R-:W-:-:S04]  /*0ee0*/  FFMA R27, R7, R20, R22 ;  /* 0x00000014071b7223 */ /* 0x000fc80000000016 */
[----:B------:R-:W-:Y:S01]  /*0ef0*/  @P0 IMAD.X R15, R26, 0x1, R15, P4 ;  /* 0x000000011a0f0824 */ /* 0x000fe200020e060f */
[----:B------:R-:W-:Y:S04]  /*0f00*/  @P0 STG.E desc[UR6][R16.64+0x4], R7 ;  /* 0x0000040710000986 */ /* 0x000fe8000c101906 */
[----:B------:R3:W-:Y:S01]  /*0f10*/  @P0 STG.E desc[UR6][R14.64+0x4], R27 ;  /* 0x0000041b0e000986 */ /* 0x0007e2000c101906 */
[----:B--2---:R-:W-:-:S05]  /*0f20*/  FMUL R21, R0, R21 ;  /* 0x0000001500157220 */ /* 0x004fca0000400000 */
[----:B------:R-:W-:-:S04]  /*0f30*/  FSETP.GEU.AND P2, PT, R21, R2, PT ;  /* 0x000000021500720b */ /* 0x000fc80003f4e000 */
[----:B------:R-:W-:Y:S02]  /*0f40*/  FSEL R23, R2, R21, !P2 ;  /* 0x0000001502177208 */ /* 0x000fe40005000000 */
[----:B------:R-:W1:Y:S02]  /*0f50*/  LDC.64 R20, c[0x0][0x3b0] ;  /* 0x0000ec00ff147b82 */ /* 0x000e640000000a00 */
[----:B------:R-:W-:-:S04]  /*0f60*/  FSETP.GT.AND P2, PT, R23, R4, PT ;  /* 0x000000041700720b */ /* 0x000fc80003f44000 */
[----:B------:R-:W-:Y:S02]  /*0f70*/  FSEL R26, R4, R23, P2 ;  /* 0x00000017041a7208 */ /* 0x000fe40001000000 */
[----:B------:R-:W2:Y:S01]  /*0f80*/  LDC.64 R22, c[0x0][0x3b8] ;  /* 0x0000ee00ff167b82 */ /* 0x000ea20000000a00 */
[----:B---3--:R-:W-:Y:S02]  /*0f90*/  FMUL R15, R0, R19 ;  /* 0x00000013000f7220 */ /* 0x008fe40000400000 */
[----:B------:R-:W-:-:S03]  /*0fa0*/  FADD R28, -R26, 1 ;  /* 0x3f8000001a1c7421 */ /* 0x000fc60000000100 */
[----:B------:R-:W-:Y:S01]  /*0fb0*/  FSETP.GEU.AND P0, PT, R15, R2, PT ;  /* 0x000000020f00720b */ /* 0x000fe20003f0e000 */
[----:B------:R-:W-:Y:S01]  /*0fc0*/  FMUL R19, R7, R28 ;  /* 0x0000001c07137220 */ /* 0x000fe20000400000 */
[----:B0-----:R-:W-:Y:S02]  /*0fd0*/  @P1 IMAD.WIDE.U32 R28, R3, R25, R12 ;  /* 0x00000019031c1225 */ /* 0x001fe400078e000c */
[----:B------:R-:W-:Y:S02]  /*0fe0*/  FSEL R7, R2, R15, !P0 ;  /* 0x0000000f02077208 */ /* 0x000fe40004000000 */
[C---:B----4-:R-:W-:Y:S01]  /*0ff0*/  FFMA R19, R26.reuse, R18, R19 ;  /* 0x000000121a137223 */ /* 0x050fe20000000013 */
[----:B------:R-:W-:Y:S01]  /*1000*/  FMUL R26, R26, 0.5 ;  /* 0x3f0000001a1a7820 */ /* 0x000fe20000400000 */
[----:B------:R-:W-:Y:S01]  /*1010*/  @P1 SHF.L.U64.HI R16, R28, 0x2, R29 ;  /* 0x000000021c101819 */ /* 0x000fe2000001021d */
[----:B------:R-:W-:Y:S01]  /*1020*/  VIADD R18, R6, 0x2 ;  /* 0x0000000206127836 */ /* 0x000fe20000000000 */
[----:B------:R-:W-:Y:S01]  /*1030*/  FSETP.GT.AND P0, PT, R7, R4, PT ;  /* 0x000000040700720b */ /* 0x000fe20003f04000 */
[----:B------:R-:W-:Y:S01]  /*1040*/  FADD R14, -R26, 1 ;  /* 0x3f8000001a0e7421 */ /* 0x000fe20000000100 */
[----:B------:R-:W-:-:S02]  /*1050*/  @P1 IMAD.SHL.U32 R29, R28, 0x4, RZ ;  /* 0x000000041c1d1824 */ /* 0x000fc400078e00ff */
[----:B------:R-:W-:Y:S01]  /*1060*/  FSEL R7, R4, R7, P0 ;  /* 0x0000000704077208 */ /* 0x000fe20000000000 */
[----:B------:R-:W-:Y:S01]  /*1070*/  FMUL R14, R27, R14 ;  /* 0x0000000e1b0e7220 */ /* 0x000fe20000400000 */
[----:B------:R-:W-:Y:S02]  /*1080*/  ISETP.GE.U32.AND P0, PT, R18, R5, PT ;  /* 0x000000051200720c */ /* 0x000fe40003f06070 */
[----:B-1----:R-:W-:Y:S01]  /*1090*/  @P1 IADD3 R20, P2, PT, R29, R20, RZ ;  /* 0x000000141d141210 */ /* 0x002fe20007f5e0ff */
[----:B------:R-:W-:Y:S01]  /*10a0*/  FFMA R25, R19, R26, R14 ;  /* 0x0000001a13197223 */ /* 0x000fe2000000000e */
[----:B--2---:R-:W-:Y:S01]  /*10b0*/  @P1 IADD3 R22, P3, PT, R29, R22, RZ ;  /* 0x000000161d161210 */ /* 0x004fe20007f7e0ff */
[C---:B------:R-:W-:Y:S01]  /*10c0*/  FADD R14, -R7.reuse, 1 ;  /* 0x3f800000070e7421 */ /* 0x040fe20000000100 */
[----:B------:R-:W-:Y:S01]  /*10d0*/  FMUL R15, R7, 0.5 ;  /* 0x3f000000070f7820 */ /* 0x000fe20000400000 */
[C---:B------:R-:W-:Y:S01]  /*10e0*/  @P1 IMAD.X R21, R16.reuse, 0x1, R21, P2 ;  /* 0x0000000110151824 */ /* 0x040fe200010e0615 */
[----:B------:R-:W-:Y:S01]  /*10f0*/  @P1 IADD3.X R23, PT, PT, R16, R23, RZ, P3, !PT ;  /* 0x0000001710171210 */ /* 0x000fe20001ffe4ff */
[----:B------:R-:W-:Y:S01]  /*1100*/  FMUL R14, R19, R14 ;  /* 0x0000000e130e7220 */ /* 0x000fe20000400000 */
[----:B------:R-:W-:Y:S01]  /*1110*/  FADD R16, -R15, 1 ;  /* 0x3f8000000f107421 */ /* 0x000fe20000000100 */
[----:B------:R-:W-:-:S02]  /*1120*/  VIADD R6, R6, 0x3 ;  /* 0x0000000306067836 */ /* 0x000fc40000000000 */
[----:B------:R-:W-:Y:S01]  /*1130*/  FFMA R18, R7, R24, R14 ;  /* 0x0000001807127223 */ /* 0x000fe2000000000e */
[----:B------:R-:W-:Y:S01]  /*1140*/  FMUL R17, R25, R16 ;  /* 0x0000001019117220 */ /* 0x000fe20000400000 */
[----:B------:R0:W-:Y:S03]  /*1150*/  @P1 STG.E desc[UR6][R20.64+0x8], R19 ;  /* 0x0000081314001986 */ /* 0x0001e6000c101906 */
[----:B------:R-:W-:Y:S01]  /*1160*/  FFMA R14, R18, R15, R17 ;  /* 0x0000000f120e7223 */ /* 0x000fe20000000011 */
[----:B------:R0:W-:Y:S01]  /*1170*/  @P1 STG.E desc[UR6][R22.64+0x8], R25 ;  /* 0x0000081916001986 */ /* 0x0001e2000c101906 */
[----:B------:R-:W-:Y:S01]  /*1180*/  ISETP.NE.AND P1, PT, R6, UR5, PT ;  /* 0x0000000506007c0c */ /* 0x000fe2000bf25270 */
[----:B------:R-:W-:-:S12]  /*1190*/  @!P0 BRA `(.L_x_148) ;  /* 0x0000000000248947 */ /* 0x000fd80003800000 */
[----:B------:R-:W-:-:S04]  /*11a0*/  IMAD.WIDE.U32 R12, R3, UR5, R12 ;  /* 0x00000005030c7c25 */ /* 0x000fc8000f8e000c */
[C---:B------:R-:W-:Y:S01]  /*11b0*/  IMAD.SHL.U32 R16, R12.reuse, 0x4, RZ ;  /* 0x000000040c107824 */ /* 0x040fe200078e00ff */
[----:B------:R-:W-:-:S04]  /*11c0*/  SHF.L.U64.HI R7, R12, 0x2, R13 ;  /* 0x000000020c077819 */ /* 0x000fc8000001020d */
[C---:B------:R-:W-:Y:S02]  /*11d0*/  IADD3 R12, P0, PT, R16.reuse, UR8, RZ ;  /* 0x00000008100c7c10 */ /* 0x040fe4000ff1e0ff */
[----:B------:R-:W-:Y:S02]  /*11e0*/  IADD3 R16, P2, PT, R16, UR10, RZ ;  /* 0x0000000a10107c10 */ /* 0x000fe4000ff5e0ff */
[C---:B------:R-:W-:Y:S02]  /*11f0*/  IADD3.X R13, PT, PT, R7.reuse, UR9, RZ, P0, !PT ;  /* 0x00000009070d7c10 */ /* 0x040fe400087fe4ff */
[----:B------:R-:W-:-:S03]  /*1200*/  IADD3.X R17, PT, PT, R7, UR11, RZ, P2, !PT ;  /* 0x0000000b07117c10 */ /* 0x000fc600097fe4ff */
[----:B------:R1:W-:Y:S04]  /*1210*/  STG.E desc[UR6][R12.64+0xc], R18 ;  /* 0x00000c120c007986 */ /* 0x0003e8000c101906 */
[----:B------:R1:W-:Y:S02]  /*1220*/  STG.E desc[UR6][R16.64+0xc], R14 ;  /* 0x00000c0e10007986 */ /* 0x0003e4000c101906 */
.L_x_148:
[----:B------:R-:W-:Y:S05]  /*1230*/  @!P1 EXIT ;  /* 0x000000000000994d */ /* 0x000fea0003800000 */
[----:B-1----:R-:W-:Y:S01]  /*1240*/  IMAD.MOV.U32 R12, RZ, RZ, R6 ;  /* 0x000000ffff0c7224 */ /* 0x002fe200078e0006 */
[----:B------:R-:W-:Y:S06]  /*1250*/  BRA `(.L_x_149) ;  /* 0xfffffff8002c7947 */ /* 0x000fec000383ffff */
.L_x_145:
[----:B------:R-:W-:-:S13]  /*1260*/  ISETP.GT.U32.AND P0, PT, R10, 0x1f, PT ;  /* 0x0000001f0a00780c */ /* 0x000fda0003f04070 */
[----:B------:R-:W-:Y:S05]  /*1270*/  @P0 EXIT ;  /* 0x000000000000094d */ /* 0x000fea0003800000 */
[----:B------:R-:W-:-:S13]  /*1280*/  ISETP.GE.U32.AND P0, PT, R7, R6, PT ;  /* 0x000000060700720c */ /* 0x000fda0003f06070 */
[----:B------:R-:W-:Y:S05]  /*1290*/  @P0 EXIT ;  /* 0x000000000000094d */ /* 0x000fea0003800000 */
[----:B-1----:R-:W0:Y:S01]  /*12a0*/  LDC.64 R12, c[0x0][0x380] ;  /* 0x0000e000ff0c7b82 */ /* 0x002e220000000a00 */
[----:B------:R-:W1:Y:S01]  /*12b0*/  LDCU.128 UR8, c[0x0][0x3b0] ;  /* 0x00007600ff0877ac */ /* 0x000e620008000c00 */
[C---:B------:R-:W-:Y:S01]  /*12c0*/  IADD3 R4, PT, PT, R7.reuse, R10, RZ ;  /* 0x0000000a07047210 */ /* 0x040fe20007ffe0ff */
[----:B------:R-:W-:Y:S01]  /*12d0*/  IMAD.MOV.U32 R15, RZ, RZ, RZ ;  /* 0x000000ffff0f7224 */ /* 0x000fe200078e00ff */
[----:B------:R-:W2:Y:S04]  /*12e0*/  LDCU UR4, c[0x0][0x3a0] ;  /* 0x00007400ff0477ac */ /* 0x000ea80008000800 */
[----:B------:R-:W3:Y:S01]  /*12f0*/  LDC.64 R8, c[0x0][0x388] ;  /* 0x0000e200ff087b82 */ /* 0x000ee20000000a00 */
[----:B0-----:R-:W-:-:S05]  /*1300*/  IMAD.WIDE.U32 R18, R7, 0x4, R12 ;  /* 0x0000000407127825 */ /* 0x001fca00078e000c */
[----:B------:R0:W4:Y:S01]  /*1310*/  LDG.E.CONSTANT R16, desc[UR6][R18.64] ;  /* 0x0000000612107981 */ /* 0x000122000c1e9900 */
[----:B------:R-:W-:Y:S02]  /*1320*/  IMAD.MOV.U32 R14, RZ, RZ, R4 ;  /* 0x000000ffff0e7224 */ /* 0x000fe400078e0004 */
[----:B---3--:R-:W-:-:S04]  /*1330*/  IMAD.WIDE.U32 R8, R4, 0x4, R8 ;  /* 0x0000000404087825 */ /* 0x008fc800078e0008 */
[----:B------:R-:W-:-:S04]  /*1340*/  IMAD.WIDE.U32 R2, R3, R6, R14 ;  /* 0x0000000603027225 */ /* 0x000fc800078e000e */
[C---:B------:R-:W-:Y:S01]  /*1350*/  IMAD.SHL.U32 R15, R2.reuse, 0x4, RZ ;  /* 0x00000004020f7824 */ /* 0x040fe200078e00ff */
[----:B------:R-:W-:Y:S01]  /*1360*/  SHF.L.U64.HI R11, R2, 0x2, R3 ;  /* 0x00000002020b7819 */ /* 0x000fe20000010203 */
[----:B------:R-:W-:-:S03]  /*1370*/  IMAD.WIDE.U32 R2, R4, 0x4, R12 ;  /* 0x0000000404027825 */ /* 0x000fc600078e000c */
[C---:B-1----:R-:W-:Y:S01]  /*1380*/  IADD3 R14, P0, PT, R15.reuse, UR10, RZ ;  /* 0x0000000a0f0e7c10 */ /* 0x042fe2000ff1e0ff */
[----:B0-----:R-:W-:Y:S01]  /*1390*/  IMAD.MOV.U32 R18, RZ, RZ, R3 ;  /* 0x000000ffff127224 */ /* 0x001fe200078e0003 */
[----:B------:R-:W-:Y:S01]  /*13a0*/  IADD3 R15, P1, PT, R15, UR8, RZ ;  /* 0x000000080f0f7c10 */ /* 0x000fe2000ff3e0ff */
[----:B------:R-:W-:Y:S01]  /*13b0*/  IMAD.IADD R6, R6, 0x1, -R7 ;  /* 0x0000000106067824 */ /* 0x000fe200078e0a07 */
[----:B------:R-:W-:Y:S02]  /*13c0*/  IADD3.X R13, PT, PT, R11, UR11, RZ, P0, !PT ;  /* 0x0000000b0b0d7c10 */ /* 0x000fe400087fe4ff */
[-C--:B------:R-:W-:Y:S02]  /*13d0*/  FSETP.GEU.AND P0, PT, R17, R0.reuse, PT ;  /* 0x000000001100720b */ /* 0x080fe40003f0e000 */
[----:B------:R-:W-:Y:S02]  /*13e0*/  IADD3.X R12, PT, PT, R11, UR9, RZ, P1, !PT ;  /* 0x000000090b0c7c10 */ /* 0x000fe40008ffe4ff */
[----:B------:R-:W-:-:S02]  /*13f0*/  FSEL R19, R17, R0, !P0 ;  /* 0x0000000011137208 */ /* 0x000fc40004000000 */
[----:B------:R-:W-:Y:S02]  /*1400*/  MOV R11, R2 ;  /* 0x00000002000b7202 */ /* 0x000fe40000000f00 */
[----:B------:R-:W-:Y:S01]  /*1410*/  FSEL R17, R0, R17, !P0 ;  /* 0x0000001100117208 */ /* 0x000fe20004000000 */
[----:B--2-4-:R-:W-:-:S07]  /*1420*/  IMAD.MOV.U32 R20, RZ, RZ, R16 ;  /* 0x000000ffff147224 */ /* 0x014fce00078e0010 */
.L_x_150:
[----:B------:R-:W-:-:S13]  /*1430*/  ISETP.GE.AND P0, PT, R4, UR4, PT ;  /* 0x0000000404007c0c */ /* 0x000fda000bf06270 */
[----:B------:R-:W-:Y:S01]  /*1440*/  @!P0 MOV R2, R8 ;  /* 0x0000000800028202 */ /* 0x000fe20000000f00 */
[----:B------:R-:W-:-:S05]  /*1450*/  @!P0 IMAD.MOV.U32 R3, RZ, RZ, R9 ;  /* 0x000000ffff038224 */ /* 0x000fca00078e0009 */
[----:B------:R0:W2:Y:S02]  /*1460*/  @!P0 LDG.E.CONSTANT R21, desc[UR6][R2.64] ;  /* 0x0000000602158981 */ /* 0x0000a4000c1e9900 */
[----:B0-----:R-:W-:Y:S02]  /*1470*/  @!P0 IMAD.MOV.U32 R2, RZ, RZ, R11 ;  /* 0x000000ffff028224 */ /* 0x001fe400078e000b */
[----:B------:R-:W-:-:S05]  /*1480*/  @!P0 IMAD.MOV.U32 R3, RZ, RZ, R18 ;  /* 0x000000ffff038224 */ /* 0x000fca00078e0012 */
[----:B------:R-:W3:Y:S01]  /*1490*/  @!P0 LDG.E.CONSTANT R26, desc[UR6][R2.64] ;  /* 0x00000006021a8981 */ /* 0x000ee2000c1e9900 */
[----:B------:R-:W-:Y:S01]  /*14a0*/  IMAD.MOV.U32 R23, RZ, RZ, 0x3f800000 ;  /* 0x3f800000ff177424 */ /* 0x000fe200078e00ff */
[C---:B------:R-:W-:Y:S02]  /*14b0*/  ISETP.NE.AND P5, PT, R10.reuse, RZ, PT ;  /* 0x000000ff0a00720c */ /* 0x040fe40003fa5270 */
[C---:B------:R-:W-:Y:S02]  /*14c0*/  ISETP.GE.U32.AND P4, PT, R10.reuse, 0x2, PT ;  /* 0x000000020a00780c */ /* 0x040fe40003f86070 */
[C---:B------:R-:W-:Y:S02]  /*14d0*/  ISETP.GE.U32.AND P3, PT, R10.reuse, 0x4, PT ;  /* 0x000000040a00780c */ /* 0x040fe40003f66070 */
[----:B------:R-:W-:Y:S02]  /*14e0*/  ISETP.GE.U32.AND P2, PT, R10, 0x8, PT ;  /* 0x000000080a00780c */ /* 0x000fe40003f46070 */
[----:B------:R-:W-:Y:S01]  /*14f0*/  IADD3 R7, PT, PT, R7, 0x20, RZ ;  /* 0x0000002007077810 */ /* 0x000fe20007ffe0ff */
[----:B--2---:R-:W-:-:S05]  /*1500*/  @!P0 FMUL R22, R0, R21 ;  /* 0x0000001500168220 */ /* 0x004fca0000400000 */
[----:B------:R-:W-:-:S04]  /*1510*/  @!P0 FSETP.GEU.AND P1, PT, R22, R19, PT ;  /* 0x000000131600820b */ /* 0x000fc80003f2e000 */
[----:B------:R-:W-:Y:S01]  /*1520*/  @!P0 FSEL R24, R19, R22, !P1 ;  /* 0x0000001613188208 */ /* 0x000fe20004800000 */
[----:B------:R-:W-:-:S03]  /*1530*/  HFMA2 R22, -RZ, RZ, 0, 0 ;  /* 0x00000000ff167431 */ /* 0x000fc600000001ff */
[----:B------:R-:W-:-:S04]  /*1540*/  @!P0 FSETP.GT.AND P1, PT, R24, R17, PT ;  /* 0x000000111800820b */ /* 0x000fc80003f24000 */
[----:B------:R-:W-:Y:S02]  /*1550*/  @!P0 FSEL R21, R17, R24, P1 ;  /* 0x0000001811158208 */ /* 0x000fe40000800000 */
[----:B------:R-:W-:-:S03]  /*1560*/  ISETP.GE.U32.AND P1, PT, R10, 0x10, PT ;  /* 0x000000100a00780c */ /* 0x000fc60003f26070 */
[C---:B---3--:R-:W-:Y:S01]  /*1570*/  @!P0 FMUL R22, R21.reuse, R26 ;  /* 0x0000001a15168220 */ /* 0x048fe20000400000 */
[----:B------:R-:W-:-:S04]  /*1580*/  @!P0 FADD R23, -R21, 1 ;  /* 0x3f80000015178421 */ /* 0x000fc80000000100 */
[----:B------:R-:W0:Y:S04]  /*1590*/  SHFL.UP PT, R25, R22, 0x1, RZ ;  /* 0x0420000016197989 */ /* 0x000e2800000e00ff */
[----:B------:R-:W1:Y:S01]  /*15a0*/  SHFL.UP PT, R2, R23, 0x1, RZ ;  /* 0x0420000017027989 */ /* 0x000e6200000e00ff */
[-C--:B0-----:R-:W-:Y:S01]  /*15b0*/  FFMA R25, R25, R23.reuse, R22 ;  /* 0x0000001719197223 */ /* 0x081fe20000000016 */
[----:B-1----:R-:W-:-:S04]  /*15c0*/  @P5 FMUL R23, R2, R23 ;  /* 0x0000001702175220 */ /* 0x002fc80000400000 */
[----:B------:R-:W-:Y:S01]  /*15d0*/  FSEL R24, R22, R25, !P5 ;  /* 0x0000001916187208 */ /* 0x000fe20006800000 */
[----:B------:R-:W-:Y:S04]  /*15e0*/  SHFL.UP PT, R2, R23, 0x2, RZ ;  /* 0x0440000017027989 */ /* 0x000fe800000e00ff */
[----:B------:R-:W0:Y:S02]  /*15f0*/  SHFL.UP PT, R3, R24, 0x2, RZ ;  /* 0x0440000018037989 */ /* 0x000e2400000e00ff */
[C---:B0-----:R-:W-:Y:S01]  /*1600*/  FFMA R3, R23.reuse, R3, R24 ;  /* 0x0000000317037223 */ /* 0x041fe20000000018 */
[----:B------:R-:W-:-:S04]  /*1610*/  @P4 FMUL R23, R23, R2 ;  /* 0x0000000217174220 */ /* 0x000fc80000400000 */
        /* <DEDUP_REMOVED lines=9> */
[----:B------:R-:W-:Y:S01]  /*16b0*/  @P2 FMUL R23, R23, R2 ;  /* 0x0000000217172220 */ /* 0x000fe20000400000 */
[----:B------:R-:W-:Y:S02]  /*16c0*/  IMAD.MOV.U32 R2, RZ, RZ, RZ ;  /* 0x000000ffff027224 */ /* 0x000fe400078e00ff */
[----:B------:R-:W-:Y:S01]  /*16d0*/  @!P0 FMUL R2, R21, 0.5 ;  /* 0x3f00000015028820 */ /* 0x000fe20000400000 */
[----:B------:R-:W-:-:S02]  /*16e0*/  ISETP.GE.AND P0, PT, R4, UR4, PT ;  /* 0x0000000404007c0c */ /* 0x000fc4000bf06270 */
[----:B------:R-:W-:Y:S01]  /*16f0*/  FSEL R22, R24, R3, !P2 ;  /* 0x0000000318167208 */ /* 0x000fe20005000000 */
[----:B------:R-:W-:Y:S04]  /*1700*/  SHFL.UP PT, R26, R23, 0x10, RZ ;  /* 0x06000000171a7989 */ /* 0x000fe800000e00ff */
[----:B------:R-:W0:Y:S02]  /*1710*/  SHFL.UP PT, R3, R22, 0x10, RZ ;  /* 0x0600000016037989 */ /* 0x000e2400000e00ff */
[C---:B0-----:R-:W-:Y:S01]  /*1720*/  FFMA R3, R23.reuse, R3, R22 ;  /* 0x0000000317037223 */ /* 0x041fe20000000016 */
[----:B------:R-:W-:-:S04]  /*1730*/  @P1 FMUL R23, R23, R26 ;  /* 0x0000001a17171220 */ /* 0x000fc80000400000 */
[----:B------:R-:W-:-:S05]  /*1740*/  FSEL R24, R22, R3, !P1 ;  /* 0x0000000316187208 */ /* 0x000fca0004800000 */
[----:B------:R-:W-:-:S04]  /*1750*/  FFMA R21, R23, R20, R24 ;  /* 0x0000001417157223 */ /* 0x000fc80000000018 */
[----:B------:R-:W-:Y:S01]  /*1760*/  FMUL R3, R21, R2 ;  /* 0x0000000215037220 */ /* 0x000fe20000400000 */
[----:B------:R-:W-:-:S04]  /*1770*/  FADD R2, -R2, 1 ;  /* 0x3f80000002027421 */ /* 0x000fc80000000100 */
[----:B------:R-:W-:Y:S02]  /*1780*/  FSEL R20, R3, RZ, !P0 ;  /* 0x000000ff03147208 */ /* 0x000fe40004000000 */
[----:B------:R-:W-:Y:S02]  /*1790*/  FSEL R3, R2, 1, !P0 ;  /* 0x3f80000002037808 */ /* 0x000fe40004000000 */
[C---:B------:R-:W-:Y:S01]  /*17a0*/  ISETP.GE.U32.AND P0, PT, R4.reuse, R5, PT ;  /* 0x000000050400720c */ /* 0x040fe20003f06070 */
[----:B------:R-:W0:Y:S03]  /*17b0*/  SHFL.UP PT, R22, R20, 0x1, RZ ;  /* 0x0420000014167989 */ /* 0x000e2600000e00ff */
[C---:B------:R-:W-:Y:S01]  /*17c0*/  ISETP.GE.OR P0, PT, R4.reuse, UR4, !P0 ;  /* 0x0000000404007c0c */ /* 0x040fe2000c706670 */
[----:B------:R-:W1:Y:S01]  /*17d0*/  SHFL.UP PT, R2, R3, 0x1, RZ ;  /* 0x0420000003027989 */ /* 0x000e6200000e00ff */
[----:B------:R-:W-:-:S02]  /*17e0*/  VIADD R4, R4, 0x20 ;  /* 0x0000002004047836 */ /* 0x000fc40000000000 */
[C---:B0-----:R-:W-:Y:S01]  /*17f0*/  FFMA R23, R3.reuse, R22, R20 ;  /* 0x0000001603177223 */ /* 0x041fe20000000014 */
[----:B-1----:R-:W-:-:S04]  /*1800*/  @P5 FMUL R3, R3, R2 ;  /* 0x0000000203035220 */ /* 0x002fc80000400000 */
[----:B------:R-:W-:Y:S01]  /*1810*/  FSEL R22, R20, R23, !P5 ;  /* 0x0000001714167208 */ /* 0x000fe20006800000 */
[----:B------:R-:W-:Y:S04]  /*1820*/  SHFL.UP PT, R2, R3, 0x2, RZ ;  /* 0x0440000003027989 */ /* 0x000fe800000e00ff */
[----:B------:R-:W0:Y:S02]  /*1830*/  SHFL.UP PT, R23, R22, 0x2, RZ ;  /* 0x0440000016177989 */ /* 0x000e2400000e00ff */
[C---:B0-----:R-:W-:Y:S01]  /*1840*/  FFMA R23, R3.reuse, R23, R22 ;  /* 0x0000001703177223 */ /* 0x041fe20000000016 */
[----:B------:R-:W-:-:S04]  /*1850*/  @P4 FMUL R3, R3, R2 ;  /* 0x0000000203034220 */ /* 0x000fc80000400000 */
[----:B------:R-:W-:Y:S01]  /*1860*/  FSEL R24, R22, R23, !P4 ;  /* 0x0000001716187208 */ /* 0x000fe20006000000 */
[----:B------:R-:W-:Y:S01]  /*1870*/  SHFL.UP PT, R2, R3, 0x4, RZ ;  /* 0x0480000003027989 */ /* 0x000fe200000e00ff */
[----:B------:R-:W-:-:S03]  /*1880*/  IADD3 R8, P4, PT, R8, 0x80, RZ ;  /* 0x0000008008087810 */ /* 0x000fc60007f9e0ff */
[----:B------:R-:W0:Y:S01]  /*1890*/  SHFL.UP PT, R20, R24, 0x4, RZ ;  /* 0x0480000018147989 */ /* 0x000e2200000e00ff */
[----:B------:R-:W-:Y:S01]  /*18a0*/  IADD3.X R9, PT, PT, RZ, R9, RZ, P4, !PT ;  /* 0x00000009ff097210 */ /* 0x000fe200027fe4ff */
[C---:B0-----:R-:W-:Y:S01]  /*18b0*/  FFMA R23, R3.reuse, R20, R24 ;  /* 0x0000001403177223 */ /* 0x041fe20000000018 */
[----:B------:R-:W-:-:S04]  /*18c0*/  @P3 FMUL R3, R3, R2 ;  /* 0x0000000203033220 */ /* 0x000fc80000400000 */
[----:B------:R-:W-:Y:S01]  /*18d0*/  FSEL R20, R24, R23, !P3 ;  /* 0x0000001718147208 */ /* 0x000fe20005800000 */
[----:B------:R-:W-:Y:S01]  /*18e0*/  SHFL.UP PT, R2, R3, 0x8, RZ ;  /* 0x0500000003027989 */ /* 0x000fe200000e00ff */
[----:B------:R-:W-:-:S03]  /*18f0*/  IADD3 R11, P3, PT, R11, 0x80, RZ ;  /* 0x000000800b0b7810 */ /* 0x000fc60007f7e0ff */
[----:B------:R-:W0:Y:S02]  /*1900*/  SHFL.UP PT, R23, R20, 0x8, RZ ;  /* 0x0500000014177989 */ /* 0x000e2400000e00ff */
[----:B------:R-:W-:Y:S02]  /*1910*/  IMAD.X R18, RZ, RZ, R18, P3 ;  /* 0x000000ffff127224 */ /* 0x000fe400018e0612 */
[C---:B0-----:R-:W-:Y:S01]  /*1920*/  FFMA R23, R3.reuse, R23, R20 ;  /* 0x0000001703177223 */ /* 0x041fe20000000014 */
[----:B------:R-:W-:-:S04]  /*1930*/  @P2 FMUL R3, R3, R2 ;  /* 0x0000000203032220 */ /* 0x000fc80000400000 */
[----:B------:R-:W-:Y:S01]  /*1940*/  FSEL R22, R20, R23, !P2 ;  /* 0x0000001714167208 */ /* 0x000fe20005000000 */
[----:B------:R-:W-:Y:S04]  /*1950*/  SHFL.UP PT, R2, R3, 0x10, RZ ;  /* 0x0600000003027989 */ /* 0x000fe800000e00ff */
[----:B------:R-:W0:Y:S02]  /*1960*/  SHFL.UP PT, R23, R22, 0x10, RZ ;  /* 0x0600000016177989 */ /* 0x000e2400000e00ff */
[C---:B0-----:R-:W-:Y:S01]  /*1970*/  FFMA R23, R3.reuse, R23, R22 ;  /* 0x0000001703177223 */ /* 0x041fe20000000016 */
[----:B------:R-:W-:Y:S01]  /*1980*/  @P1 FMUL R3, R3, R2 ;  /* 0x0000000203031220 */ /* 0x000fe20000400000 */
[----:B------:R-:W-:Y:S02]  /*1990*/  @!P0 MOV R2, R15 ;  /* 0x0000000f00028202 */ /* 0x000fe40000000f00 */
[----:B------:R-:W-:-:S02]  /*19a0*/  IADD3 R15, P2, PT, R15, 0x80, RZ ;  /* 0x000000800f0f7810 */ /* 0x000fc40007f5e0ff */
[----:B------:R-:W-:Y:S02]  /*19b0*/  FSEL R20, R22, R23, !P1 ;  /* 0x0000001716147208 */ /* 0x000fe40004800000 */
[C---:B------:R-:W-:Y:S01]  /*19c0*/  VIMNMX R23, PT, PT, R6.reuse, 0x20, PT ;  /* 0x0000002006177848 */ /* 0x040fe20003fe0100 */
[----:B------:R-:W-:-:S04]  /*19d0*/  VIADD R6, R6, 0xffffffe0 ;  /* 0xffffffe006067836 */ /* 0x000fc80000000000 */
[----:B------:R-:W-:Y:S02]  /*19e0*/  VIADD R24, R23, 0xffffffff ;  /* 0xffffffff17187836 */ /* 0x000fe40000000000 */
[----:B------:R-:W-:Y:S01]  /*19f0*/  FFMA R23, R3, R16, R20 ;  /* 0x0000001003177223 */ /* 0x000fe20000000014 */
[--C-:B------:R-:W-:Y:S02]  /*1a00*/  @!P0 IMAD.MOV.U32 R3, RZ, RZ, R12.reuse ;  /* 0x000000ffff038224 */ /* 0x100fe400078e000c */
[----:B------:R-:W-:Y:S01]  /*1a10*/  IMAD.X R12, RZ, RZ, R12, P2 ;  /* 0x000000ffff0c7224 */ /* 0x000fe200010e060c */
[----:B------:R-:W0:Y:S04]  /*1a20*/  SHFL.IDX PT, R20, R21, R24, 0x1f ;  /* 0x00001f1815147589 */ /* 0x000e2800000e0000 */
[----:B------:R1:W-:Y:S04]  /*1a30*/  @!P0 STG.E desc[UR6][R2.64], R21 ;  /* 0x0000001502008986 */ /* 0x0003e8000c101906 */
[----:B------:R2:W3:Y:S01]  /*1a40*/  SHFL.IDX PT, R16, R23, R24, 0x1f ;  /* 0x00001f1817107589 */ /* 0x0004e200000e0000 */
[----:B-1----:R-:W-:Y:S01]  /*1a50*/  @!P0 IMAD.MOV.U32 R2, RZ, RZ, R14 ;  /* 0x000000ffff028224 */ /* 0x002fe200078e000e */
[----:B------:R-:W-:Y:S01]  /*1a60*/  IADD3 R14, P1, PT, R14, 0x80, RZ ;  /* 0x000000800e0e7810 */ /* 0x000fe20007f3e0ff */
[----:B------:R-:W-:-:S04]  /*1a70*/  @!P0 IMAD.MOV.U32 R3, RZ, RZ, R13 ;  /* 0x000000ffff038224 */ /* 0x000fc800078e000d */
[----:B------:R-:W-:Y:S01]  /*1a80*/  IMAD.X R13, RZ, RZ, R13, P1 ;  /* 0x000000ffff0d7224 */ /* 0x000fe200008e060d */
[----:B------:R2:W-:Y:S01]  /*1a90*/  @!P0 STG.E desc[UR6][R2.64], R23 ;  /* 0x0000001702008986 */ /* 0x0005e2000c101906 */
[----:B------:R-:W-:-:S13]  /*1aa0*/  ISETP.GE.AND P0, PT, R7, UR4, PT ;  /* 0x0000000407007c0c */ /* 0x000fda000bf06270 */
[----:B0-23--:R-:W-:Y:S05]  /*1ab0*/  @!P0 BRA `(.L_x_150) ;  /* 0xfffffff8005c8947 */ /* 0x00dfea000383ffff */
[----:B------:R-:W-:Y:S05]  /*1ac0*/  EXIT ;  /* 0x000000000000794d */ /* 0x000fea0003800000 */
.L_x_151:
        /* <DEDUP_REMOVED lines=11> */
.L_x_194:


//--------------------- .text.mama_inv_dp_f32     --------------------------
	.section	.text.mama_inv_dp_f32,"ax",@progbits
	.align	128
        .global         mama_inv_dp_f32
        .type           mama_inv_dp_f32,@function
        .size           mama_inv_dp_f32,(.L_x_191 - mama_inv_dp_f32)
        .other          mama_inv_dp_f32,@"STO_CUDA_ENTRY STV_DEFAULT"
mama_inv_dp_f32:
.text.mama_inv_dp_f32:
[----:B------:R-:W-:Y:S08]  /*0000*/  LDC R1, c[0x0][0x37c] ;  /* 0x0000df00ff017b82 */ /* 0x000ff00000000800 */
[----:B------:R-:W0:Y:S02]  /*0010*/  LDC R6, c[0x0][0x388] ;  /* 0x0000e200ff067b82 */ /* 0x000e240000000800 */
[----:B0-----:R-:W-:-:S13]  /*0020*/  ISETP.GE.AND P0, PT, R6, 0x1, PT ;  /* 0x000000010600780c */ /* 0x001fda0003f06270 */
[----:B------:R-:W-:Y:S05]  /*0030*/  @!P0 EXIT ;  /* 0x000000000000894d */ /* 0x000fea0003800000 */
[----:B------:R-:W0:Y:S01]  /*0040*/  S2R R0, SR_TID.X ;  /* 0x0000000000007919 */ /* 0x000e220000002100 */
[----:B------:R-:W0:Y:S02]  /*0050*/  S2UR UR4, SR_CTAID.X ;  /* 0x00000000000479c3 */ /* 0x000e240000002500 */
[----:B0-----:R-:W-:-:S13]  /*0060*/  LOP3.LUT P0, RZ, R0, UR4, RZ, 0xfc, !PT ;  /* 0x0000000400ff7c12 */ /* 0x001fda000f80fcff */
[----:B------:R-:W-:Y:S05]  /*0070*/  @P0 EXIT ;  /* 0x000000000000094d */ /* 0x000fea0003800000 */
[----:B------:R-:W0:Y:S01]  /*0080*/  LDCU UR4, c[0x0][0x38c] ;  /* 0x00007180ff0477ac */ /* 0x000e220008000800 */
[----:B------:R-:W1:Y:S01]  /*0090*/  LDCU.64 UR46, c[0x0][0x358] ;  /* 0x00006b00ff2e77ac */ /* 0x000e620008000a00 */
[----:B0-----:R-:W-:-:S13]  /*00a0*/  ISETP.LE.AND P0, PT, R6, UR4, PT ;  /* 0x0000000406007c0c */ /* 0x001fda000bf03270 */
[----:B-1----:R-:W-:Y:S05]  /*00b0*/  @!P0 BRA `(.L_x_152) ;  /* 0x0000000400388947 */ /* 0x002fea0003800000 */
[C---:B------:R-:W-:Y:S01]  /*00c0*/  ISETP.GE.U32.AND P1, PT, R6.reuse, 0x10, PT ;  /* 0x000000100600780c */ /* 0x040fe20003f26070 */
[----:B------:R-:W-:Y:S01]  /*00d0*/  IMAD.MOV.U32 R5, RZ, RZ, RZ ;  /* 0x000000ffff057224 */ /* 0x000fe200078e00ff */
[----:B------:R-:W-:-:S04]  /*00e0*/  LOP3.LUT R8, R6, 0xf, RZ, 0xc0, !PT ;  /* 0x0000000f06087812 */ /* 0x000fc800078ec0ff */
[----:B------:R-:W-:-:S07]  /*00f0*/  ISETP.NE.AND P0, PT, R8, RZ, PT ;  /* 0x000000ff0800720c */ /* 0x000fce0003f05270 */
[----:B------:R-:W-:Y:S06]  /*0100*/  @!P1 BRA `(.L_x_153) ;  /* 0x00000000007c9947 */ /* 0x000fec0003800000 */
[----:B------:R-:W0:Y:S01]  /*0110*/  LDCU.64 UR4, c[0x0][0x390] ;  /* 0x00007200ff0477ac */ /* 0x000e220008000a00 */
[----:B------:R-:W-:Y:S01]  /*0120*/  LOP3.LUT R5, R6, 0x7ffffff0, RZ, 0xc0, !PT ;  /* 0x7ffffff006057812 */ /* 0x000fe200078ec0ff */
[----:B------:R-:W-:-:S04]  /*0130*/  IMAD.MOV.U32 R9, RZ, RZ, 0x7fc00000 ;  /* 0x7fc00000ff097424 */ /* 0x000fc800078e00ff */
[----:B------:R-:W-:Y:S01]  /*0140*/  IMAD.MOV R0, RZ, RZ, -R5 ;  /* 0x000000ffff007224 */ /* 0x000fe200078e0a05 */
[----:B0-----:R-:W-:-:S04]  /*0150*/  UIADD3 UR4, UP0, UPT, UR4, 0x20, URZ ;  /* 0x0000002004047890 */ /* 0x001fc8000ff1e0ff */
[----:B------:R-:W-:Y:S02]  /*0160*/  UIADD3.X UR5, UPT, UPT, URZ, UR5, URZ, UP0, !UPT ;  /* 0x00000005ff057290 */ /* 0x000fe400087fe4ff */
[----:B------:R-:W-:-:S04]  /*0170*/  IMAD.U32 R4, RZ, RZ, UR4 ;  /* 0x00000004ff047e24 */ /* 0x000fc8000f8e00ff */
[----:B------:R-:W-:-:S07]  /*0180*/  IMAD.U32 R7, RZ, RZ, UR5 ;  /* 0x00000005ff077e24 */ /* 0x000fce000f8e00ff */
.L_x_154:
[----:B0-----:R-:W-:Y:S01]  /*0190*/  IMAD.MOV.U32 R2, RZ, RZ, R4 ;  /* 0x000000ffff027224 */ /* 0x001fe200078e0004 */
[----:B------:R-:W-:Y:S01]  /*01a0*/  MOV R3, R7 ;  /* 0x0000000700037202 */ /* 0x000fe20000000f00 */
[----:B------:R-:W-:-:S03]  /*01b0*/  VIADD R0, R0, 0x10 ;  /* 0x0000001000007836 */ /* 0x000fc60000000000 */
[----:B------:R-:W-:Y:S01]  /*01c0*/  IADD3 R4, P2, PT, R2, 0x40, RZ ;  /* 0x0000004002047810 */ /* 0x000fe20007f5e0ff */
[----:B------:R0:W-:Y:S01]  /*01d0*/  STG.E desc[UR46][R2.64+-0x20], R9 ;  /* 0xffffe00902007986 */ /* 0x0001e2000c10192e */
[----:B------:R-:W-:-:S03]  /*01e0*/  ISETP.NE.AND P1, PT, R0, RZ, PT ;  /* 0x000000ff0000720c */ /* 0x000fc60003f25270 */
        /* <DEDUP_REMOVED lines=17> */
.L_x_153:
[----:B------:R-:W-:Y:S05]  /*0300*/  @!P0 EXIT ;  /* 0x000000000000894d */ /* 0x000fea0003800000 */
[----:B------:R-:W-:Y:S02]  /*0310*/  ISETP.GE.U32.AND P0, PT, R8, 0x8, PT ;  /* 0x000000080800780c */ /* 0x000fe40003f06070 */
[----:B------:R-:W-:-:S04]  /*0320*/  LOP3.LUT R4, R6, 0x7, RZ, 0xc0, !PT ;  /* 0x0000000706047812 */ /* 0x000fc800078ec0ff */
[----:B------:R-:W-:-:S07]  /*0330*/  ISETP.NE.AND P1, PT, R4, RZ, PT ;  /* 0x000000ff0400720c */ /* 0x000fce0003f25270 */
[----:B------:R-:W-:Y:S06]  /*0340*/  @!P0 BRA `(.L_x_155) ;  /* 0x0000000000308947 */ /* 0x000fec0003800000 */
[----:B0-----:R-:W0:Y:S01]  /*0350*/  LDC.64 R2, c[0x0][0x390] ;  /* 0x0000e400ff027b82 */ /* 0x001e220000000a00 */
[----:B------:R-:W-:Y:S02]  /*0360*/  IMAD.MOV.U32 R7, RZ, RZ, 0x7fc00000 ;  /* 0x7fc00000ff077424 */ /* 0x000fe400078e00ff */
[----:B0-----:R-:W-:-:S04]  /*0370*/  IMAD.WIDE.U32 R2, R5, 0x4, R2 ;  /* 0x0000000405027825 */ /* 0x001fc800078e0002 */
[----:B------:R-:W-:Y:S01]  /*0380*/  VIADD R5, R5, 0x8 ;  /* 0x0000000805057836 */ /* 0x000fe20000000000 */
        /* <DEDUP_REMOVED lines=8> */
.L_x_155:
[----:B------:R-:W-:Y:S05]  /*0410*/  @!P1 EXIT ;  /* 0x000000000000994d */ /* 0x000fea0003800000 */
[----:B------:R-:W-:Y:S02]  /*0420*/  ISETP.GE.U32.AND P0, PT, R4, 0x4, PT ;  /* 0x000000040400780c */ /* 0x000fe40003f06070 */
[----:B------:R-:W-:-:S04]  /*0430*/  LOP3.LUT R0, R6, 0x3, RZ, 0xc0, !PT ;  /* 0x0000000306007812 */ /* 0x000fc800078ec0ff */
[----:B------:R-:W-:-:S07]  /*0440*/  ISETP.NE.AND P1, PT, R0, RZ, PT ;  /* 0x000000ff0000720c */ /* 0x000fce0003f25270 */
[----:B------:R-:W-:Y:S06]  /*0450*/  @!P0 BRA `(.L_x_156) ;  /* 0x0000000000208947 */ /* 0x000fec0003800000 */
[----:B01----:R-:W0:Y:S01]  /*0460*/  LDC.64 R2, c[0x0][0x390] ;  /* 0x0000e400ff027b82 */ /* 0x003e220000000a00 */
[----:B------:R-:W-:Y:S02]  /*0470*/  IMAD.MOV.U32 R7, RZ, RZ, 0x7fc00000 ;  /* 0x7fc00000ff077424 */ /* 0x000fe400078e00ff */
[----:B0-----:R-:W-:-:S04]  /*0480*/  IMAD.WIDE.U32 R2, R5, 0x4, R2 ;  /* 0x0000000405027825 */ /* 0x001fc800078e0002 */
[----:B------:R-:W-:Y:S01]  /*0490*/  VIADD R5, R5, 0x4 ;  /* 0x0000000405057836 */ /* 0x000fe20000000000 */
[----:B------:R2:W-:Y:S04]  /*04a0*/  STG.E desc[UR46][R2.64], R7 ;  /* 0x0000000702007986 */ /* 0x0005e8000c10192e */
[----:B------:R2:W-:Y:S04]  /*04b0*/  STG.E desc[UR46][R2.64+0x4], R7 ;  /* 0x0000040702007986 */ /* 0x0005e8000c10192e */
[----:B------:R2:W-:Y:S04]  /*04c0*/  STG.E desc[UR46][R2.64+0x8], R7 ;  /* 0x0000080702007986 */ /* 0x0005e8000c10192e */
[----:B------:R2:W-:Y:S02]  /*04d0*/  STG.E desc[UR46][R2.64+0xc], R7 ;  /* 0x00000c0702007986 */ /* 0x0005e4000c10192e */
.L_x_156:
[----:B------:R-:W-:Y:S05]  /*04e0*/  @!P1 EXIT ;  /* 0x000000000000994d */ /* 0x000fea0003800000 */
[----:B012---:R-:W0:Y:S01]  /*04f0*/  LDC.64 R2, c[0x0][0x390] ;  /* 0x0000e400ff027b82 */ /* 0x007e220000000a00 */
[----:B------:R-:W-:Y:S01]  /*0500*/  IADD3 R0, PT, PT, -R0, RZ, RZ ;  /* 0x000000ff00007210 */ /* 0x000fe20007ffe1ff */
[----:B0-----:R-:W-:-:S04]  /*0510*/  IMAD.WIDE.U32 R2, R5, 0x4, R2 ;  /* 0x0000000405027825 */ /* 0x001fc800078e0002 */
[----:B------:R-:W-:-:S07]  /*0520*/  IMAD.MOV.U32 R5, RZ, RZ, 0x7fc00000 ;  /* 0x7fc00000ff057424 */ /* 0x000fce00078e00ff */
.L_x_157:
[----:B------:R-:W-:Y:S01]  /*0530*/  VIADD R0, R0, 0x1 ;  /* 0x0000000100007836 */ /* 0x000fe20000000000 */
[----:B------:R0:W-:Y:S04]  /*0540*/  STG.E desc[UR46][R2.64], R5 ;  /* 0x0000000502007986 */ /* 0x0001e8000c10192e */
[----:B------:R-:W-:Y:S02]  /*0550*/  ISETP.NE.AND P0, PT, R0, RZ, PT ;  /* 0x000000ff0000720c */ /* 0x000fe40003f05270 */
[----:B0-----:R-:W-:-:S05]  /*0560*/  IADD3 R2, P1, PT, R2, 0x4, RZ ;  /* 0x0000000402027810 */ /* 0x001fca0007f3e0ff */
[----:B------:R-:W-:-:S06]  /*0570*/  IMAD.X R3, RZ, RZ, R3, P1 ;  /* 0x000000ffff037224 */ /* 0x000fcc00008e0603 */
[----:B------:R-:W-:Y:S05]  /*0580*/  @P0 BRA `(.L_x_157) ;  /* 0xfffffffc00e80947 */ /* 0x000fea000383ffff */
[----:B------:R-:W-:Y:S05]  /*0590*/  EXIT ;  /* 0x000000000000794d */ /* 0x000fea0003800000 */
.L_x_152:
[----:B------:R-:W-:-:S04]  /*05a0*/  UISETP.LT.AND UP0, UPT, URZ, UR4, UPT ;  /* 0x00000004ff00728c */ /* 0x000fc8000bf01270 */
[----:B------:R-:W-:Y:S02]  /*05b0*/  USEL UR6, URZ, UR4, !UP0 ;  /* 0x00000004ff067287 */ /* 0x000fe4000c000000 */
[----:B------:R-:W-:-:S09]  /*05c0*/  UISETP.GE.AND UP0, UPT, UR4, 0x1, UPT ;  /* 0x000000010400788c */ /* 0x000fd2000bf06270 */
[----:B------:R-:W-:Y:S05]  /*05d0*/  BRA.U !UP0, `(.L_x_158) ;  /* 0x0000000508387547 */ /* 0x000fea000b800000 */
[----:B------:R-:W-:Y:S01]  /*05e0*/  UISETP.GE.U32.AND UP1, UPT, UR4, 0x10, UPT ;  /* 0x000000100400788c */ /* 0x000fe2000bf26070 */
[----:B------:R-:W-:Y:S01]  /*05f0*/  IMAD.MOV.U32 R5, RZ, RZ, RZ ;  /* 0x000000ffff057224 */ /* 0x000fe200078e00ff */
[----:B------:R-:W-:-:S04]  /*0600*/  ULOP3.LUT UR5, UR4, 0xf, URZ, 0xc0, !UPT ;  /* 0x0000000f04057892 */ /* 0x000fc8000f8ec0ff */
[----:B------:R-:W-:-:S03]  /*0610*/  UISETP.NE.AND UP0, UPT, UR5, URZ, UPT ;  /* 0x000000ff0500728c */ /* 0x000fc6000bf05270 */
[----:B------:R-:W-:Y:S08]  /*0620*/  BRA.U !UP1, `(.L_x_159) ;  /* 0x0000000109807547 */ /* 0x000ff0000b800000 */
[----:B------:R-:W0:Y:S01]  /*0630*/  LDCU.64 UR8, c[0x0][0x390] ;  /* 0x00007200ff0877ac */ /* 0x000e220008000a00 */
[----:B------:R-:W-:Y:S01]  /*0640*/  IMAD.MOV.U32 R9, RZ, RZ, 0x7fc00000 ;  /* 0x7fc00000ff097424 */ /* 0x000fe200078e00ff */
[----:B------:R-:W-:-:S04]  /*0650*/  ULOP3.LUT UR7, UR4, 0x7ffffff0, URZ, 0xc0, !UPT ;  /* 0x7ffffff004077892 */ /* 0x000fc8000f8ec0ff */
[----:B------:R-:W-:Y:S02]  /*0660*/  UIADD3 UR10, UPT, UPT, -UR7, URZ, URZ ;  /* 0x000000ff070a7290 */ /* 0x000fe4000fffe1ff */
[----:B------:R-:W-:Y:S01]  /*0670*/  IMAD.U32 R5, RZ, RZ, UR7 ;  /* 0x00000007ff057e24 */ /* 0x000fe2000f8e00ff */
[----:B0-----:R-:W-:-:S04]  /*0680*/  UIADD3 UR8, UP1, UPT, UR8, 0x20, URZ ;  /* 0x0000002008087890 */ /* 0x001fc8000ff3e0ff */
[----:B------:R-:W-:Y:S02]  /*0690*/  UIADD3.X UR9, UPT, UPT, URZ, UR9, URZ, UP1, !UPT ;  /* 0x00000009ff097290 */ /* 0x000fe40008ffe4ff */
[----:B------:R-:W-:-:S04]  /*06a0*/  MOV R0, UR8 ;  /* 0x0000000800007c02 */ /* 0x000fc80008000f00 */
[----:B------:R-:W-:-:S07]  /*06b0*/  IMAD.U32 R7, RZ, RZ, UR9 ;  /* 0x00000009ff077e24 */ /* 0x000fce000f8e00ff */
.L_x_160:
[----:B0-----:R-:W-:Y:S01]  /*06c0*/  IMAD.MOV.U32 R2, RZ, RZ, R0 ;  /* 0x000000ffff027224 */ /* 0x001fe200078e0000 */
[----:B------:R-:W-:Y:S01]  /*06d0*/  UIADD3 UR10, UPT, UPT, UR10, 0x10, URZ ;  /* 0x000000100a0a7890 */ /* 0x000fe2000fffe0ff */
[----:B------:R-:W-:-:S03]  /*06e0*/  IMAD.MOV.U32 R3, RZ, RZ, R7 ;  /* 0x000000ffff037224 */ /* 0x000fc600078e0007 */
[----:B------:R-:W-:Y:S01]  /*06f0*/  UISETP.NE.AND UP1, UPT, UR10, URZ, UPT ;  /* 0x000000ff0a00728c */ /* 0x000fe2000bf25270 */
[----:B------:R-:W-:Y:S01]  /*0700*/  IADD3 R0, P0, PT, R2, 0x40, RZ ;  /* 0x0000004002007810 */ /* 0x000fe20007f1e0ff */
[----:B------:R0:W-:Y:S04]  /*0710*/  STG.E desc[UR46][R2.64+-0x20], R9 ;  /* 0xffffe00902007986 */ /* 0x0001e8000c10192e */
        /* <DEDUP_REMOVED lines=16> */
[----:B------:R-:W-:Y:S05]  /*0820*/  BRA.U UP1, `(.L_x_160) ;  /* 0xfffffffd01a47547 */ /* 0x000fea000b83ffff */
.L_x_159:
[----:B------:R-:W-:Y:S05]  /*0830*/  BRA.U !UP0, `(.L_x_158) ;  /* 0x0000000108a07547 */ /* 0x000fea000b800000 */
[----:B------:R-:W-:Y:S02]  /*0840*/  UISETP.GE.U32.AND UP0, UPT, UR5, 0x8, UPT ;  /* 0x000000080500788c */ /* 0x000fe4000bf06070 */
[----:B------:R-:W-:-:S04]  /*0850*/  ULOP3.LUT UR7, UR4, 0x7, URZ, 0xc0, !UPT ;  /* 0x0000000704077892 */ /* 0x000fc8000f8ec0ff */
[----:B------:R-:W-:-:S03]  /*0860*/  UISETP.NE.AND UP1, UPT, UR7, URZ, UPT ;  /* 0x000000ff0700728c */ /* 0x000fc6000bf25270 */
[----:B------:R-:W-:Y:S08]  /*0870*/  BRA.U !UP0, `(.L_x_161) ;  /* 0x0000000108307547 */ /* 0x000ff0000b800000 */
        /* <DEDUP_REMOVED lines=12> */
.L_x_161:
[----:B------:R-:W-:Y:S05]  /*0940*/  BRA.U !UP1, `(.L_x_158) ;  /* 0x00000001095c7547 */ /* 0x000fea000b800000 */
[----:B------:R-:W-:Y:S02]  /*0950*/  UISETP.GE.U32.AND UP0, UPT, UR7, 0x4, UPT ;  /* 0x000000040700788c */ /* 0x000fe4000bf06070 */
[----:B------:R-:W-:-:S04]  /*0960*/  ULOP3.LUT UR4, UR4, 0x3, URZ, 0xc0, !UPT ;  /* 0x0000000304047892 */ /* 0x000fc8000f8ec0ff */
[----:B------:R-:W-:-:S03]  /*0970*/  UISETP.NE.AND UP1, UPT, UR4, URZ, UPT ;  /* 0x000000ff0400728c */ /* 0x000fc6000bf25270 */
[----:B------:R-:W-:Y:S08]  /*0980*/  BRA.U !UP0, `(.L_x_162) ;  /* 0x0000000108207547 */ /* 0x000ff0000b800000 */
[----:B01----:R-:W0:Y:S01]  /*0990*/  LDC.64 R2, c[0x0][0x390] ;  /* 0x0000e400ff027b82 */ /* 0x003e220000000a00 */
[----:B------:R-:W-:Y:S01]  /*09a0*/  MOV R7, 0x7fc00000 ;  /* 0x7fc0000000077802 */ /* 0x000fe20000000f00 */
[----:B0-----:R-:W-:-:S04]  /*09b0*/  IMAD.WIDE.U32 R2, R5, 0x4, R2 ;  /* 0x0000000405027825 */ /* 0x001fc800078e0002 */
[----:B------:R-:W-:Y:S01]  /*09c0*/  VIADD R5, R5, 0x4 ;  /* 0x0000000405057836 */ /* 0x000fe20000000000 */
[----:B------:R2:W-:Y:S04]  /*09d0*/  STG.E desc[UR46][R2.64], R7 ;  /* 0x0000000702007986 */ /* 0x0005e8000c10192e */
[----:B------:R2:W-:Y:S04]  /*09e0*/  STG.E desc[UR46][R2.64+0x4], R7 ;  /* 0x0000040702007986 */ /* 0x0005e8000c10192e */
[----:B------:R2:W-:Y:S04]  /*09f0*/  STG.E desc[UR46][R2.64+0x8], R7 ;  /* 0x0000080702007986 */ /* 0x0005e8000c10192e */
[----:B------:R2:W-:Y:S02]  /*0a00*/  STG.E desc[UR46][R2.64+0xc], R7 ;  /* 0x00000c0702007986 */ /* 0x0005e4000c10192e */
.L_x_162:
[----:B------:R-:W-:Y:S05]  /*0a10*/  BRA.U !UP1, `(.L_x_158) ;  /* 0x0000000109287547 */ /* 0x000fea000b800000 */
[----:B012---:R-:W0:Y:S01]  /*0a20*/  LDC.64 R2, c[0x0][0x390] ;  /* 0x0000e400ff027b82 */ /* 0x007e220000000a00 */
[----:B------:R-:W-:Y:S01]  /*0a30*/  UIADD3 UR4, UPT, UPT, -UR4, URZ, URZ ;  /* 0x000000ff04047290 */ /* 0x000fe2000fffe1ff */
[----:B0-----:R-:W-:-:S04]  /*0a40*/  IMAD.WIDE.U32 R2, R5, 0x4, R2 ;  /* 0x0000000405027825 */ /* 0x001fc800078e0002 */
[----:B------:R-:W-:-:S07]  /*0a50*/  IMAD.MOV.U32 R5, RZ, RZ, 0x7fc00000 ;  /* 0x7fc00000ff057424 */ /* 0x000fce00078e00ff */
.L_x_163:
[----:B------:R-:W-:Y:S01]  /*0a60*/  UIADD3 UR4, UPT, UPT, UR4, 0x1, URZ ;  /* 0x0000000104047890 */ /* 0x000fe2000fffe0ff */
[----:B------:R0:W-:Y:S03]  /*0a70*/  STG.E desc[UR46][R2.64], R5 ;  /* 0x0000000502007986 */ /* 0x0001e6000c10192e */
[----:B------:R-:W-:Y:S01]  /*0a80*/  UISETP.NE.AND UP0, UPT, UR4, URZ, UPT ;  /* 0x000000ff0400728c */ /* 0x000fe2000bf05270 */
[----:B0-----:R-:W-:-:S05]  /*0a90*/  IADD3 R2, P0, PT, R2, 0x4, RZ ;  /* 0x0000000402027810 */ /* 0x001fca0007f1e0ff */
[----:B------:R-:W-:-:S03]  /*0aa0*/  IMAD.X R3, RZ, RZ, R3, P0 ;  /* 0x000000ffff037224 */ /* 0x000fc600000e0603 */
[----:B------:R-:W-:Y:S05]  /*0ab0*/  BRA.U UP0, `(.L_x_163) ;  /* 0xfffffffd00e87547 */ /* 0x000fea000b83ffff */
.L_x_158:
[----:B------:R-:W3:Y:S01]  /*0ac0*/  LDCU.64 UR36, c[0x0][0x380] ;  /* 0x00007000ff2477ac */ /* 0x000ee20008000a00 */
[----:B------:R-:W4:Y:S01]  /*0ad0*/  LDCU.64 UR10, c[0x0][0x390] ;  /* 0x00007200ff0a77ac */ /* 0x000f220008000a00 */
[----:B------:R-:W-:Y:S02]  /*0ae0*/  UIADD3 UR48, UPT, UPT, UR6, 0x2, URZ ;  /* 0x0000000206307890 */ /* 0x000fe4000fffe0ff */
[----:B------:R-:W-:Y:S02]  /*0af0*/  UIADD3 UR49, UPT, UPT, UR6, 0x3, URZ ;  /* 0x0000000306317890 */ /* 0x000fe4000fffe0ff */
[----:B------:R-:W-:Y:S01]  /*0b00*/  UMOV UR7, UR6 ;  /* 0x0000000600077c82 */ /* 0x000fe20008000000 */
[----:B------:R-:W-:Y:S01]  /*0b10*/  UMOV UR4, URZ ;  /* 0x000000ff00047c82 */ /* 0x000fe20008000000 */
[----:B------:R-:W-:Y:S01]  /*0b20*/  UMOV UR5, URZ ;  /* 0x000000ff00057c82 */ /* 0x000fe20008000000 */
[----:B------:R-:W0:Y:S01]  /*0b30*/  LDCU UR50, c[0x0][0x388] ;  /* 0x00007100ff3277ac */ /* 0x000e220008000800 */
[----:B---3--:R-:W-:-:S06]  /*0b40*/  UIMAD.WIDE.U32 UR36, UR6, 0x4, UR36 ;  /* 0x00000004062478a5 */ /* 0x008fcc000f8e0024 */
[----:B------:R-:W-:Y:S02]  /*0b50*/  IMAD.U32 R4, RZ, RZ, UR36 ;  /* 0x00000024ff047e24 */ /* 0x000fe4000f8e00ff */
[----:B------:R-:W-:-:S05]  /*0b60*/  IMAD.U32 R5, RZ, RZ, UR37 ;  /* 0x00000025ff057e24 */ /* 0x000fca000f8e00ff */
[----:B012---:R0:W2:Y:S01]  /*0b70*/  LDG.E.CONSTANT R2, desc[UR46][R4.64] ;  /* 0x0000002e04027981 */ /* 0x0070a2000c1e9900 */
[----:B----4-:R-:W-:Y:S01]  /*0b80*/  UIMAD.WIDE.U32 UR10, UR6, 0x4, UR10 ;  /* 0x00000004060a78a5 */ /* 0x010fe2000f8e000a */
[----:B------:R-:W-:Y:S02]  /*0b90*/  CS2R R32, SRZ ;  /* 0x0000000000207805 */ /* 0x000fe4000001ff00 */
[----:B------:R-:W-:Y:S02]  /*0ba0*/  CS2R R6, SRZ ;  /* 0x0000000000067805 */ /* 0x000fe4000001ff00 */
[----:B------:R-:W-:Y:S02]  /*0bb0*/  CS2R R30, SRZ ;  /* 0x00000000001e7805 */ /* 0x000fe4000001ff00 */
[----:B------:R-:W-:Y:S01]  /*0bc0*/  CS2R R28, SRZ ;  /* 0x00000000001c7805 */ /* 0x000fe2000001ff00 */
[----:B------:R-:W-:Y:S01]  /*0bd0*/  UMOV UR34, UR36 ;  /* 0x0000002400227c82 */ /* 0x000fe20008000000 */
[----:B------:R-:W-:Y:S01]  /*0be0*/  UMOV UR36, UR10 ;  /* 0x0000000a00247c82 */ /* 0x000fe20008000000 */
[----:B------:R-:W-:Y:S01]  /*0bf0*/  UMOV UR35, UR11 ;  /* 0x0000000b00237c82 */ /* 0x000fe20008000000 */
[----:B0-----:R-:W-:Y:S01]  /*0c00*/  CS2R R4, SRZ ;  /* 0x0000000000047805 */ /* 0x001fe2000001ff00 */
[----:B--2---:R-:W0:Y:S02]  /*0c10*/  F2F.F64.F32 R2, R2 ;  /* 0x0000000200027310 */ /* 0x004e240000201800 */
[----:B0-----:R-:W-:Y:S01]  /*0c20*/  R2UR UR8, R2 ;  /* 0x00000000020872ca */ /* 0x001fe200000e0000 */
[--C-:B------:R-:W-:Y:S01]  /*0c30*/  IMAD.MOV.U32 R26, RZ, RZ, R2.reuse ;  /* 0x000000ffff1a7224 */ /* 0x100fe200078e0002 */
[----:B------:R-:W-:Y:S01]  /*0c40*/  R2UR UR9, R3 ;  /* 0x00000000030972ca */ /* 0x000fe200000e0000 */
        /* <DEDUP_REMOVED lines=8> */
[--C-:B------:R-:W-:Y:S01]  /*0cd0*/  IMAD.MOV.U32 R20, RZ, RZ, R2.reuse ;  /* 0x000000ffff147224 */ /* 0x100fe200078e0002 */
[----:B------:R-:W-:Y:S01]  /*0ce0*/  UMOV UR16, UR8 ;  /* 0x0000000800107c82 */ /* 0x000fe20008000000 */
[--C-:B------:R-:W-:Y:S01]  /*0cf0*/  IMAD.MOV.U32 R21, RZ, RZ, R3.reuse ;  /* 0x000000ffff157224 */ /* 0x100fe200078e0003 */
[----:B------:R-:W-:Y:S01]  /*0d00*/  UMOV UR17, UR9 ;  /* 0x0000000900117c82 */ /* 0x000fe20008000000 */
[--C-:B------:R-:W-:Y:S01]  /*0d10*/  IMAD.MOV.U32 R18, RZ, RZ, R2.reuse ;  /* 0x000000ffff127224 */ /* 0x100fe200078e0002 */
[----:B------:R-:W-:Y:S01]  /*0d20*/  UMOV UR18, UR8 ;  /* 0x0000000800127c82 */ /* 0x000fe20008000000 */
[----:B------:R-:W-:Y:S01]  /*0d30*/  IMAD.MOV.U32 R19, RZ, RZ, R3 ;  /* 0x000000ffff137224 */ /* 0x000fe200078e0003 */
[----:B------:R-:W-:Y:S01]  /*0d40*/  UMOV UR19, UR9 ;  /* 0x0000000900137c82 */ /* 0x000fe20008000000 */
[----:B------:R-:W-:Y:S01]  /*0d50*/  IMAD.MOV.U32 R16, RZ, RZ, R2 ;  /* 0x000000ffff107224 */ /* 0x000fe200078e0002 */
[----:B------:R-:W-:Y:S01]  /*0d60*/  UMOV UR14, UR8 ;  /* 0x00000008000e7c82 */ /* 0x000fe20008000000 */
        /* <DEDUP_REMOVED lines=24> */
[----:B------:R-:W-:-:S05]  /*0ef0*/  UMOV UR39, UR9 ;  /* 0x0000000900277c82 */ /* 0x000fca0008000000 */
.L_x_176:
[----:B------:R-:W-:Y:S02]  /*0f00*/  IMAD.U32 R12, RZ, RZ, UR34 ;  /* 0x00000022ff0c7e24 */ /* 0x000fe4000f8e00ff */
[----:B------:R-:W-:-:S05]  /*0f10*/  IMAD.U32 R13, RZ, RZ, UR37 ;  /* 0x00000025ff0d7e24 */ /* 0x000fca000f8e00ff */
[----:B------:R-:W2:Y:S01]  /*0f20*/  LDG.E.CONSTANT R43, desc[UR46][R12.64] ;  /* 0x0000002e0c2b7981 */ /* 0x000ea2000c1e9900 */
[----:B------:R-:W-:Y:S01]  /*0f30*/  UISETP.GE.U32.AND UP1, UPT, UR7, UR49, UPT ;  /* 0x000000310700728c */ /* 0x000fe2000bf26070 */
[----:B------:R-:W-:Y:S01]  /*0f40*/  IMAD.MOV.U32 R36, RZ, RZ, 0x147ae148 ;  /* 0x147ae148ff247424 */ /* 0x000fe200078e00ff */
[----:B------:R-:W-:Y:S01]  /*0f50*/  UISETP.GE.U32.AND UP0, UPT, UR7, UR48, UPT ;  /* 0x000000300700728c */ /* 0x000fe2000bf06070 */
[----:B------:R-:W-:Y:S01]  /*0f60*/  IMAD.MOV.U32 R37, RZ, RZ, 0x3fe147ae ;  /* 0x3fe147aeff257424 */ /* 0x000fe200078e00ff */
[----:B------:R-:W-:Y:S01]  /*0f70*/  UMOV UR44, 0x9999999a ;  /* 0x9999999a002c7882 */ /* 0x000fe20000000000 */
[----:B------:R-:W-:Y:S01]  /*0f80*/  UMOV UR45, 0x3fb99999 ;  /* 0x3fb99999002d7882 */ /* 0x000fe20000000000 */
[----:B------:R-:W-:Y:S01]  /*0f90*/  PLOP3.LUT P1, PT, PT, PT, UP1, 0x80, 0x8 ;  /* 0x000000000008781c */ /* 0x000fe20003f2f018 */
[----:B------:R-:W-:Y:S01]  /*0fa0*/  IMAD.MOV.U32 R40, RZ, RZ, 0x2de00d1b ;  /* 0x2de00d1bff287424 */ /* 0x000fe200078e00ff */
[----:B------:R-:W-:Y:S01]  /*0fb0*/  PLOP3.LUT P0, PT, PT, PT, UP0, 0x80, 0x8 ;  /* 0x000000000008781c */ /* 0x000fe20003f0f008 */
[----:B------:R-:W-:Y:S01]  /*0fc0*/  UISETP.GT.U32.AND UP0, UPT, UR7, UR6, UPT ;  /* 0x000000060700728c */ /* 0x000fe2000bf04070 */
[----:B------:R-:W-:Y:S01]  /*0fd0*/  MOV R41, 0x3fb8a090 ;  /* 0x3fb8a09000297802 */ /* 0x000fe20000000f00 */
[----:B------:R-:W-:Y:S01]  /*0fe0*/  UMOV UR52, 0xfd21ff2e ;  /* 0xfd21ff2e00347882 */ /* 0x000fe20000000000 */
[----:B------:R-:W-:Y:S01]  /*0ff0*/  UMOV UR53, 0x3fe275f6 ;  /* 0x3fe275f600357882 */ /* 0x000fe20000000000 */
[----:B0-2---:R-:W0:Y:S02]  /*1000*/  F2F.F64.F32 R8, R43 ;  /* 0x0000002b00087310 */ /* 0x005e240000201800 */
[----:B0-----:R-:W-:-:S02]  /*1010*/  FSEL R14, R8, R10, !P1 ;  /* 0x0000000a080e7208 */ /* 0x001fc40004800000 */
[C---:B------:R-:W-:Y:S02]  /*1020*/  FSEL R15, R9.reuse, R11, !P1 ;  /* 0x0000000b090f7208 */ /* 0x040fe40004800000 */
[----:B------:R-:W-:Y:S02]  /*1030*/  FSEL R10, R8, R26, !P0 ;  /* 0x0000001a080a7208 */ /* 0x000fe40004000000 */
[----:B------:R-:W-:Y:S02]  /*1040*/  FSEL R11, R9, R27, !P0 ;  /* 0x0000001b090b7208 */ /* 0x000fe40004000000 */
[----:B------:R-:W-:-:S04]  /*1050*/  PLOP3.LUT P0, PT, PT, PT, UP0, 0x80, 0x8 ;  /* 0x000000000008781c */ /* 0x000fc80003f0f008 */
[----:B------:R-:W-:Y:S01]  /*1060*/  DFMA R10, R10, 2, R14 ;  /* 0x400000000a0a782b */ /* 0x000fe2000000000e */
[----:B------:R-:W-:Y:S02]  /*1070*/  FSEL R12, R2, R8, P0 ;  /* 0x00000008020c7208 */ /* 0x000fe40000000000 */
[----:B------:R-:W-:-:S06]  /*1080*/  FSEL R13, R3, R9, P0 ;  /* 0x00000009030d7208 */ /* 0x000fcc0000000000 */
[----:B------:R-:W-:Y:S01]  /*1090*/  DFMA R10, R12, 3, R10 ;  /* 0x400800000c0a782b */ /* 0x000fe2000000000a */
[----:B------:R-:W-:Y:S01]  /*10a0*/  IMAD.MOV.U32 R12, RZ, RZ, -0x2de00d2 ;  /* 0xfd21ff2eff0c7424 */ /* 0x000fe200078e00ff */
[----:B------:R-:W-:-:S06]  /*10b0*/  MOV R13, 0x3fe275f6 ;  /* 0x3fe275f6000d7802 */ /* 0x000fcc0000000f00 */
[----:B------:R-:W-:Y:S01]  /*10c0*/  DFMA R10, R8, 4, R10 ;  /* 0x40100000080a782b */ /* 0x000fe2000000000a */
[----:B------:R-:W-:Y:S02]  /*10d0*/  IMAD.MOV.U32 R8, RZ, RZ, 0x2de00d1b ;  /* 0x2de00d1bff087424 */ /* 0x000fe400078e00ff */
[----:B------:R-:W-:-:S05]  /*10e0*/  IMAD.MOV.U32 R9, RZ, RZ, 0x3fb8a090 ;  /* 0x3fb8a090ff097424 */ /* 0x000fca00078e00ff */
[----:B------:R-:W-:Y:S02]  /*10f0*/  DMUL R34, R10, UR44 ;  /* 0x0000002c0a227c28 */ /* 0x000fe40008000000 */
[C---:B------:R-:W-:Y:S01]  /*1100*/  DMUL R14, R8.reuse, -UR40 ;  /* 0x80000028080e7c28 */ /* 0x040fe20008000000 */
[----:B------:R-:W-:Y:S01]  /*1110*/  UMOV UR40, 0x33333333 ;  /* 0x3333333300287882 */ /* 0x000fe20000000000 */
[----:B------:R-:W-:Y:S01]  /*1120*/  DMUL R38, R8, -UR28 ;  /* 0x8000001c08267c28 */ /* 0x000fe20008000000 */
[----:B------:R-:W-:-:S05]  /*1130*/  UMOV UR41, 0x3fb33333 ;  /* 0x3fb3333300297882 */ /* 0x000fca0000000000 */
[----:B------:R-:W-:Y:S01]  /*1140*/  DFMA R10, -R12, UR10, R14 ;  /* 0x0000000a0c0a7c2b */ /* 0x000fe2000800010e */
[----:B------:R-:W-:Y:S01]  /*1150*/  R2UR UR44, R34 ;  /* 0x00000000222c72ca */ /* 0x000fe200000e0000 */
[----:B------:R-:W-:Y:S01]  /*1160*/  IMAD.MOV.U32 R14, RZ, RZ, -0x2de00d2 ;  /* 0xfd21ff2eff0e7424 */ /* 0x000fe200078e00ff */
[----:B------:R-:W-:Y:S01]  /*1170*/  R2UR UR45, R35 ;  /* 0x00000000232d72ca */ /* 0x000fe200000e0000 */
[----:B------:R-:W-:Y:S01]  /*1180*/  IMAD.MOV.U32 R15, RZ, RZ, 0x3fe275f6 ;  /* 0x3fe275f6ff0f7424 */ /* 0x000fe200078e00ff */
[----:B------:R-:W-:-:S05]  /*1190*/  DFMA R38, R16, -UR52, R38 ;  /* 0x8000003410267c2b */ /* 0x000fca0008000026 */
[----:B------:R-:W-:Y:S02]  /*11a0*/  DFMA R34, R14, UR20, R10 ;  /* 0x000000140e227c2b */ /* 0x000fe4000800000a */
[----:B------:R-:W-:Y:S01]  /*11b0*/  DFMA R10, R32, UR40, R36 ;  /* 0x00000028200a7c2b */ /* 0x000fe20008000024 */
[----:B------:R-:W-:Y:S01]  /*11c0*/  UMOV UR40, 0x9999999a ;  /* 0x9999999a00287882 */ /* 0x000fe20000000000 */
[----:B------:R-:W-:Y:S01]  /*11d0*/  DMUL R36, R8, -UR42 ;  /* 0x8000002a08247c28 */ /* 0x000fe20008000000 */
[----:B------:R-:W-:Y:S01]  /*11e0*/  UMOV UR41, 0x3fc99999 ;  /* 0x3fc9999900297882 */ /* 0x000fe20000000000 */
[----:B------:R-:W-:Y:S01]  /*11f0*/  UMOV UR42, UR24 ;  /* 0x00000018002a7c82 */ /* 0x000fe20008000000 */
[----:B------:R-:W-:Y:S01]  /*1200*/  UMOV UR43, UR25 ;  /* 0x00000019002b7c82 */ /* 0x000fe20008000000 */
[----:B------:R-:W-:Y:S01]  /*1210*/  DFMA R40, R40, UR44, R34 ;  /* 0x0000002c28287c2b */ /* 0x000fe20008000022 */
[----:B------:R-:W-:Y:S01]  /*1220*/  UMOV UR24, UR14 ;  /* 0x0000000e00187c82 */ /* 0x000fe20008000000 */
[----:B------:R-:W-:Y:S01]  /*1230*/  DMUL R34, R8, -UR38 ;  /* 0x8000002608227c28 */ /* 0x000fe20008000000 */
[----:B------:R-:W-:Y:S01]  /*1240*/  UMOV UR38, 0xfd21ff2e ;  /* 0xfd21ff2e00267882 */ /* 0x000fe20000000000 */
[----:B------:R-:W-:Y:S01]  /*1250*/  UMOV UR39, 0x3fe275f6 ;  /* 0x3fe275f600277882 */ /* 0x000fe20000000000 */
[----:B------:R-:W-:Y:S01]  /*1260*/  DFMA R36, -R12, UR14, R36 ;  /* 0x0000000e0c247c2b */ /* 0x000fe20008000124 */
[----:B------:R-:W-:Y:S01]  /*1270*/  UMOV UR25, UR15 ;  /* 0x0000000f00197c82 */ /* 0x000fe20008000000 */
[----:B------:R-:W-:Y:S01]  /*1280*/  DFMA R38, R20, UR38, R38 ;  /* 0x0000002614267c2b */ /* 0x000fe20008000026 */
[----:B------:R-:W-:Y:S01]  /*1290*/  UMOV UR38, 0x2de00d1b ;  /* 0x2de00d1b00267882 */ /* 0x000fe20000000000 */
[----:B------:R-:W-:Y:S01]  /*12a0*/  DMUL R8, R10, R40 ;  /* 0x000000280a087228 */ /* 0x000fe20000000000 */
[----:B------:R-:W-:Y:S01]  /*12b0*/  UMOV UR39, 0x3fb8a090 ;  /* 0x3fb8a09000277882 */ /* 0x000fe20000000000 */
[----:B------:R-:W-:Y:S01]  /*12c0*/  DFMA R40, -R12, UR30, R34 ;  /* 0x0000001e0c287c2b */ /* 0x000fe20008000122 */
[----:B------:R-:W-:Y:S01]  /*12d0*/  UMOV UR14, UR18 ;  /* 0x00000012000e7c82 */ /* 0x000fe20008000000 */
[----:B------:R-:W-:Y:S01]  /*12e0*/  DFMA R36, R14, UR16, R36 ;  /* 0x000000100e247c2b */ /* 0x000fe20008000024 */
[----:B------:R-:W-:Y:S01]  /*12f0*/  UMOV UR15, UR19 ;  /* 0x00000013000f7c82 */ /* 0x000fe20008000000 */
[----:B------:R-:W-:Y:S01]  /*1300*/  UMOV UR18, UR16 ;  /* 0x0000001000127c82 */ /* 0x000fe20008000000 */
[----:B------:R-:W-:Y:S01]  /*1310*/  UMOV UR19, UR17 ;  /* 0x0000001100137c82 */ /* 0x000fe20008000000 */
[----:B------:R-:W-:Y:S01]  /*1320*/  DFMA R34, R8, UR38, R38 ;  /* 0x0000002608227c2b */ /* 0x000fe20008000026 */
[----:B------:R-:W-:Y:S01]  /*1330*/  R2UR UR16, R22 ;  /* 0x00000000161072ca */ /* 0x000fe200000e0000 */
[----:B------:R-:W-:Y:S01]  /*1340*/  DFMA R40, R14, UR26, R40 ;  /* 0x0000001a0e287c2b */ /* 0x000fe20008000028 */
[----:B------:R-:W-:-:S05]  /*1350*/  R2UR UR17, R23 ;  /* 0x00000000171172ca */ /* 0x000fca00000e0000 */
[----:B------:R-:W-:Y:S02]  /*1360*/  DMUL R34, R10, R34 ;  /* 0x000000220a227228 */ /* 0x000fe40000000000 */
[----:B------:R-:W-:-:S06]  /*1370*/  DFMA R40, R18, UR38, R40 ;  /* 0x0000002612287c2b */ /* 0x000fcc0008000028 */
[----:B------:R-:W-:Y:S01]  /*1380*/  DFMA R36, R34, UR38, R36 ;  /* 0x0000002622247c2b */ /* 0x000fe20008000024 */
[----:B------:R-:W-:Y:S01]  /*1390*/  UMOV UR38, 0x9999999a ;  /* 0x9999999a00267882 */ /* 0x000fe20000000000 */
[----:B------:R-:W-:Y:S01]  /*13a0*/  UMOV UR39, 0x3fe99999 ;  /* 0x3fe9999900277882 */ /* 0x000fe20000000000 */
[----:B------:R-:W-:Y:S01]  /*13b0*/  DFMA R14, R10, R40, R34 ;  /* 0x000000280a0e722b */ /* 0x000fe20000000022 */
[----:B------:R-:W-:Y:S01]  /*13c0*/  IMAD.MOV.U32 R22, RZ, RZ, R34 ;  /* 0x000000ffff167224 */ /* 0x000fe200078e0022 */
[----:B------:R-:W-:Y:S01]  /*13d0*/  DMUL R38, R4, UR38 ;  /* 0x0000002604267c28 */ /* 0x000fe20008000000 */
[----:B------:R-:W-:Y:S01]  /*13e0*/  IMAD.MOV.U32 R23, RZ, RZ, R35 ;  /* 0x000000ffff177224 */ /* 0x000fe200078e0023 */
[----:B------:R-:W-:Y:S02]  /*13f0*/  DMUL R28, R28, UR38 ;  /* 0x000000261c1c7c28 */ /* 0x000fe40008000000 */
[----:B------:R-:W-:Y:S02]  /*1400*/  DFMA R12, -R10, R36, R18 ;  /* 0x000000240a0c722b */ /* 0x000fe40000000112 */
[----:B------:R-:W-:-:S02]  /*1410*/  DMUL R10, R6, UR38 ;  /* 0x00000026060a7c28 */ /* 0x000fc40008000000 */
[----:B------:R-:W-:Y:S02]  /*1420*/  DFMA R14, R14, UR40, R38 ;  /* 0x000000280e0e7c2b */ /* 0x000fe40008000026 */
[----:B------:R-:W-:Y:S01]  /*1430*/  DMUL R30, R30, UR38 ;  /* 0x000000261e1e7c28 */ /* 0x000fe20008000000 */
[----:B------:R-:W-:Y:S01]  /*1440*/  UMOV UR38, UR32 ;  /* 0x0000002000267c82 */ /* 0x000fe20008000000 */
[----:B------:R-:W-:Y:S01]  /*1450*/  UMOV UR39, UR33 ;  /* 0x0000002100277c82 */ /* 0x000fe20008000000 */
[----:B------:R-:W-:Y:S01]  /*1460*/  UMOV UR32, UR30 ;  /* 0x0000001e00207c82 */ /* 0x000fe20008000000 */
[----:B------:R-:W-:Y:S01]  /*1470*/  DFMA R12, R12, UR40, R10 ;  /* 0x000000280c0c7c2b */ /* 0x000fe2000800000a */
[----:B------:R-:W-:Y:S01]  /*1480*/  UMOV UR33, UR31 ;  /* 0x0000001f00217c82 */ /* 0x000fe20008000000 */
[-C--:B------:R-:W-:Y:S01]  /*1490*/  DMUL R10, R14, R6.reuse ;  /* 0x000000060e0a7228 */ /* 0x080fe20000000000 */
[----:B------:R-:W-:Y:S01]  /*14a0*/  UMOV UR30, UR28 ;  /* 0x0000001c001e7c82 */ /* 0x000fe20008000000 */
[----:B------:R-:W-:Y:S01]  /*14b0*/  UMOV UR31, UR29 ;  /* 0x0000001d001f7c82 */ /* 0x000fe20008000000 */
[----:B------:R-:W-:Y:S01]  /*14c0*/  UMOV UR28, UR26 ;  /* 0x0000001a001c7c82 */ /* 0x000fe20008000000 */
[----:B------:R-:W-:Y:S01]  /*14d0*/  UMOV UR29, UR27 ;  /* 0x0000001b001d7c82 */ /* 0x000fe20008000000 */
[----:B------:R-:W-:Y:S01]  /*14e0*/  R2UR UR26, R16 ;  /* 0x00000000101a72ca */ /* 0x000fe200000e0000 */
[C---:B------:R-:W-:Y:S01]  /*14f0*/  DMUL R6, R12.reuse, R6 ;  /* 0x000000060c067228 */ /* 0x040fe20000000000 */
[----:B------:R-:W-:Y:S01]  /*1500*/  R2UR UR27, R17 ;  /* 0x00000000111b72ca */ /* 0x000fe200000e0000 */
[----:B------:R-:W-:Y:S01]  /*1510*/  DFMA R10, R12, R4, -R10 ;  /* 0x000000040c0a722b */ /* 0x000fe2000000080a */
[----:B------:R-:W-:-:S02]  /*1520*/  IMAD.MOV.U32 R16, RZ, RZ, R18 ;  /* 0x000000ffff107224 */ /* 0x000fc400078e0012 */
[----:B------:R-:W-:Y:S01]  /*1530*/  IMAD.MOV.U32 R17, RZ, RZ, R19 ;  /* 0x000000ffff117224 */ /* 0x000fe200078e0013 */
[----:B------:R-:W-:Y:S01]  /*1540*/  MOV R19, R21 ;  /* 0x0000001500137202 */ /* 0x000fe20000000f00 */
[----:B------:R-:W-:Y:S01]  /*1550*/  IMAD.MOV.U32 R18, RZ, RZ, R20 ;  /* 0x000000ffff127224 */ /* 0x000fe200078e0014 */
[----:B------:R-:W-:Y:S01]  /*1560*/  DFMA R6, R14, R4, R6 ;  /* 0x000000040e06722b */ /* 0x000fe20000000006 */
[----:B------:R-:W-:Y:S01]  /*1570*/  IMAD.MOV.U32 R20, RZ, RZ, R24 ;  /* 0x000000ffff147224 */ /* 0x000fe200078e0018 */
[----:B------:R-:W-:Y:S01]  /*1580*/  DFMA R28, R10, UR40, R28 ;  /* 0x000000280a1c7c2b */ /* 0x000fe2000800001c */
[----:B------:R-:W-:Y:S02]  /*1590*/  IMAD.MOV.U32 R21, RZ, RZ, R25 ;  /* 0x000000ffff157224 */ /* 0x000fe400078e0019 */
[----:B------:R-:W-:Y:S02]  /*15a0*/  IMAD.MOV.U32 R10, RZ, RZ, R26 ;  /* 0x000000ffff0a7224 */ /* 0x000fe400078e001a */
[----:B------:R-:W-:Y:S01]  /*15b0*/  IMAD.MOV.U32 R11, RZ, RZ, R27 ;  /* 0x000000ffff0b7224 */ /* 0x000fe200078e001b */
[----:B------:R-:W-:Y:S01]  /*15c0*/  DFMA R30, R6, UR40, R30 ;  /* 0x00000028061e7c2b */ /* 0x000fe2000800001e */
[----:B------:R-:W-:Y:S01]  /*15d0*/  UMOV UR40, UR12 ;  /* 0x0000000c00287c82 */ /* 0x000fe20008000000 */
[----:B------:R-:W-:Y:S01]  /*15e0*/  DSETP.NEU.AND P0, PT, R28, RZ, PT ;  /* 0x000000ff1c00722a */ /* 0x000fe20003f0d000 */
[----:B------:R-:W-:Y:S01]  /*15f0*/  UMOV UR41, UR13 ;  /* 0x0000000d00297c82 */ /* 0x000fe20008000000 */
[----:B------:R-:W-:Y:S01]  /*1600*/  UMOV UR12, UR10 ;  /* 0x0000000a000c7c82 */ /* 0x000fe20008000000 */
[----:B------:R-:W-:Y:S01]  /*1610*/  UMOV UR13, UR11 ;  /* 0x0000000b000d7c82 */ /* 0x000fe20008000000 */
[----:B------:R-:W-:Y:S01]  /*1620*/  UMOV UR10, UR22 ;  /* 0x00000016000a7c82 */ /* 0x000fe20008000000 */
[----:B------:R-:W-:Y:S01]  /*1630*/  UMOV UR11, UR23 ;  /* 0x00000017000b7c82 */ /* 0x000fe20008000000 */
[----:B------:R-:W-:Y:S01]  /*1640*/  DSETP.EQ.OR P0, PT, R30, RZ, !P0 ;  /* 0x000000ff1e00722a */ /* 0x000fe20004702400 */
[----:B------:R-:W-:Y:S01]  /*1650*/  UMOV UR22, UR20 ;  /* 0x0000001400167c82 */ /* 0x000fe20008000000 */
[----:B------:R-:W-:Y:S01]  /*1660*/  UMOV UR23, UR21 ;  /* 0x0000001500177c82 */ /* 0x000fe20008000000 */
[----:B------:R-:W-:Y:S01]  /*1670*/  UMOV UR20, UR8 ;  /* 0x0000000800147c82 */ /* 0x000fe20008000000 */
[----:B------:R-:W-:Y:S01]  /*1680*/  UMOV UR21, UR9 ;  /* 0x0000000900157c82 */ /* 0x000fe20008000000 */
[----:B------:R-:W-:Y:S01]  /*1690*/  UMOV UR8, UR44 ;  /* 0x0000002c00087c82 */ /* 0x000fe20008000000 */
[----:B------:R-:W-:Y:S01]  /*16a0*/  UMOV UR9, UR45 ;  /* 0x0000002d00097c82 */ /* 0x000fe20008000000 */
[----:B------:R-:W-:Y:S01]  /*16b0*/  IMAD.MOV.U32 R4, RZ, RZ, R32 ;  /* 0x000000ffff047224 */ /* 0x000fe200078e0020 */
[----:B------:R-:W-:Y:S01]  /*16c0*/  MOV R27, R3 ;  /* 0x00000003001b7202 */ /* 0x000fe20000000f00 */
[----:B------:R-:W-:-:S02]  /*16d0*/  IMAD.MOV.U32 R5, RZ, RZ, R33 ;  /* 0x000000ffff057224 */ /* 0x000fc400078e0021 */
[----:B------:R-:W-:Y:S02]  /*16e0*/  IMAD.MOV.U32 R26, RZ, RZ, R2 ;  /* 0x000000ffff1a7224 */ /* 0x000fe400078e0002 */
[----:B------:R-:W-:Y:S02]  /*16f0*/  IMAD.MOV.U32 R24, RZ, RZ, R8 ;  /* 0x000000ffff187224 */ /* 0x000fe400078e0008 */
[----:B------:R-:W-:Y:S01]  /*1700*/  IMAD.MOV.U32 R25, RZ, RZ, R9 ;  /* 0x000000ffff197224 */ /* 0x000fe200078e0009 */
[----:B------:R-:W-:Y:S06]  /*1710*/  @P0 BRA `(.L_x_164) ;  /* 0x0000000400580947 */ /* 0x000fec0003800000 */
[----:B------:R-:W0:Y:S01]  /*1720*/  MUFU.RCP64H R3, R31 ;  /* 0x0000001f00037308 */ /* 0x000e220000001800 */
[----:B------:R-:W-:Y:S01]  /*1730*/  IMAD.MOV.U32 R2, RZ, RZ, 0x1 ;  /* 0x00000001ff027424 */ /* 0x000fe200078e00ff */
[----:B------:R-:W-:-:S05]  /*1740*/  FSETP.GEU.AND P1, PT, |R29|, 6.5827683646048100446e-37, PT ;  /* 0x036000001d00780b */ /* 0x000fca0003f2e200 */
        /* <DEDUP_REMOVED lines=13> */
[----:B------:R-:W-:Y:S01]  /*1820*/  MOV R44, 0x1860 ;  /* 0x00001860002c7802 */ /* 0x000fe20000000f00 */
[----:B------:R-:W-:Y:S02]  /*1830*/  IMAD.MOV.U32 R6, RZ, RZ, R30 ;  /* 0x000000ffff067224 */ /* 0x000fe400078e001e */
[----:B------:R-:W-:-:S07]  /*1840*/  IMAD.MOV.U32 R7, RZ, RZ, R31 ;  /* 0x000000ffff077224 */ /* 0x000fce00078e001f */
[----:B------:R-:W-:Y:S05]  /*1850*/  CALL.REL.NOINC `($__internal_5_$__cuda_sm20_div_rn_f64_full) ;  /* 0x0000000c00b07944 */ /* 0x000fea0003c00000 */
.L_x_165:
[----:B------:R-:W-:-:S14]  /*1860*/  DSETP.GTU.AND P0, PT, |R2|, 1, PT ;  /* 0x3ff000000200742a */ /* 0x000fdc0003f0c200 */
[----:B------:R-:W-:Y:S05]  /*1870*/  @P0 BRA `(.L_x_166) ;  /* 0x00000000002c0947 */ /* 0x000fea0003800000 */
[----:B------:R-:W-:Y:S01]  /*1880*/  IMAD.MOV.U32 R4, RZ, RZ, 0x60aa64c3 ;  /* 0x60aa64c3ff047424 */ /* 0x000fe200078e00ff */
[----:B------:R-:W-:Y:S01]  /*1890*/  UMOV UR44, 0x6bb98c7e ;  /* 0x6bb98c7e002c7882 */ /* 0x000fe20000000000 */
[----:B------:R-:W-:Y:S01]  /*18a0*/  IMAD.MOV.U32 R5, RZ, RZ, 0x3fcf5254 ;  /* 0x3fcf5254ff057424 */ /* 0x000fe200078e00ff */
[----:B------:R-:W-:Y:S01]  /*18b0*/  UMOV UR45, 0x3fb0f909 ;  /* 0x3fb0f909002d7882 */ /* 0x000fe20000000000 */
[----:B------:R-:W-:-:S04]  /*18c0*/  DADD R6, |R2|, -1 ;  /* 0xbff0000002067429 */ /* 0x000fc80000000200 */
[----:B------:R-:W-:Y:S01]  /*18d0*/  DFMA R4, |R2|, UR44, R4 ;  /* 0x0000002c02047c2b */ /* 0x000fe20008000204 */
[----:B------:R-:W-:Y:S01]  /*18e0*/  UMOV UR44, 0x54442d18 ;  /* 0x54442d18002c7882 */ /* 0x000fe20000000000 */
[----:B------:R-:W-:-:S06]  /*18f0*/  UMOV UR45, 0x3fe921fb ;  /* 0x3fe921fb002d7882 */ /* 0x000fcc0000000000 */
[----:B------:R-:W-:-:S08]  /*1900*/  DFMA R4, R6, R2, R4 ;  /* 0x000000020604722b */ /* 0x000fd00000000004 */
[----:B------:R-:W-:Y:S01]  /*1910*/  DFMA R4, R2, UR44, R4 ;  /* 0x0000002c02047c2b */ /* 0x000fe20008000004 */
[----:B------:R-:W-:Y:S10]  /*1920*/  BRA `(.L_x_167) ;  /* 0x0000000000787947 */ /* 0x000ff40003800000 */
.L_x_166:
[----:B------:R-:W0:Y:S01]  /*1930*/  MUFU.RCP64H R5, R3 ;  /* 0x0000000300057308 */ /* 0x000e220000001800 */
[----:B------:R-:W-:-:S04]  /*1940*/  IADD3 R4, PT, PT, R3, 0x300402, RZ ;  /* 0x0030040203047810 */ /* 0x000fc80007ffe0ff */
[----:B------:R-:W-:Y:S02]  /*1950*/  FSETP.GEU.AND P0, PT, |R4|, 5.8789094863358348022e-39, PT ;  /* 0x004004020400780b */ /* 0x000fe40003f0e200 */
        /* <DEDUP_REMOVED lines=9> */
[----:B------:R-:W-:Y:S02]  /*19f0*/  IMAD.MOV.U32 R5, RZ, RZ, R3 ;  /* 0x000000ffff057224 */ /* 0x000fe400078e0003 */
[----:B------:R-:W-:-:S07]  /*1a00*/  VIADD R8, R8, 0xfff00000 ;  /* 0xfff0000008087836 */ /* 0x000fce0000000000 */
[----:B------:R-:W-:Y:S05]  /*1a10*/  CALL.REL.NOINC `($__internal_4_$__cuda_sm20_dblrcp_rn_slowpath_v3) ;  /* 0x0000000800ac7944 */ /* 0x000fea0003c00000 */
.L_x_168:
[----:B------:R-:W-:Y:S01]  /*1a20*/  IMAD.MOV.U32 R4, RZ, RZ, 0x60aa64c3 ;  /* 0x60aa64c3ff047424 */ /* 0x000fe200078e00ff */
[----:B------:R-:W-:Y:S01]  /*1a30*/  UMOV UR44, 0x6bb98c7e ;  /* 0x6bb98c7e002c7882 */ /* 0x000fe20000000000 */
[----:B------:R-:W-:Y:S01]  /*1a40*/  IMAD.MOV.U32 R5, RZ, RZ, 0x3fcf5254 ;  /* 0x3fcf5254ff057424 */ /* 0x000fe200078e00ff */
[----:B------:R-:W-:Y:S01]  /*1a50*/  UMOV UR45, 0x3fb0f909 ;  /* 0x3fb0f909002d7882 */ /* 0x000fe20000000000 */
[----:B------:R-:W-:Y:S02]  /*1a60*/  DADD R8, |R6|, -1 ;  /* 0xbff0000006087429 */ /* 0x000fe40000000200 */
[----:B------:R-:W-:Y:S02]  /*1a70*/  DSETP.GT.AND P0, PT, R2, RZ, PT ;  /* 0x000000ff0200722a */ /* 0x000fe40003f04000 */
[----:B------:R-:W-:Y:S01]  /*1a80*/  DFMA R4, |R6|, UR44, R4 ;  /* 0x0000002c06047c2b */ /* 0x000fe20008000204 */
[----:B------:R-:W-:Y:S01]  /*1a90*/  MOV R2, 0x3ff921fb ;  /* 0x3ff921fb00027802 */ /* 0x000fe20000000f00 */
[----:B------:R-:W-:Y:S01]  /*1aa0*/  UMOV UR44, 0x54442d18 ;  /* 0x54442d18002c7882 */ /* 0x000fe20000000000 */
[----:B------:R-:W-:-:S02]  /*1ab0*/  UMOV UR45, 0x3fe921fb ;  /* 0x3fe921fb002d7882 */ /* 0x000fc40000000000 */
[----:B------:R-:W-:Y:S01]  /*1ac0*/  FSEL R3, R2, -1.9463495016098022461, P0 ;  /* 0xbff921fb02037808 */ /* 0x000fe20000000000 */
[----:B------:R-:W-:Y:S02]  /*1ad0*/  IMAD.MOV.U32 R2, RZ, RZ, 0x54442d18 ;  /* 0x54442d18ff027424 */ /* 0x000fe400078e00ff */
[----:B------:R-:W-:-:S08]  /*1ae0*/  DFMA R4, R8, R6, R4 ;  /* 0x000000060804722b */ /* 0x000fd00000000004 */
[----:B------:R-:W-:-:S08]  /*1af0*/  DFMA R4, R6, UR44, R4 ;  /* 0x0000002c06047c2b */ /* 0x000fd00008000004 */
[----:B------:R-:W-:-:S11]  /*1b00*/  DADD R4, -R4, R2 ;  /* 0x0000000004047229 */ /* 0x000fd60000000102 */
.L_x_167:
[----:B------:R-:W0:Y:S01]  /*1b10*/  MUFU.RCP64H R3, R5 ;  /* 0x0000000500037308 */ /* 0x000e220000001800 */
[----:B------:R-:W-:Y:S01]  /*1b20*/  IMAD.MOV.U32 R2, RZ, RZ, 0x1 ;  /* 0x00000001ff027424 */ /* 0x000fe200078e00ff */
[----:B------:R-:W-:Y:S01]  /*1b30*/  UMOV UR44, 0x54442d18 ;  /* 0x54442d18002c7882 */ /* 0x000fe20000000000 */
[----:B------:R-:W-:-:S04]  /*1b40*/  UMOV UR45, 0x401921fb ;  /* 0x401921fb002d7882 */ /* 0x000fc80000000000 */
        /* <DEDUP_REMOVED lines=11> */
[----:B------:R-:W-:Y:S01]  /*1c00*/  IMAD.MOV.U32 R6, RZ, RZ, R4 ;  /* 0x000000ffff067224 */ /* 0x000fe200078e0004 */
[----:B------:R-:W-:Y:S01]  /*1c10*/  MOV R44, 0x1c60 ;  /* 0x00001c60002c7802 */ /* 0x000fe20000000f00 */
[----:B------:R-:W-:Y:S01]  /*1c20*/  IMAD.MOV.U32 R7, RZ, RZ, R5 ;  /* 0x000000ffff077224 */ /* 0x000fe200078e0005 */
[----:B------:R-:W-:Y:S01]  /*1c30*/  MOV R5, 0x401921fb ;  /* 0x401921fb00057802 */ /* 0x000fe20000000f00 */
[----:B------:R-:W-:-:S07]  /*1c40*/  IMAD.MOV.U32 R4, RZ, RZ, 0x54442d18 ;  /* 0x54442d18ff047424 */ /* 0x000fce00078e00ff */
[----:B------:R-:W-:Y:S05]  /*1c50*/  CALL.REL.NOINC `($__internal_5_$__cuda_sm20_div_rn_f64_full) ;  /* 0x0000000800b07944 */ /* 0x000fea0003c00000 */
.L_x_169:
[----:B------:R-:W-:Y:S02]  /*1c60*/  IMAD.MOV.U32 R4, RZ, RZ, R2 ;  /* 0x000000ffff047224 */ /* 0x000fe400078e0002 */
[----:B------:R-:W-:-:S07]  /*1c70*/  IMAD.MOV.U32 R5, RZ, RZ, R3 ;  /* 0x000000ffff057224 */ /* 0x000fce00078e0003 */
.L_x_164:
[C---:B------:R-:W-:Y:S01]  /*1c80*/  DMUL R2, R32.reuse, 1.5 ;  /* 0x3ff8000020027828 */ /* 0x040fe20000000000 */
[----:B------:R-:W-:Y:S01]  /*1c90*/  UMOV UR44, 0xd70a3d71 ;  /* 0xd70a3d71002c7882 */ /* 0x000fe20000000000 */
[----:B------:R-:W-:Y:S02]  /*1ca0*/  UMOV UR45, 0x3fe570a3 ;  /* 0x3fe570a3002d7882 */ /* 0x000fe40000000000 */
        /* <DEDUP_REMOVED lines=19> */
[----:B------:R-:W-:Y:S01]  /*1de0*/  UMOV UR44, UR4 ;  /* 0x00000004002c7c82 */ /* 0x000fe20008000000 */
[----:B------:R-:W-:-:S07]  /*1df0*/  UMOV UR45, UR5 ;  /* 0x00000005002d7c82 */ /* 0x000fce0008000000 */
[----:B------:R-:W-:Y:S05]  /*1e00*/  @!P0 BRA `(.L_x_170) ;  /* 0x0000000400108947 */ /* 0x000fea0003800000 */
        /* <DEDUP_REMOVED lines=19> */
[----:B------:R-:W-:Y:S05]  /*1f40*/  CALL.REL.NOINC `($__internal_5_$__cuda_sm20_div_rn_f64_full) ;  /* 0x0000000400f47944 */ /* 0x000fea0003c00000 */
.L_x_171:
        /* <DEDUP_REMOVED lines=13> */
.L_x_172:
[----:B------:R-:W0:Y:S01]  /*2020*/  MUFU.RCP64H R5, R3 ;  /* 0x0000000300057308 */ /* 0x000e220000001800 */
[----:B------:R-:W-:-:S05]  /*2030*/  VIADD R4, R3, 0x300402 ;  /* 0x0030040203047836 */ /* 0x000fca0000000000 */
        /* <DEDUP_REMOVED lines=12> */
[----:B------:R-:W-:Y:S05]  /*2100*/  CALL.REL.NOINC `($__internal_4_$__cuda_sm20_dblrcp_rn_slowpath_v3) ;  /* 0x0000000000f07944 */ /* 0x000fea0003c00000 */
.L_x_174:
[----:B------:R-:W-:Y:S01]  /*2110*/  IMAD.MOV.U32 R4, RZ, RZ, 0x60aa64c3 ;  /* 0x60aa64c3ff047424 */ /* 0x000fe200078e00ff */
[----:B------:R-:W-:Y:S01]  /*2120*/  UMOV UR44, 0x6bb98c7e ;  /* 0x6bb98c7e002c7882 */ /* 0x000fe20000000000 */
[----:B------:R-:W-:Y:S01]  /*2130*/  IMAD.MOV.U32 R5, RZ, RZ, 0x3fcf5254 ;  /* 0x3fcf5254ff057424 */ /* 0x000fe200078e00ff */
[----:B------:R-:W-:Y:S01]  /*2140*/  UMOV UR45, 0x3fb0f909 ;  /* 0x3fb0f909002d7882 */ /* 0x000fe20000000000 */
[----:B------:R-:W-:Y:S02]  /*2150*/  DADD R8, |R6|, -1 ;  /* 0xbff0000006087429 */ /* 0x000fe40000000200 */
[----:B------:R-:W-:Y:S02]  /*2160*/  DSETP.GT.AND P0, PT, R2, RZ, PT ;  /* 0x000000ff0200722a */ /* 0x000fe40003f04000 */
[----:B------:R-:W-:Y:S01]  /*2170*/  DFMA R4, |R6|, UR44, R4 ;  /* 0x0000002c06047c2b */ /* 0x000fe20008000204 */
[----:B------:R-:W-:Y:S01]  /*2180*/  IMAD.MOV.U32 R2, RZ, RZ, 0x3ff921fb ;  /* 0x3ff921fbff027424 */ /* 0x000fe200078e00ff */
[----:B------:R-:W-:Y:S01]  /*2190*/  UMOV UR44, 0x54442d18 ;  /* 0x54442d18002c7882 */ /* 0x000fe20000000000 */
[----:B------:R-:W-:-:S03]  /*21a0*/  UMOV UR45, 0x3fe921fb ;  /* 0x3fe921fb002d7882 */ /* 0x000fc60000000000 */
[----:B------:R-:W-:Y:S01]  /*21b0*/  FSEL R3, R2, -1.9463495016098022461, P0 ;  /* 0xbff921fb02037808 */ /* 0x000fe20000000000 */
[----:B------:R-:W-:Y:S01]  /*21c0*/  IMAD.MOV.U32 R2, RZ, RZ, 0x54442d18 ;  /* 0x54442d18ff027424 */ /* 0x000fe200078e00ff */
[----:B------:R-:W-:-:S08]  /*21d0*/  DFMA R4, R8, R6, R4 ;  /* 0x000000060804722b */ /* 0x000fd00000000004 */
[----:B------:R-:W-:-:S08]  /*21e0*/  DFMA R4, R6, UR44, R4 ;  /* 0x0000002c06047c2b */ /* 0x000fd00008000004 */
[----:B------:R-:W-:-:S11]  /*21f0*/  DADD R2, -R4, R2 ;  /* 0x0000000004027229 */ /* 0x000fd60000000102 */
.L_x_173:
[----:B------:R-:W-:Y:S01]  /*2200*/  UMOV UR44, 0x1a63c1f8 ;  /* 0x1a63c1f8002c7882 */ /* 0x000fe20000000000 */
[----:B------:R-:W-:Y:S02]  /*2210*/  UMOV UR45, 0x404ca5dc ;  /* 0x404ca5dc002d7882 */ /* 0x000fe40000000000 */
[----:B------:R-:W-:-:S10]  /*2220*/  DMUL R2, R2, UR44 ;  /* 0x0000002c02027c28 */ /* 0x000fd40008000000 */
[----:B------:R-:W-:Y:S02]  /*2230*/  R2UR UR44, R2 ;  /* 0x00000000022c72ca */ /* 0x000fe400000e0000 */
[----:B------:R-:W-:-:S15]  /*2240*/  R2UR UR45, R3 ;  /* 0x00000000032d72ca */ /* 0x000fde00000e0000 */
.L_x_170:
[----:B------:R-:W-:Y:S01]  /*2250*/  MOV R2, UR44 ;  /* 0x0000002c00027c02 */ /* 0x000fe20008000f00 */
[----:B------:R-:W-:-:S06]  /*2260*/  IMAD.U32 R3, RZ, RZ, UR45 ;  /* 0x0000002dff037e24 */ /* 0x000fcc000f8e00ff */
[----:B------:R-:W-:-:S08]  /*2270*/  DADD R2, -R2, UR4 ;  /* 0x0000000402027e29 */ /* 0x000fd00008000100 */
[----:B------:R-:W-:-:S06]  /*2280*/  DSETP.GEU.AND P0, PT, R2, 1, PT ;  /* 0x3ff000000200742a */ /* 0x000fcc0003f0e000 */
[----:B------:R-:W-:Y:S02]  /*2290*/  FSEL R5, R3, 1.875, P0 ;  /* 0x3ff0000003057808 */ /* 0x000fe40000000000 */
[----:B------:R-:W-:Y:S02]  /*22a0*/  FSEL R4, R2, RZ, P0 ;  /* 0x000000ff02047208 */ /* 0x000fe40000000000 */
[----:B------:R-:W0:Y:S01]  /*22b0*/  MUFU.RCP64H R7, R5 ;  /* 0x0000000500077308 */ /* 0x000e220000001800 */
[----:B------:R-:W-:-:S05]  /*22c0*/  VIADD R6, R5, 0x300402 ;  /* 0x0030040205067836 */ /* 0x000fca0000000000 */
[----:B------:R-:W-:Y:S01]  /*22d0*/  FSETP.GEU.AND P0, PT, |R6|, 5.8789094863358348022e-39, PT ;  /* 0x004004020600780b */ /* 0x000fe20003f0e200 */
[----:B0-----:R-:W-:-:S08]  /*22e0*/  DFMA R2, R6, -R4, 1 ;  /* 0x3ff000000602742b */ /* 0x001fd00000000804 */
[----:B------:R-:W-:-:S08]  /*22f0*/  DFMA R2, R2, R2, R2 ;  /* 0x000000020202722b */ /* 0x000fd00000000002 */
[----:B------:R-:W-:Y:S02]  /*2300*/  DFMA R8, R6, R2, R6 ;  /* 0x000000020608722b */ /* 0x000fe40000000006 */
[----:B------:R0:W1:Y:S06]  /*2310*/  F2F.F64.F32 R2, R43 ;  /* 0x0000002b00027310 */ /* 0x00006c0000201800 */
[----:B------:R-:W-:-:S08]  /*2320*/  DFMA R34, R8, -R4, 1 ;  /* 0x3ff000000822742b */ /* 0x000fd00000000804 */
[----:B------:R-:W-:Y:S01]  /*2330*/  DFMA R8, R8, R34, R8 ;  /* 0x000000220808722b */ /* 0x000fe20000000008 */
[----:B01----:R-:W-:Y:S10]  /*2340*/  @P0 BRA `(.L_x_175) ;  /* 0x0000000000180947 */ /* 0x003ff40003800000 */
[----:B------:R-:W-:Y:S02]  /*2350*/  LOP3.LUT R8, R5, 0x7fffffff, RZ, 0xc0, !PT ;  /* 0x7fffffff05087812 */ /* 0x000fe400078ec0ff */
[----:B------:R-:W-:-:S03]  /*2360*/  MOV R0, 0x2390 ;  /* 0x0000239000007802 */ /* 0x000fc60000000f00 */
[----:B------:R-:W-:-:S07]  /*2370*/  VIADD R8, R8, 0xfff00000 ;  /* 0xfff0000008087836 */ /* 0x000fce0000000000 */
[----:B------:R-:W-:Y:S05]  /*2380*/  CALL.REL.NOINC `($__internal_4_$__cuda_sm20_dblrcp_rn_slowpath_v3) ;  /* 0x0000000000507944 */ /* 0x000fea0003c00000 */
[----:B------:R-:W-:Y:S02]  /*2390*/  IMAD.MOV.U32 R8, RZ, RZ, R6 ;  /* 0x000000ffff087224 */ /* 0x000fe400078e0006 */
[----:B------:R-:W-:-:S07]  /*23a0*/  IMAD.MOV.U32 R9, RZ, RZ, R7 ;  /* 0x000000ffff097224 */ /* 0x000fce00078e0007 */
.L_x_175:
[----:B------:R-:W0:Y:S01]  /*23b0*/  F2F.F32.F64 R9, R8 ;  /* 0x0000000800097310 */ /* 0x000e220000301000 */
[----:B------:R-:W-:Y:S01]  /*23c0*/  MOV R34, UR36 ;  /* 0x0000002400227c02 */ /* 0x000fe20008000f00 */
[----:B------:R-:W-:Y:S01]  /*23d0*/  IMAD.U32 R35, RZ, RZ, UR35 ;  /* 0x00000023ff237e24 */ /* 0x000fe2000f8e00ff */
[----:B------:R-:W-:Y:S01]  /*23e0*/  UIADD3 UR36, UP0, UPT, UR36, 0x4, URZ ;  /* 0x0000000424247890 */ /* 0x000fe2000ff1e0ff */
[----:B------:R-:W-:Y:S01]  /*23f0*/  IMAD.MOV.U32 R6, RZ, RZ, R12 ;  /* 0x000000ffff067224 */ /* 0x000fe200078e000c */
[----:B------:R-:W-:Y:S01]  /*2400*/  UIADD3 UR7, UPT, UPT, UR7, 0x1, URZ ;  /* 0x0000000107077890 */ /* 0x000fe2000fffe0ff */
[----:B------:R-:W-:Y:S01]  /*2410*/  IMAD.MOV.U32 R7, RZ, RZ, R13 ;  /* 0x000000ffff077224 */ /* 0x000fe200078e000d */
[----:B------:R-:W-:Y:S01]  /*2420*/  UIADD3.X UR35, UPT, UPT, URZ, UR35, URZ, UP0, !UPT ;  /* 0x00000023ff237290 */ /* 0x000fe200087fe4ff */
[----:B------:R-:W-:Y:S01]  /*2430*/  IMAD.MOV.U32 R4, RZ, RZ, R14 ;  /* 0x000000ffff047224 */ /* 0x000fe200078e000e */
[----:B------:R-:W-:Y:S01]  /*2440*/  UISETP.GE.AND UP0, UPT, UR7, UR50, UPT ;  /* 0x000000320700728c */ /* 0x000fe2000bf06270 */
[----:B------:R-:W-:Y:S01]  /*2450*/  IMAD.MOV.U32 R5, RZ, RZ, R15 ;  /* 0x000000ffff057224 */ /* 0x000fe200078e000f */
[----:B------:R-:W-:Y:S01]  /*2460*/  UIADD3 UR34, UP1, UPT, UR34, 0x4, URZ ;  /* 0x0000000422227890 */ /* 0x000fe2000ff3e0ff */
[----:B------:R-:W-:Y:S01]  /*2470*/  UMOV UR4, UR44 ;  /* 0x0000002c00047c82 */ /* 0x000fe20008000000 */
[----:B------:R-:W-:Y:S01]  /*2480*/  UMOV UR5, UR45 ;  /* 0x0000002d00057c82 */ /* 0x000fe20008000000 */
[----:B0-----:R0:W-:Y:S01]  /*2490*/  STG.E desc[UR46][R34.64], R9 ;  /* 0x0000000922007986 */ /* 0x0011e2000c10192e */
[----:B------:R-:W-:-:S03]  /*24a0*/  UIADD3.X UR37, UPT, UPT, URZ, UR37, URZ, UP1, !UPT ;  /* 0x00000025ff257290 */ /* 0x000fc60008ffe4ff */
[----:B------:R-:W-:Y:S09]  /*24b0*/  BRA.U !UP0, `(.L_x_176) ;  /* 0xffffffe908907547 */ /* 0x000ff2000b83ffff */
[----:B------:R-:W-:Y:S05]  /*24c0*/  EXIT ;  /* 0x000000000000794d */ /* 0x000fea0003800000 */
        .weak           $__internal_4_$__cuda_sm20_dblrcp_rn_slowpath_v3
        .type           $__internal_4_$__cuda_sm20_dblrcp_rn_slowpath_v3,@function
        .size           $__internal_4_$__cuda_sm20_dblrcp_rn_slowpath_v3,($__internal_5_$__cuda_sm20_div_rn_f64_full - $__internal_4_$__cuda_sm20_dblrcp_rn_slowpath_v3)
$__internal_4_$__cuda_sm20_dblrcp_rn_slowpath_v3:
[----:B------:R-:W-:-:S14]  /*24d0*/  DSETP.GTU.AND P0, PT, |R4|, +INF , PT ;  /* 0x7ff000000400742a */ /* 0x000fdc0003f0c200 */
        /* <DEDUP_REMOVED lines=9> */
[----:B------:R-:W-:Y:S02]  /*2570*/  VIADD R7, R5, 0xc0200000 ;  /* 0xc020000005077836 */ /* 0x000fe40000000000 */
        /* <DEDUP_REMOVED lines=12> */
.L_x_179:
[----:B------:R-:W-:-:S06]  /*2640*/  DMUL R4, R4, 8.11296384146066816958e+31 ;  /* 0x4690000004047828 */ /* 0x000fcc0000000000 */
        /* <DEDUP_REMOVED lines=8> */
.L_x_177:
[----:B------:R-:W-:Y:S01]  /*26d0*/  LOP3.LUT R7, R5, 0x80000, RZ, 0xfc, !PT ;  /* 0x0008000005077812 */ /* 0x000fe200078efcff */
[----:B------:R-:W-:-:S07]  /*26e0*/  IMAD.MOV.U32 R6, RZ, RZ, R4 ;  /* 0x000000ffff067224 */ /* 0x000fce00078e0004 */
.L_x_178:
[----:B------:R-:W-:Y:S01]  /*26f0*/  IMAD.MOV.U32 R4, RZ, RZ, R0 ;  /* 0x000000ffff047224 */ /* 0x000fe200078e0000 */
[----:B------:R-:W-:-:S04]  /*2700*/  MOV R5, 0x0 ;  /* 0x0000000000057802 */ /* 0x000fc80000000f00 */
[----:B------:R-:W-:Y:S05]  /*2710*/  RET.REL.NODEC R4 `(mama_inv_dp_f32) ;  /* 0xffffffd804387950 */ /* 0x000fea0003c3ffff */
        .weak           $__internal_5_$__cuda_sm20_div_rn_f64_full
        .type           $__internal_5_$__cuda_sm20_div_rn_f64_full,@function
        .size           $__internal_5_$__cuda_sm20_div_rn_f64_full,(.L_x_191 - $__internal_5_$__cuda_sm20_div_rn_f64_full)
$__internal_5_$__cuda_sm20_div_rn_f64_full:
[C---:B------:R-:W-:Y:S01]  /*2720*/  FSETP.GEU.AND P0, PT, |R7|.reuse, 1.469367938527859385e-39, PT ;  /* 0x001000000700780b */ /* 0x040fe20003f0e200 */
[----:B------:R-:W-:Y:S01]  /*2730*/  IMAD.MOV.U32 R38, RZ, RZ, 0x1 ;  /* 0x00000001ff267424 */ /* 0x000fe200078e00ff */
[C---:B------:R-:W-:Y:S01]  /*2740*/  LOP3.LUT R8, R7.reuse, 0x800fffff, RZ, 0xc0, !PT ;  /* 0x800fffff07087812 */ /* 0x040fe200078ec0ff */
[----:B------:R-:W-:Y:S01]  /*2750*/  IMAD.MOV.U32 R34, RZ, RZ, R4 ;  /* 0x000000ffff227224 */ /* 0x000fe200078e0004 */
[----:B------:R-:W-:Y:S02]  /*2760*/  LOP3.LUT R42, R7, 0x7ff00000, RZ, 0xc0, !PT ;  /* 0x7ff00000072a7812 */ /* 0x000fe400078ec0ff */
[----:B------:R-:W-:Y:S01]  /*2770*/  LOP3.LUT R9, R8, 0x3ff00000, RZ, 0xfc, !PT ;  /* 0x3ff0000008097812 */ /* 0x000fe200078efcff */
[----:B------:R-:W-:-:S06]  /*2780*/  IMAD.MOV.U32 R8, RZ, RZ, R6 ;  /* 0x000000ffff087224 */ /* 0x000fcc00078e0006 */
[----:B------:R-:W-:-:S06]  /*2790*/  @!P0 DMUL R8, R6, 8.98846567431157953865e+307 ;  /* 0x7fe0000006088828 */ /* 0x000fcc0000000000 */
[----:B------:R-:W0:Y:S02]  /*27a0*/  MUFU.RCP64H R39, R9 ;  /* 0x0000000900277308 */ /* 0x000e240000001800 */
[----:B0-----:R-:W-:-:S08]  /*27b0*/  DFMA R2, R38, -R8, 1 ;  /* 0x3ff000002602742b */ /* 0x001fd00000000808 */
[----:B------:R-:W-:-:S08]  /*27c0*/  DFMA R2, R2, R2, R2 ;  /* 0x000000020202722b */ /* 0x000fd00000000002 */
[----:B------:R-:W-:Y:S01]  /*27d0*/  DFMA R38, R38, R2, R38 ;  /* 0x000000022626722b */ /* 0x000fe20000000026 */
[----:B------:R-:W-:Y:S01]  /*27e0*/  LOP3.LUT R3, R5, 0x7ff00000, RZ, 0xc0, !PT ;  /* 0x7ff0000005037812 */ /* 0x000fe200078ec0ff */
[----:B------:R-:W-:-:S03]  /*27f0*/  IMAD.MOV.U32 R2, RZ, RZ, 0x1ca00000 ;  /* 0x1ca00000ff027424 */ /* 0x000fc600078e00ff */
[----:B------:R-:W-:Y:S01]  /*2800*/  ISETP.GE.U32.AND P1, PT, R3, R42, PT ;  /* 0x0000002a0300720c */ /* 0x000fe20003f26070 */
[----:B------:R-:W-:Y:S02]  /*2810*/  IMAD.MOV.U32 R0, RZ, RZ, R3 ;  /* 0x000000ffff007224 */ /* 0x000fe400078e0003 */
[----:B------:R-:W-:Y:S01]  /*2820*/  DFMA R36, R38, -R8, 1 ;  /* 0x3ff000002624742b */ /* 0x000fe20000000808 */
[----:B------:R-:W-:Y:S02]  /*2830*/  SEL R35, R2, 0x63400000, !P1 ;  /* 0x6340000002237807 */ /* 0x000fe40004800000 */
[----:B------:R-:W-:Y:S02]  /*2840*/  FSETP.GEU.AND P1, PT, |R5|, 1.469367938527859385e-39, PT ;  /* 0x001000000500780b */ /* 0x000fe40003f2e200 */
[----:B------:R-:W-:-:S03]  /*2850*/  LOP3.LUT R35, R35, 0x800fffff, R5, 0xf8, !PT ;  /* 0x800fffff23237812 */ /* 0x000fc600078ef805 */
[----:B------:R-:W-:-:S08]  /*2860*/  DFMA R36, R38, R36, R38 ;  /* 0x000000242624722b */ /* 0x000fd00000000026 */
[----:B------:R-:W-:Y:S05]  /*2870*/  @P1 BRA `(.L_x_180) ;  /* 0x0000000000201947 */ /* 0x000fea0003800000 */
[----:B------:R-:W-:Y:S02]  /*2880*/  LOP3.LUT R0, R7, 0x7ff00000, RZ, 0xc0, !PT ;  /* 0x7ff0000007007812 */ /* 0x000fe400078ec0ff */
[----:B------:R-:W-:Y:S02]  /*2890*/  MOV R38, RZ ;  /* 0x000000ff00267202 */ /* 0x000fe40000000f00 */
[----:B------:R-:W-:-:S04]  /*28a0*/  ISETP.GE.U32.AND P1, PT, R3, R0, PT ;  /* 0x000000000300720c */ /* 0x000fc80003f26070 */
[----:B------:R-:W-:-:S04]  /*28b0*/  SEL R39, R2, 0x63400000, !P1 ;  /* 0x6340000002277807 */ /* 0x000fc80004800000 */
[----:B------:R-:W-:-:S04]  /*28c0*/  LOP3.LUT R39, R39, 0x80000000, R5, 0xf8, !PT ;  /* 0x8000000027277812 */ /* 0x000fc800078ef805 */
[----:B------:R-:W-:-:S06]  /*28d0*/  LOP3.LUT R39, R39, 0x100000, RZ, 0xfc, !PT ;  /* 0x0010000027277812 */ /* 0x000fcc00078efcff */
[----:B------:R-:W-:-:S10]  /*28e0*/  DFMA R34, R34, 2, -R38 ;  /* 0x400000002222782b */ /* 0x000fd40000000826 */
[----:B------:R-:W-:-:S07]  /*28f0*/  LOP3.LUT R0, R35, 0x7ff00000, RZ, 0xc0, !PT ;  /* 0x7ff0000023007812 */ /* 0x000fce00078ec0ff */
.L_x_180:
[----:B------:R-:W-:Y:S01]  /*2900*/  DMUL R38, R36, R34 ;  /* 0x0000002224267228 */ /* 0x000fe20000000000 */
[----:B------:R-:W-:-:S07]  /*2910*/  @!P0 LOP3.LUT R42, R9, 0x7ff00000, RZ, 0xc0, !PT ;  /* 0x7ff00000092a8812 */ /* 0x000fce00078ec0ff */
[----:B------:R-:W-:-:S08]  /*2920*/  DFMA R40, R38, -R8, R34 ;  /* 0x800000082628722b */ /* 0x000fd00000000022 */
[----:B------:R-:W-:Y:S01]  /*2930*/  DFMA R40, R36, R40, R38 ;  /* 0x000000282428722b */ /* 0x000fe20000000026 */
[----:B------:R-:W-:-:S05]  /*2940*/  VIADD R36, R0, 0xffffffff ;  /* 0xffffffff00247836 */ /* 0x000fca0000000000 */
[----:B------:R-:W-:Y:S01]  /*2950*/  ISETP.GT.U32.AND P0, PT, R36, 0x7feffffe, PT ;  /* 0x7feffffe2400780c */ /* 0x000fe20003f04070 */
[----:B------:R-:W-:-:S05]  /*2960*/  VIADD R36, R42, 0xffffffff ;  /* 0xffffffff2a247836 */ /* 0x000fca0000000000 */
[----:B------:R-:W-:-:S13]  /*2970*/  ISETP.GT.U32.OR P0, PT, R36, 0x7feffffe, P0 ;  /* 0x7feffffe2400780c */ /* 0x000fda0000704470 */
[----:B------:R-:W-:Y:S05]  /*2980*/  @P0 BRA `(.L_x_181) ;  /* 0x00000000006c0947 */ /* 0x000fea0003800000 */
[----:B------:R-:W-:-:S04]  /*2990*/  LOP3.LUT R4, R7, 0x7ff00000, RZ, 0xc0, !PT ;  /* 0x7ff0000007047812 */ /* 0x000fc800078ec0ff */
[CC--:B------:R-:W-:Y:S02]  /*29a0*/  VIADDMNMX R0, R3.reuse, -R4.reuse, 0xb9600000, !PT ;  /* 0xb960000003007446 */ /* 0x0c0fe40007800904 */
[----:B------:R-:W-:Y:S01]  /*29b0*/  ISETP.GE.U32.AND P0, PT, R3, R4, PT ;  /* 0x000000040300720c */ /* 0x000fe20003f06070 */
[----:B------:R-:W-:Y:S01]  /*29c0*/  IMAD.MOV.U32 R4, RZ, RZ, RZ ;  /* 0x000000ffff047224 */ /* 0x000fe200078e00ff */
[----:B------:R-:W-:Y:S02]  /*29d0*/  VIMNMX R0, PT, PT, R0, 0x46a00000, PT ;  /* 0x46a0000000007848 */ /* 0x000fe40003fe0100 */
[----:B------:R-:W-:-:S05]  /*29e0*/  SEL R3, R2, 0x63400000, !P0 ;  /* 0x6340000002037807 */ /* 0x000fca0004000000 */
[----:B------:R-:W-:-:S04]  /*29f0*/  IMAD.IADD R0, R0, 0x1, -R3 ;  /* 0x0000000100007824 */ /* 0x000fc800078e0a03 */
[----:B------:R-:W-:-:S06]  /*2a00*/  VIADD R5, R0, 0x7fe00000 ;  /* 0x7fe0000000057836 */ /* 0x000fcc0000000000 */
        /* <DEDUP_REMOVED lines=10> */
[----:B------:R-:W-:Y:S01]  /*2ab0*/  DMUL.RP R4, R40, R4 ;  /* 0x0000000428047228 */ /* 0x000fe20000008000 */
[----:B------:R-:W-:-:S06]  /*2ac0*/  IMAD.MOV.U32 R6, RZ, RZ, RZ ;  /* 0x000000ffff067224 */ /* 0x000fcc00078e00ff */
[----:B------:R-:W-:-:S03]  /*2ad0*/  DFMA R6, R2, -R6, R40 ;  /* 0x800000060206722b */ /* 0x000fc60000000028 */
[----:B------:R-:W-:-:S03]  /*2ae0*/  LOP3.LUT R35, R5, R35, RZ, 0x3c, !PT ;  /* 0x0000002305237212 */ /* 0x000fc600078e3cff */
[----:B------:R-:W-:-:S04]  /*2af0*/  IADD3 R6, PT, PT, -R0, -0x43300000, RZ ;  /* 0xbcd0000000067810 */ /* 0x000fc80007ffe1ff */
[----:B------:R-:W-:-:S04]  /*2b00*/  FSETP.NEU.AND P0, PT, |R7|, R6, PT ;  /* 0x000000060700720b */ /* 0x000fc80003f0d200 */
[----:B------:R-:W-:Y:S02]  /*2b10*/  FSEL R2, R4, R2, !P0 ;  /* 0x0000000204027208 */ /* 0x000fe40004000000 */
[----:B------:R-:W-:Y:S01]  /*2b20*/  FSEL R3, R35, R3, !P0 ;  /* 0x0000000323037208 */ /* 0x000fe20004000000 */
[----:B------:R-:W-:Y:S06]  /*2b30*/  BRA `(.L_x_182) ;  /* 0x0000000000547947 */ /* 0x000fec0003800000 */
.L_x_181:
[----:B------:R-:W-:-:S14]  /*2b40*/  DSETP.NAN.AND P0, PT, R4, R4, PT ;  /* 0x000000040400722a */ /* 0x000fdc0003f08000 */
[----:B------:R-:W-:Y:S05]  /*2b50*/  @P0 BRA `(.L_x_183) ;  /* 0x0000000000440947 */ /* 0x000fea0003800000 */
[----:B------:R-:W-:-:S14]  /*2b60*/  DSETP.NAN.AND P0, PT, R6, R6, PT ;  /* 0x000000060600722a */ /* 0x000fdc0003f08000 */
[----:B------:R-:W-:Y:S05]  /*2b70*/  @P0 BRA `(.L_x_184) ;  /* 0x0000000000300947 */ /* 0x000fea0003800000 */
[----:B------:R-:W-:Y:S01]  /*2b80*/  ISETP.NE.AND P0, PT, R0, R42, PT ;  /* 0x0000002a0000720c */ /* 0x000fe20003f05270 */
[----:B------:R-:W-:Y:S02]  /*2b90*/  IMAD.MOV.U32 R2, RZ, RZ, 0x0 ;  /* 0x00000000ff027424 */ /* 0x000fe400078e00ff */
[----:B------:R-:W-:-:S10]  /*2ba0*/  IMAD.MOV.U32 R3, RZ, RZ, -0x80000 ;  /* 0xfff80000ff037424 */ /* 0x000fd400078e00ff */
        /* <DEDUP_REMOVED lines=9> */
.L_x_184:
[----:B------:R-:W-:Y:S01]  /*2c40*/  LOP3.LUT R3, R7, 0x80000, RZ, 0xfc, !PT ;  /* 0x0008000007037812 */ /* 0x000fe200078efcff */
[----:B------:R-:W-:Y:S01]  /*2c50*/  IMAD.MOV.U32 R2, RZ, RZ, R6 ;  /* 0x000000ffff027224 */ /* 0x000fe200078e0006 */
[----:B------:R-:W-:Y:S06]  /*2c60*/  BRA `(.L_x_182) ;  /* 0x0000000000087947 */ /* 0x000fec0003800000 */
.L_x_183:
[----:B------:R-:W-:Y:S01]  /*2c70*/  LOP3.LUT R3, R5, 0x80000, RZ, 0xfc, !PT ;  /* 0x0008000005037812 */ /* 0x000fe200078efcff */
[----:B------:R-:W-:-:S07]  /*2c80*/  IMAD.MOV.U32 R2, RZ, RZ, R4 ;  /* 0x000000ffff027224 */ /* 0x000fce00078e0004 */
.L_x_182:
[----:B------:R-:W-:-:S04]  /*2c90*/  IMAD.MOV.U32 R45, RZ, RZ, 0x0 ;  /* 0x00000000ff2d7424 */ /* 0x000fc800078e00ff */
[----:B------:R-:W-:Y:S05]  /*2ca0*/  RET.REL.NODEC R44 `(mama_inv_dp_f32) ;  /* 0xffffffd02cd47950 */ /* 0x000fea0003c3ffff */
.L_x_185:
        /* <DEDUP_REMOVED lines=13> */
.L_x_191:


//--------------------- .nv.shared.reserved.0     --------------------------
	.section	.nv.shared.reserved.0,"aw",@nobits
	.weak		__nv_reservedSMEM_offset_0_alias
	.size		__nv_reservedSMEM_offset_0_alias, 0, 64
	.other		__nv_reservedSMEM_offset_0_alias,@"STO_CUDA_RESERVED_SHARED STV_DEFAULT"
__nv_reservedSMEM_offset_0_alias:
	.zero		0
	.zero		64


//--------------------- .nv.constant0.mama_many_series_one_param_f32 --------------------------
	.section	.nv.constant0.mama_many_series_one_param_f32,"a",@progbits
	.sectionflags	@""
	.align	4
.nv.constant0.mama_many_series_one_param_f32:
	.zero		944


//--------------------- .nv.constant0.mama_batch_f32 --------------------------
	.section	.nv.constant0.mama_batch_f32,"a",@progbits
	.sectionflags	@""
	.align	4
.nv.constant0.mama_batch_f32:
	.zero		952


//--------------------- .nv.constant0.mama_batch_from_inv_dp_f32 --------------------------
	.section	.nv.constant0.mama_batch_from_inv_dp_f32,"a",@progbits
	.sectionflags	@""
	.align	4
.nv.constant0.mama_batch_from_inv_dp_f32:
	.zero		960


//--------------------- .nv.constant0.mama_inv_dp_f32 --------------------------
	.section	.nv.constant0.mama_inv_dp_f32,"a",@progbits
	.sectionflags	@""
	.align	4
.nv.constant0.mama_inv_dp_f32:
	.zero		920


//--------------------- SYMBOLS --------------------------

	.type		.nv.reservedSmem.offset0,@object
	.size		.nv.reservedSmem.offset0,0x4
